def matmul_kernel(
    a_ptr,
    b_ptr,
    c_ptr,
    M,
    N,
    K,
    stride_am,
    stride_ak,
    stride_bk,
    stride_bn,
    stride_cm,
    stride_cn,
    BLOCK_M: tl.constexpr,
    BLOCK_N: tl.constexpr,
    BLOCK_K: tl.constexpr,
    GROUP_M: tl.constexpr,
):
    pid = tl.program_id(axis=0)
    num_pid_m = tl.cdiv(M, BLOCK_M)
    num_pid_n = tl.cdiv(N, BLOCK_N)
    num_pid_in_group = GROUP_M * num_pid_n
    group_id = pid // num_pid_in_group
    first_pid_m = group_id * GROUP_M
    group_size_m = min(num_pid_m - first_pid_m, GROUP_M)
    pid_m = first_pid_m + ((pid % num_pid_in_group) % group_size_m)
    pid_n = (pid % num_pid_in_group) // group_size_m

    offs_am = (pid_m * BLOCK_M + tl.arange(0, BLOCK_M)) % M
    offs_bn = (pid_n * BLOCK_N + tl.arange(0, BLOCK_N)) % N
    offs_k = tl.arange(0, BLOCK_K)
    a_ptrs = a_ptr + offs_am[:, None] * stride_am + offs_k[None, :] * stride_ak
    b_ptrs = b_ptr + offs_k[:, None] * stride_bk + offs_bn[None, :] * stride_bn

    acc = tl.zeros((BLOCK_M, BLOCK_N), dtype=tl.float32)
    for kk in range(0, tl.cdiv(K, BLOCK_K)):
        a = tl.load(a_ptrs, mask=offs_k[None, :] < K - kk * BLOCK_K, other=0.0)
        b = tl.load(b_ptrs, mask=offs_k[:, None] < K - kk * BLOCK_K, other=0.0)
        acc = tl.dot(a, b, acc)
        a_ptrs += BLOCK_K * stride_ak
        b_ptrs += BLOCK_K * stride_bk

    c = acc.to(c_ptr.dtype.element_ty)
    offs_cm = pid_m * BLOCK_M + tl.arange(0, BLOCK_M)
    offs_cn = pid_n * BLOCK_N + tl.arange(0, BLOCK_N)
    c_ptrs = c_ptr + offs_cm[:, None] * stride_cm + offs_cn[None, :] * stride_cn
    mask = (offs_cm[:, None] < M) & (offs_cn[None, :] < N)
    tl.store(c_ptrs, c, mask=mask)

# config = {"BLOCK_K": 64, "BLOCK_M": 512, "BLOCK_N": 64, "GROUP_M": 8, "arch": "sm_90", "dtype": "fp8e4m3", "num_ctas": 1, "num_stages": 3, "num_warps": 8}
# arch = sm_90


// ===== COMPILED SASS (sm_90a) =====

	.target	sm_90a

	.elftype	@"ET_EXEC"


//--------------------- .note.nv.tkinfo           --------------------------
	.section	.note.nv.tkinfo,"",@"SHT_NOTE"
	.sectionflags	@"SHF_NOTE_NV_TKINFO"
	.tkinfo
        /*0018*/ 	.word	0x00000002
        /*0030*/ 	.string	""
        /*0030*/ 	.string	"ptxas"
        /*0030*/ 	.string	"Cuda compilation tools, release 13.0, V13.0.88"
        /*0030*/ 	.string	"Build cuda_13.0.r13.0/compiler.36424714_0"
        /*0030*/ 	.string	"-v  -suppress-debug-info  -lineinfo  -arch sm_90a "



//--------------------- .note.nv.cuinfo           --------------------------
	.section	.note.nv.cuinfo,"",@"SHT_NOTE"
	.sectionflags	@"SHF_NOTE_NV_CUINFO"
        /*0018*/ 	.short	0x0002
        /*001a*/ 	.short	0x005a
        /*001c*/ 	.short	0x0082
	.zero		2


//--------------------- .nv.info                  --------------------------
	.section	.nv.info,"",@"SHT_CUDA_INFO"
	.align	4


	//----- nvinfo : EIATTR_REGCOUNT
	.align		4
        /*0000*/ 	.byte	0x04, 0x2f
        /*0002*/ 	.short	(.L_1 - .L_0)
	.align		4
.L_0:
        /*0004*/ 	.word	index@(matmul_kernel)
        /*0008*/ 	.word	0x000000ff


	//----- nvinfo : EIATTR_FRAME_SIZE
	.align		4
.L_1:
        /*000c*/ 	.byte	0x04, 0x11
        /*000e*/ 	.short	(.L_3 - .L_2)
	.align		4
.L_2:
        /*0010*/ 	.word	index@(matmul_kernel)
        /*0014*/ 	.word	0x00000520


	//----- nvinfo : EIATTR_MIN_STACK_SIZE
	.align		4
.L_3:
        /*0018*/ 	.byte	0x04, 0x12
        /*001a*/ 	.short	(.L_5 - .L_4)
	.align		4
.L_4:
        /*001c*/ 	.word	index@(matmul_kernel)
        /*0020*/ 	.word	0x00000520
.L_5:


//--------------------- .nv.compat                --------------------------
	.section	.nv.compat,"",@"SHT_CUDA_COMPAT_INFO"
	.align	4
        /*0000*/ 	.byte	0x02, 0x09, 0x01, 0x00, 0x02, 0x02, 0x04, 0x00, 0x02, 0x05, 0x05, 0x00, 0x03, 0x07, 0x01, 0x01
        /*0010*/ 	.byte	0x02, 0x03, 0x00, 0x00, 0x02, 0x06, 0x01, 0x00, 0x04, 0x0b, 0x08, 0x00, 0x00, 0x00, 0x00, 0x00
        /*0020*/ 	.byte	0x00, 0x00, 0x00, 0x00


//--------------------- .nv.info.matmul_kernel    --------------------------
	.section	.nv.info.matmul_kernel,"",@"SHT_CUDA_INFO"
	.sectionflags	@""
	.align	4


	//----- nvinfo : EIATTR_CUDA_API_VERSION
	.align		4
        /*0000*/ 	.byte	0x04, 0x37
        /*0002*/ 	.short	(.L_7 - .L_6)
.L_6:
        /*0004*/ 	.word	0x00000082


	//----- nvinfo : EIATTR_KPARAM_INFO
	.align		4
.L_7:
        /*0008*/ 	.byte	0x04, 0x17
        /*000a*/ 	.short	(.L_9 - .L_8)
.L_8:
        /*000c*/ 	.word	0x00000000
        /*0010*/ 	.short	0x000d
        /*0012*/ 	.short	0x0048
        /*0014*/ 	.byte	0x00, 0xf4, 0x21, 0x00


	//----- nvinfo : EIATTR_KPARAM_INFO
	.align		4
.L_9:
        /*0018*/ 	.byte	0x04, 0x17
        /*001a*/ 	.short	(.L_11 - .L_10)
.L_10:
        /*001c*/ 	.word	0x00000000
        /*0020*/ 	.short	0x000c
        /*0022*/ 	.short	0x0040
        /*0024*/ 	.byte	0x00, 0xf4, 0x21, 0x00


	//----- nvinfo : EIATTR_KPARAM_INFO
	.align		4
.L_11:
        /*0028*/ 	.byte	0x04, 0x17
        /*002a*/ 	.short	(.L_13 - .L_12)
.L_12:
        /*002c*/ 	.word	0x00000000
        /*0030*/ 	.short	0x000b
        /*0032*/ 	.short	0x0038
        /*0034*/ 	.byte	0x00, 0xf0, 0x11, 0x00


	//----- nvinfo : EIATTR_KPARAM_INFO
	.align		4
.L_13:
        /*0038*/ 	.byte	0x04, 0x17
        /*003a*/ 	.short	(.L_15 - .L_14)
.L_14:
        /*003c*/ 	.word	0x00000000
        /*0040*/ 	.short	0x000a
        /*0042*/ 	.short	0x0034
        /*0044*/ 	.byte	0x00, 0xf0, 0x11, 0x00


	//----- nvinfo : EIATTR_KPARAM_INFO
	.align		4
.L_15:
        /*0048*/ 	.byte	0x04, 0x17
        /*004a*/ 	.short	(.L_17 - .L_16)
.L_16:
        /*004c*/ 	.word	0x00000000
        /*0050*/ 	.short	0x0009
        /*0052*/ 	.short	0x0030
        /*0054*/ 	.byte	0x00, 0xf0, 0x11, 0x00


	//----- nvinfo : EIATTR_KPARAM_INFO
	.align		4
.L_17:
        /*0058*/ 	.byte	0x04, 0x17
        /*005a*/ 	.short	(.L_19 - .L_18)
.L_18:
        /*005c*/ 	.word	0x00000000
        /*0060*/ 	.short	0x0008
        /*0062*/ 	.short	0x002c
        /*0064*/ 	.byte	0x00, 0xf0, 0x11, 0x00


	//----- nvinfo : EIATTR_KPARAM_INFO
	.align		4
.L_19:
        /*0068*/ 	.byte	0x04, 0x17
        /*006a*/ 	.short	(.L_21 - .L_20)
.L_20:
        /*006c*/ 	.word	0x00000000
        /*0070*/ 	.short	0x0007
        /*0072*/ 	.short	0x0028
        /*0074*/ 	.byte	0x00, 0xf0, 0x11, 0x00


	//----- nvinfo : EIATTR_KPARAM_INFO
	.align		4
.L_21:
        /*0078*/ 	.byte	0x04, 0x17
        /*007a*/ 	.short	(.L_23 - .L_22)
.L_22:
        /*007c*/ 	.word	0x00000000
        /*0080*/ 	.short	0x0006
        /*0082*/ 	.short	0x0024
        /*0084*/ 	.byte	0x00, 0xf0, 0x11, 0x00


	//----- nvinfo : EIATTR_KPARAM_INFO
	.align		4
.L_23:
        /*0088*/ 	.byte	0x04, 0x17
        /*008a*/ 	.short	(.L_25 - .L_24)
.L_24:
        /*008c*/ 	.word	0x00000000
        /*0090*/ 	.short	0x0005
        /*0092*/ 	.short	0x0020
        /*0094*/ 	.byte	0x00, 0xf0, 0x11, 0x00


	//----- nvinfo : EIATTR_KPARAM_INFO
	.align		4
.L_25:
        /*0098*/ 	.byte	0x04, 0x17
        /*009a*/ 	.short	(.L_27 - .L_26)
.L_26:
        /*009c*/ 	.word	0x00000000
        /*00a0*/ 	.short	0x0004
        /*00a2*/ 	.short	0x001c
        /*00a4*/ 	.byte	0x00, 0xf0, 0x11, 0x00


	//----- nvinfo : EIATTR_KPARAM_INFO
	.align		4
.L_27:
        /*00a8*/ 	.byte	0x04, 0x17
        /*00aa*/ 	.short	(.L_29 - .L_28)
.L_28:
        /*00ac*/ 	.word	0x00000000
        /*00b0*/ 	.short	0x0003
        /*00b2*/ 	.short	0x0018
        /*00b4*/ 	.byte	0x00, 0xf0, 0x11, 0x00


	//----- nvinfo : EIATTR_KPARAM_INFO
	.align		4
.L_29:
        /*00b8*/ 	.byte	0x04, 0x17
        /*00ba*/ 	.short	(.L_31 - .L_30)
.L_30:
        /*00bc*/ 	.word	0x00000000
        /*00c0*/ 	.short	0x0002
        /*00c2*/ 	.short	0x0010
        /*00c4*/ 	.byte	0x00, 0xf4, 0x21, 0x00


	//----- nvinfo : EIATTR_KPARAM_INFO
	.align		4
.L_31:
        /*00c8*/ 	.byte	0x04, 0x17
        /*00ca*/ 	.short	(.L_33 - .L_32)
.L_32:
        /*00cc*/ 	.word	0x00000000
        /*00d0*/ 	.short	0x0001
        /*00d2*/ 	.short	0x0008
        /*00d4*/ 	.byte	0x00, 0xf4, 0x21, 0x00


	//----- nvinfo : EIATTR_KPARAM_INFO
	.align		4
.L_33:
        /*00d8*/ 	.byte	0x04, 0x17
        /*00da*/ 	.short	(.L_35 - .L_34)
.L_34:
        /*00dc*/ 	.word	0x00000000
        /*00e0*/ 	.short	0x0000
        /*00e2*/ 	.short	0x0000
        /*00e4*/ 	.byte	0x00, 0xf4, 0x21, 0x00


	//----- nvinfo : EIATTR_SPARSE_MMA_MASK
	.align		4
.L_35:
        /*00e8*/ 	.byte	0x03, 0x50
        /*00ea*/ 	.short	0x0000


	//----- nvinfo : EIATTR_MAXREG_COUNT
	.align		4
        /*00ec*/ 	.byte	0x03, 0x1b
        /*00ee*/ 	.short	0x00ff


	//----- nvinfo : EIATTR_NUM_BARRIERS
	.align		4
        /*00f0*/ 	.byte	0x02, 0x4c
        /*00f2*/ 	.byte	0x01
	.zero		1


	//----- nvinfo : EIATTR_ANNOTATIONS
	.align		4
        /*00f4*/ 	.byte	0x04, 0x55
        /*00f6*/ 	.short	(.L_37 - .L_36)


	//   ....[0]....
.L_36:
        /*00f8*/ 	.word	0x00000001
        /*00fc*/ 	.byte	0x90, 0x05, 0x00, 0x00, 0x01, 0x00, 0x00, 0x00, 0xd0, 0x09, 0x00, 0x00, 0x01, 0x00, 0x00, 0x00
        /* <DEDUP_REMOVED lines=599> */
        /*267c*/ 	.byte	0x60, 0xd1, 0x00, 0x00


	//----- nvinfo : EIATTR_MERCURY_ISA_VERSION
	.align		4
.L_37:
        /*2680*/ 	.byte	0x03, 0x5f
        /*2682*/ 	.short	0x0101


	//----- nvinfo : EIATTR_EXIT_INSTR_OFFSETS
	.align		4
        /*2684*/ 	.byte	0x04, 0x1c
        /*2686*/ 	.short	(.L_39 - .L_38)


	//   ....[0]....
.L_38:
        /*2688*/ 	.word	0x000130e0


	//   ....[1]....
        /*268c*/ 	.word	0x00013100


	//----- nvinfo : EIATTR_REQNTID
	.align		4
.L_39:
        /*2690*/ 	.byte	0x04, 0x10
        /*2692*/ 	.short	(.L_41 - .L_40)
.L_40:
        /*2694*/ 	.word	0x00000100
        /*2698*/ 	.word	0x00000001
        /*269c*/ 	.word	0x00000001


	//----- nvinfo : EIATTR_CBANK_PARAM_SIZE
	.align		4
.L_41:
        /*26a0*/ 	.byte	0x03, 0x19
        /*26a2*/ 	.short	0x0050


	//----- nvinfo : EIATTR_PARAM_CBANK
	.align		4
        /*26a4*/ 	.byte	0x04, 0x0a
        /*26a6*/ 	.short	(.L_43 - .L_42)
	.align		4
.L_42:
        /*26a8*/ 	.word	index@(.nv.constant0.matmul_kernel)
        /*26ac*/ 	.short	0x0210
        /*26ae*/ 	.short	0x0050


	//----- nvinfo : EIATTR_SW_WAR
	.align		4
.L_43:
        /*26b0*/ 	.byte	0x04, 0x36
        /*26b2*/ 	.short	(.L_45 - .L_44)
.L_44:
        /*26b4*/ 	.word	0x00000008
.L_45:


//--------------------- .nv.callgraph             --------------------------
	.section	.nv.callgraph,"",@"SHT_CUDA_CALLGRAPH"
	.align	4
	.sectionentsize	8
	.align		4
        /*0000*/ 	.word	0x00000000
	.align		4
        /*0004*/ 	.word	0xffffffff
	.align		4
        /*0008*/ 	.word	0x00000000
	.align		4
        /*000c*/ 	.word	0xfffffffe
	.align		4
        /*0010*/ 	.word	0x00000000
	.align		4
        /*0014*/ 	.word	0xfffffffd
	.align		4
        /*0018*/ 	.word	0x00000000
	.align		4
        /*001c*/ 	.word	0xfffffffc


//--------------------- .text.matmul_kernel       --------------------------
	.section	.text.matmul_kernel,"ax",@progbits
	.align	128
        .global         matmul_kernel
        .type           matmul_kernel,@function
        .size           matmul_kernel,(.L_x_4 - matmul_kernel)
        .other          matmul_kernel,@"STO_CUDA_ENTRY STV_DEFAULT"
matmul_kernel:
.text.matmul_kernel:
[----:B------:R-:W0:Y:S08]  /*0000*/  LDC R1, c[0x0][0x28] ;  /* 0x00000a00ff017b82 */ /* 0x000e300000000800 */
[----:B------:R-:W1:Y:S01]  /*0010*/  LDC.64 R4, c[0x0][0x228] ;  /* 0x00008a00ff047b82 */ /* 0x000e620000000a00 */
[----:B------:R-:W2:Y:S01]  /*0020*/  S2R R7, SR_CTAID.X ;  /* 0x0000000000077919 */ /* 0x000ea20000002500 */
[----:B------:R-:W-:Y:S01]  /*0030*/  UMOV UR7, 0x400 ;  /* 0x0000040000077882 */ /* 0x000fe20000000000 */
[----:B------:R-:W-:Y:S01]  /*0040*/  ULDC.64 UR32, c[0x0][0x208] ;  /* 0x0000820000207ab9 */ /* 0x000fe20000000a00 */
[----:B0-----:R-:W-:Y:S01]  /*0050*/  VIADD R1, R1, 0xfffffae0 ;  /* 0xfffffae001017836 */ /* 0x001fe20000000000 */
[----:B------:R-:W0:Y:S03]  /*0060*/  S2R R153, SR_TID.X ;  /* 0x0000000000997919 */ /* 0x000e260000002100 */
[----:B------:R-:W3:Y:S01]  /*0070*/  S2UR UR4, SR_CgaCtaId ;  /* 0x00000000000479c3 */ /* 0x000ee20000008800 */
[----:B-1----:R-:W-:-:S05]  /*0080*/  VIADD R0, R5, 0x3f ;  /* 0x0000003f05007836 */ /* 0x002fca0000000000 */
[----:B------:R-:W-:Y:S01]  /*0090*/  SHF.R.S32.HI R3, RZ, 0x1f, R0 ;  /* 0x0000001fff037819 */ /* 0x000fe20000011400 */
[----:B---3--:R-:W-:-:S03]  /*00a0*/  ULEA UR7, UR4, UR7, 0x18 ;  /* 0x0000000704077291 */ /* 0x008fc6000f8ec03f */
[----:B------:R-:W-:Y:S02]  /*00b0*/  LEA.HI R3, R3, R0, RZ, 0x6 ;  /* 0x0000000003037211 */ /* 0x000fe400078f30ff */
[----:B--2---:R-:W-:Y:S02]  /*00c0*/  IABS R10, R7 ;  /* 0x00000007000a7213 */ /* 0x004fe40000000000 */
[----:B------:R-:W-:-:S05]  /*00d0*/  SHF.R.S32.HI R3, RZ, 0x6, R3 ;  /* 0x00000006ff037819 */ /* 0x000fca0000011403 */
[----:B------:R-:W-:-:S05]  /*00e0*/  IMAD.SHL.U32 R6, R3, 0x8, RZ ;  /* 0x0000000803067824 */ /* 0x000fca00078e00ff */
[-C--:B------:R-:W-:Y:S02]  /*00f0*/  IABS R9, R6.reuse ;  /* 0x0000000600097213 */ /* 0x080fe40000000000 */
[----:B------:R-:W-:Y:S02]  /*0100*/  IABS R12, R6 ;  /* 0x00000006000c7213 */ /* 0x000fe40000000000 */
[----:B------:R-:W1:Y:S08]  /*0110*/  I2F.RP R0, R9 ;  /* 0x0000000900007306 */ /* 0x000e700000209400 */
[----:B-1----:R-:W1:Y:S02]  /*0120*/  MUFU.RCP R0, R0 ;  /* 0x0000000000007308 */ /* 0x002e640000001000 */
[----:B-1----:R-:W-:-:S02]  /*0130*/  VIADD R2, R0, 0xffffffe ;  /* 0x0ffffffe00027836 */ /* 0x002fc40000000000 */
[----:B------:R-:W-:-:S04]  /*0140*/  IMAD.MOV R0, RZ, RZ, -R12 ;  /* 0x000000ffff007224 */ /* 0x000fc800078e0a0c */
[----:B------:R1:W2:Y:S02]  /*0150*/  F2I.FTZ.U32.TRUNC.NTZ R3, R2 ;  /* 0x0000000200037305 */ /* 0x0002a4000021f000 */
[----:B-1----:R-:W-:Y:S02]  /*0160*/  IMAD.MOV.U32 R2, RZ, RZ, RZ ;  /* 0x000000ffff027224 */ /* 0x002fe400078e00ff */
[----:B--2---:R-:W-:-:S04]  /*0170*/  IMAD.MOV R8, RZ, RZ, -R3 ;  /* 0x000000ffff087224 */ /* 0x004fc800078e0a03 */
[----:B------:R-:W-:Y:S02]  /*0180*/  IMAD R11, R8, R9, RZ ;  /* 0x00000009080b7224 */ /* 0x000fe400078e02ff */
[----:B------:R-:W-:Y:S02]  /*0190*/  IMAD.MOV.U32 R8, RZ, RZ, R10 ;  /* 0x000000ffff087224 */ /* 0x000fe400078e000a */
[----:B------:R-:W-:-:S06]  /*01a0*/  IMAD.HI.U32 R3, R3, R11, R2 ;  /* 0x0000000b03037227 */ /* 0x000fcc00078e0002 */
[----:B------:R-:W-:-:S04]  /*01b0*/  IMAD.HI.U32 R3, R3, R8, RZ ;  /* 0x0000000803037227 */ /* 0x000fc800078e00ff */
[----:B------:R-:W-:-:S05]  /*01c0*/  IMAD R0, R3, R0, R8 ;  /* 0x0000000003007224 */ /* 0x000fca00078e0208 */
[----:B------:R-:W-:-:S13]  /*01d0*/  ISETP.GT.U32.AND P1, PT, R9, R0, PT ;  /* 0x000000000900720c */ /* 0x000fda0003f24070 */
[----:B------:R-:W-:Y:S02]  /*01e0*/  @!P1 IMAD.IADD R0, R0, 0x1, -R9 ;  /* 0x0000000100009824 */ /* 0x000fe400078e0a09 */
[----:B------:R-:W-:Y:S01]  /*01f0*/  @!P1 VIADD R3, R3, 0x1 ;  /* 0x0000000103039836 */ /* 0x000fe20000000000 */
[----:B------:R-:W-:Y:S02]  /*0200*/  ISETP.NE.AND P1, PT, R6, RZ, PT ;  /* 0x000000ff0600720c */ /* 0x000fe40003f25270 */
[----:B------:R-:W-:Y:S02]  /*0210*/  ISETP.GE.U32.AND P0, PT, R0, R9, PT ;  /* 0x000000090000720c */ /* 0x000fe40003f06070 */
[----:B------:R-:W-:-:S04]  /*0220*/  LOP3.LUT R0, R7, R6, RZ, 0x3c, !PT ;  /* 0x0000000607007212 */ /* 0x000fc800078e3cff */
[----:B------:R-:W-:Y:S01]  /*0230*/  ISETP.GE.AND P2, PT, R0, RZ, PT ;  /* 0x000000ff0000720c */ /* 0x000fe20003f46270 */
[----:B------:R-:W-:-:S06]  /*0240*/  VIADD R0, R4, 0x1ff ;  /* 0x000001ff04007836 */ /* 0x000fcc0000000000 */
[----:B------:R-:W-:-:S04]  /*0250*/  @P0 VIADD R3, R3, 0x1 ;  /* 0x0000000103030836 */ /* 0x000fc80000000000 */
[----:B------:R-:W-:Y:S01]  /*0260*/  IMAD.MOV.U32 R2, RZ, RZ, R3 ;  /* 0x000000ffff027224 */ /* 0x000fe200078e0003 */
[----:B------:R-:W-:-:S03]  /*0270*/  SHF.R.S32.HI R3, RZ, 0x1f, R0 ;  /* 0x0000001fff037819 */ /* 0x000fc60000011400 */
[----:B------:R-:W-:Y:S01]  /*0280*/  @!P2 IMAD.MOV R2, RZ, RZ, -R2 ;  /* 0x000000ffff02a224 */ /* 0x000fe200078e0a02 */
[----:B------:R-:W-:Y:S02]  /*0290*/  @!P1 LOP3.LUT R2, RZ, R6, RZ, 0x33, !PT ;  /* 0x00000006ff029212 */ /* 0x000fe400078e33ff */
[----:B------:R-:W-:-:S03]  /*02a0*/  LEA.HI R3, R3, R0, RZ, 0x9 ;  /* 0x0000000003037211 */ /* 0x000fc600078f48ff */
[----:B------:R-:W-:Y:S02]  /*02b0*/  IMAD.SHL.U32 R8, R2, 0x8, RZ ;  /* 0x0000000802087824 */ /* 0x000fe400078e00ff */
[----:B------:R-:W-:-:S03]  /*02c0*/  IMAD.MOV R2, RZ, RZ, -R2 ;  /* 0x000000ffff027224 */ /* 0x000fc600078e0a02 */
[----:B------:R-:W-:Y:S01]  /*02d0*/  LEA.HI.SX32 R3, R3, -R8, 0x17 ;  /* 0x8000000803037211 */ /* 0x000fe200078fbaff */
[----:B------:R-:W-:-:S03]  /*02e0*/  IMAD R6, R6, R2, R7 ;  /* 0x0000000206067224 */ /* 0x000fc600078e0207 */
[----:B------:R-:W-:Y:S02]  /*02f0*/  VIMNMX R13, R3, 0x8, PT ;  /* 0x00000008030d7848 */ /* 0x000fe40003fe0100 */
[----:B------:R-:W-:Y:S02]  /*0300*/  IABS R11, R6 ;  /* 0x00000006000b7213 */ /* 0x000fe40000000000 */
[----:B------:R-:W-:-:S04]  /*0310*/  IABS R9, R13 ;  /* 0x0000000d00097213 */ /* 0x000fc80000000000 */
[----:B------:R-:W1:Y:S08]  /*0320*/  I2F.RP R0, R9 ;  /* 0x0000000900007306 */ /* 0x000e700000209400 */
[----:B-1----:R-:W1:Y:S02]  /*0330*/  MUFU.RCP R0, R0 ;  /* 0x0000000000007308 */ /* 0x002e640000001000 */
[----:B-1----:R-:W-:-:S06]  /*0340*/  VIADD R3, R0, 0xffffffe ;  /* 0x0ffffffe00037836 */ /* 0x002fcc0000000000 */
[----:B------:R-:W1:Y:S02]  /*0350*/  F2I.FTZ.U32.TRUNC.NTZ R3, R3 ;  /* 0x0000000300037305 */ /* 0x000e64000021f000 */
[----:B-1----:R-:W-:-:S04]  /*0360*/  IMAD.MOV R10, RZ, RZ, -R3 ;  /* 0x000000ffff0a7224 */ /* 0x002fc800078e0a03 */
[----:B------:R-:W-:Y:S01]  /*0370*/  IMAD.MOV.U32 R2, RZ, RZ, R10 ;  /* 0x000000ffff027224 */ /* 0x000fe200078e000a */
[----:B------:R-:W-:-:S03]  /*0380*/  IABS R10, R13 ;  /* 0x0000000d000a7213 */ /* 0x000fc60000000000 */
[----:B------:R-:W-:Y:S02]  /*0390*/  IMAD R7, R2, R9, RZ ;  /* 0x0000000902077224 */ /* 0x000fe400078e02ff */
[----:B------:R-:W-:Y:S02]  /*03a0*/  IMAD.MOV.U32 R2, RZ, RZ, RZ ;  /* 0x000000ffff027224 */ /* 0x000fe400078e00ff */
[----:B------:R-:W-:Y:S02]  /*03b0*/  IMAD.MOV R0, RZ, RZ, -R10 ;  /* 0x000000ffff007224 */ /* 0x000fe400078e0a0a */
[----:B------:R-:W-:Y:S01]  /*03c0*/  IMAD.HI.U32 R2, R3, R7, R2 ;  /* 0x0000000703027227 */ /* 0x000fe200078e0002 */
[----:B------:R-:W1:Y:S05]  /*03d0*/  LDC R10, c[0x0][0x230] ;  /* 0x00008c00ff0a7b82 */ /* 0x000e6a0000000800 */
[----:B------:R-:W-:-:S04]  /*03e0*/  IMAD.HI.U32 R2, R2, R11, RZ ;  /* 0x0000000b02027227 */ /* 0x000fc800078e00ff */
[----:B------:R-:W-:Y:S01]  /*03f0*/  IMAD R0, R2, R0, R11 ;  /* 0x0000000002007224 */ /* 0x000fe200078e020b */
[----:B0-----:R-:W-:-:S04]  /*0400*/  LOP3.LUT R11, R153, 0xff, RZ, 0xc0, !PT ;  /* 0x000000ff990b7812 */ /* 0x001fc800078ec0ff */
[----:B------:R-:W-:Y:S01]  /*0410*/  ISETP.GT.U32.AND P1, PT, R9, R0, PT ;  /* 0x000000000900720c */ /* 0x000fe20003f24070 */
[----:B-1----:R-:W-:-:S12]  /*0420*/  VIADD R10, R10, 0x3f ;  /* 0x0000003f0a0a7836 */ /* 0x002fd80000000000 */
[----:B------:R-:W-:Y:S02]  /*0430*/  @!P1 IMAD.IADD R0, R0, 0x1, -R9 ;  /* 0x0000000100009824 */ /* 0x000fe400078e0a09 */
[----:B------:R-:W-:Y:S01]  /*0440*/  @!P1 VIADD R2, R2, 0x1 ;  /* 0x0000000102029836 */ /* 0x000fe20000000000 */
[----:B------:R-:W-:Y:S02]  /*0450*/  ISETP.NE.AND P1, PT, R13, RZ, PT ;  /* 0x000000ff0d00720c */ /* 0x000fe40003f25270 */
[----:B------:R-:W-:Y:S02]  /*0460*/  ISETP.GE.U32.AND P0, PT, R0, R9, PT ;  /* 0x000000090000720c */ /* 0x000fe40003f06070 */
[----:B------:R-:W-:-:S04]  /*0470*/  LOP3.LUT R0, R6, R13, RZ, 0x3c, !PT ;  /* 0x0000000d06007212 */ /* 0x000fc800078e3cff */
[----:B------:R-:W-:-:S07]  /*0480*/  ISETP.GE.AND P2, PT, R0, RZ, PT ;  /* 0x000000ff0000720c */ /* 0x000fce0003f46270 */
[----:B------:R-:W-:Y:S01]  /*0490*/  @P0 VIADD R2, R2, 0x1 ;  /* 0x0000000102020836 */ /* 0x000fe20000000000 */
[----:B------:R-:W-:-:S05]  /*04a0*/  ISETP.GT.AND P0, PT, R10, 0x3f, PT ;  /* 0x0000003f0a00780c */ /* 0x000fca0003f04270 */
[----:B------:R-:W-:Y:S01]  /*04b0*/  @!P2 IMAD.MOV R2, RZ, RZ, -R2 ;  /* 0x000000ffff02a224 */ /* 0x000fe200078e0a02 */
[----:B------:R-:W-:-:S05]  /*04c0*/  @!P1 LOP3.LUT R2, RZ, R13, RZ, 0x33, !PT ;  /* 0x0000000dff029212 */ /* 0x000fca00078e33ff */
[----:B------:R-:W-:Y:S02]  /*04d0*/  IMAD.MOV R0, RZ, RZ, -R2 ;  /* 0x000000ffff007224 */ /* 0x000fe400078e0a02 */
[----:B------:R-:W-:Y:S02]  /*04e0*/  IMAD.SHL.U32 R2, R2, 0x40, RZ ;  /* 0x0000004002027824 */ /* 0x000fe400078e00ff */
[----:B------:R-:W-:-:S04]  /*04f0*/  IMAD R0, R13, R0, R6 ;  /* 0x000000000d007224 */ /* 0x000fc800078e0206 */
[----:B------:R-:W-:-:S04]  /*0500*/  IMAD.IADD R0, R8, 0x1, R0 ;  /* 0x0000000108007824 */ /* 0x000fc800078e0200 */
[----:B------:R-:W-:-:S04]  /*0510*/  IMAD R0, R0, 0x200, R11 ;  /* 0x0000020000007824 */ /* 0x000fc800078e020b */
[----:B------:R-:W-:Y:S01]  /*0520*/  VIADD R3, R0, 0x100 ;  /* 0x0000010000037836 */ /* 0x000fe20000000000 */
[----:B------:R-:W-:Y:S06]  /*0530*/  @P0 BRA `(.L_x_0) ;  /* 0x00000004000c0947 */ /* 0x000fec0003800000 */
[----:B------:R-:W-:Y:S01]  /*0540*/  IMAD.SHL.U32 R4, R153, 0x8, RZ ;  /* 0x0000000899047824 */ /* 0x000fe200078e00ff */
[----:B------:R-:W-:Y:S02]  /*0550*/  CS2R R120, SRZ ;  /* 0x0000000000787805 */ /* 0x000fe4000001ff00 */
[----:B------:R-:W-:Y:S02]  /*0560*/  CS2R R122, SRZ ;  /* 0x00000000007a7805 */ /* 0x000fe4000001ff00 */
[----:B------:R-:W-:Y:S02]  /*0570*/  CS2R R124, SRZ ;  /* 0x00000000007c7805 */ /* 0x000fe4000001ff00 */
[----:B------:R-:W-:Y:S01]  /*0580*/  CS2R R126, SRZ ;  /* 0x00000000007e7805 */ /* 0x000fe2000001ff00 */
[----:B------:R0:W-:Y:S01]  /*0590*/  STL [R1+0x4e0], R4 ;  /* 0x0004e00401007387 */ /* 0x0001e20000100800 */
[----:B------:R-:W-:Y:S02]  /*05a0*/  CS2R R128, SRZ ;  /* 0x0000000000807805 */ /* 0x000fe4000001ff00 */
[----:B------:R-:W-:-:S02]  /*05b0*/  CS2R R130, SRZ ;  /* 0x0000000000827805 */ /* 0x000fc4000001ff00 */
[----:B------:R-:W-:Y:S02]  /*05c0*/  CS2R R132, SRZ ;  /* 0x0000000000847805 */ /* 0x000fe4000001ff00 */
[----:B------:R-:W-:Y:S02]  /*05d0*/  CS2R R134, SRZ ;  /* 0x0000000000867805 */ /* 0x000fe4000001ff00 */
[----:B------:R-:W-:Y:S02]  /*05e0*/  CS2R R136, SRZ ;  /* 0x0000000000887805 */ /* 0x000fe4000001ff00 */
[----:B------:R-:W-:Y:S02]  /*05f0*/  CS2R R138, SRZ ;  /* 0x00000000008a7805 */ /* 0x000fe4000001ff00 */
        /* <DEDUP_REMOVED lines=53> */
[----:B------:R-:W-:Y:S01]  /*0950*/  CS2R R54, SRZ ;  /* 0x0000000000367805 */ /* 0x000fe2000001ff00 */
[----:B0-----:R-:W-:Y:S06]  /*0960*/  BRA `(.L_x_1) ;  /* 0x000000c400fc7947 */ /* 0x001fec0003800000 */
.L_x_0:
[----:B------:R-:W-:Y:S01]  /*0970*/  IABS R17, R4 ;  /* 0x0000000400117213 */ /* 0x000fe20000000000 */
[----:B------:R-:W-:Y:S01]  /*0980*/  IMAD.SHL.U32 R152, R153, 0x8, RZ ;  /* 0x0000000899987824 */ /* 0x000fe200078e00ff */
[----:B------:R-:W-:Y:S01]  /*0990*/  IABS R26, R5 ;  /* 0x00000005001a7213 */ /* 0x000fe20000000000 */
[----:B------:R-:W-:Y:S01]  /*09a0*/  ULDC UR9, c[0x0][0x23c] ;  /* 0x00008f0000097ab9 */ /* 0x000fe20000000800 */
[----:B------:R-:W0:Y:S01]  /*09b0*/  I2F.RP R12, R17 ;  /* 0x00000011000c7306 */ /* 0x000e220000209400 */
[--C-:B------:R-:W-:Y:S01]  /*09c0*/  SHF.R.U32.HI R15, RZ, 0x6, R153.reuse ;  /* 0x00000006ff0f7819 */ /* 0x100fe20000011699 */
[----:B------:R1:W-:Y:S01]  /*09d0*/  STL [R1+0x4e0], R152 ;  /* 0x0004e09801007387 */ /* 0x0003e20000100800 */
[----:B------:R-:W-:Y:S01]  /*09e0*/  SHF.R.U32.HI R18, RZ, 0x5, R153 ;  /* 0x00000005ff127819 */ /* 0x000fe20000011699 */
[----:B------:R-:W-:Y:S01]  /*09f0*/  ULDC.64 UR4, c[0x0][0x218] ;  /* 0x0000860000047ab9 */ /* 0x000fe20000000a00 */
[----:B------:R-:W-:Y:S01]  /*0a00*/  SGXT.U32 R15, R15, 0x2 ;  /* 0x000000020f0f781a */ /* 0x000fe20000000000 */
[----:B------:R-:W-:Y:S01]  /*0a10*/  ULDC.64 UR10, c[0x0][0x210] ;  /* 0x00008400000a7ab9 */ /* 0x000fe20000000a00 */
[----:B------:R-:W-:Y:S01]  /*0a20*/  R2UR UR8, R18 ;  /* 0x00000000120872ca */ /* 0x000fe200000e0000 */
[----:B------:R-:W2:Y:S01]  /*0a30*/  I2F.RP R13, R26 ;  /* 0x0000001a000d7306 */ /* 0x000ea20000209400 */
[----:B------:R-:W-:Y:S01]  /*0a40*/  LOP3.LUT R32, R2, R15, RZ, 0xfc, !PT ;  /* 0x0000000f02207212 */ /* 0x000fe200078efcff */
[----:B------:R-:W-:Y:S01]  /*0a50*/  UMOV UR18, 0xfffffffe ;  /* 0xfffffffe00127882 */ /* 0x000fe20000000000 */
[----:B------:R-:W-:Y:S01]  /*0a60*/  IABS R15, R3 ;  /* 0x00000003000f7213 */ /* 0x000fe20000000000 */
[----:B------:R-:W-:Y:S01]  /*0a70*/  UMOV UR19, 0x7fffffdf ;  /* 0x7fffffdf00137882 */ /* 0x000fe20000000000 */
[----:B------:R-:W-:-:S02]  /*0a80*/  LOP3.LUT R16, R32, 0x38, RZ, 0xfc, !PT ;  /* 0x0000003820107812 */ /* 0x000fc400078efcff */
[----:B------:R-:W-:Y:S02]  /*0a90*/  CS2R R120, SRZ ;  /* 0x0000000000787805 */ /* 0x000fe4000001ff00 */
[----:B------:R-:W-:Y:S01]  /*0aa0*/  LOP3.LUT R22, R32, 0x28, RZ, 0xfc, !PT ;  /* 0x0000002820167812 */ /* 0x000fe200078efcff */
[----:B0-----:R-:W0:Y:S01]  /*0ab0*/  MUFU.RCP R12, R12 ;  /* 0x0000000c000c7308 */ /* 0x001e220000001000 */
[----:B------:R-:W-:Y:S02]  /*0ac0*/  ISETP.GE.AND P0, PT, R16, RZ, PT ;  /* 0x000000ff1000720c */ /* 0x000fe40003f06270 */
[----:B------:R-:W-:Y:S02]  /*0ad0*/  CS2R R122, SRZ ;  /* 0x00000000007a7805 */ /* 0x000fe4000001ff00 */
[----:B------:R-:W-:Y:S02]  /*0ae0*/  IABS R23, R22 ;  /* 0x0000001600177213 */ /* 0x000fe40000000000 */
[----:B------:R-:W-:-:S02]  /*0af0*/  CS2R R124, SRZ ;  /* 0x00000000007c7805 */ /* 0x000fc4000001ff00 */
[----:B------:R-:W-:Y:S02]  /*0b00*/  LOP3.LUT R24, R32, 0x24, RZ, 0xfc, !PT ;  /* 0x0000002420187812 */ /* 0x000fe400078efcff */
[----:B------:R-:W-:Y:S02]  /*0b10*/  CS2R R126, SRZ ;  /* 0x00000000007e7805 */ /* 0x000fe4000001ff00 */
[----:B------:R-:W-:Y:S01]  /*0b20*/  ISETP.GE.AND P3, PT, R0, RZ, PT ;  /* 0x000000ff0000720c */ /* 0x000fe20003f66270 */
[----:B--2---:R-:W2:Y:S01]  /*0b30*/  MUFU.RCP R13, R13 ;  /* 0x0000000d000d7308 */ /* 0x004ea20000001000 */
[----:B------:R-:W-:Y:S02]  /*0b40*/  IABS R25, R24 ;  /* 0x0000001800197213 */ /* 0x000fe40000000000 */
[----:B------:R-:W-:Y:S02]  /*0b50*/  CS2R R128, SRZ ;  /* 0x0000000000807805 */ /* 0x000fe4000001ff00 */
[----:B------:R-:W-:-:S02]  /*0b60*/  LOP3.LUT R36, R32, 0x18, RZ, 0xfc, !PT ;  /* 0x0000001820247812 */ /* 0x000fc400078efcff */
[----:B------:R-:W-:Y:S02]  /*0b70*/  CS2R R130, SRZ ;  /* 0x0000000000827805 */ /* 0x000fe4000001ff00 */
[C---:B------:R-:W-:Y:S02]  /*0b80*/  LOP3.LUT R37, R32.reuse, 0x14, RZ, 0xfc, !PT ;  /* 0x0000001420257812 */ /* 0x040fe400078efcff */
[----:B------:R-:W-:Y:S02]  /*0b90*/  CS2R R132, SRZ ;  /* 0x0000000000847805 */ /* 0x000fe4000001ff00 */
[----:B------:R-:W-:Y:S02]  /*0ba0*/  LOP3.LUT R38, R32, 0x10, RZ, 0xfc, !PT ;  /* 0x0000001020267812 */ /* 0x000fe400078efcff */
[----:B------:R-:W-:Y:S01]  /*0bb0*/  CS2R R134, SRZ ;  /* 0x0000000000867805 */ /* 0x000fe2000001ff00 */
[----:B0-----:R-:W-:Y:S01]  /*0bc0*/  VIADD R6, R12, 0xffffffe ;  /* 0x0ffffffe0c067836 */ /* 0x001fe20000000000 */
[----:B------:R-:W-:-:S02]  /*0bd0*/  LOP3.LUT R39, R32, 0x8, RZ, 0xfc, !PT ;  /* 0x0000000820277812 */ /* 0x000fc400078efcff */
[----:B------:R-:W-:Y:S02]  /*0be0*/  CS2R R136, SRZ ;  /* 0x0000000000887805 */ /* 0x000fe4000001ff00 */
[----:B------:R-:W-:Y:S01]  /*0bf0*/  LOP3.LUT R40, R32, 0x4, RZ, 0xfc, !PT ;  /* 0x0000000420287812 */ /* 0x000fe200078efcff */
[----:B------:R0:W3:Y:S01]  /*0c00*/  F2I.FTZ.U32.TRUNC.NTZ R7, R6 ;  /* 0x0000000600077305 */ /* 0x0000e2000021f000 */
[----:B------:R-:W-:Y:S02]  /*0c10*/  IABS R31, R32 ;  /* 0x00000020001f7213 */ /* 0x000fe40000000000 */
[----:B------:R-:W-:Y:S02]  /*0c20*/  CS2R R138, SRZ ;  /* 0x00000000008a7805 */ /* 0x000fe4000001ff00 */
[----:B------:R-:W-:Y:S01]  /*0c30*/  IABS R33, R40 ;  /* 0x0000002800217213 */ /* 0x000fe20000000000 */
[----:B--2---:R-:W-:Y:S01]  /*0c40*/  VIADD R8, R13, 0xffffffe ;  /* 0x0ffffffe0d087836 */ /* 0x004fe20000000000 */
[----:B------:R-:W-:-:S02]  /*0c50*/  IABS R13, R0 ;  /* 0x00000000000d7213 */ /* 0x000fc40000000000 */
[----:B------:R-:W-:Y:S02]  /*0c60*/  CS2R R140, SRZ ;  /* 0x00000000008c7805 */ /* 0x000fe4000001ff00 */
[----:B------:R-:W-:Y:S01]  /*0c70*/  LOP3.LUT R154, R153, 0x3f, RZ, 0xc0, !PT ;  /* 0x0000003f999a7812 */ /* 0x000fe200078ec0ff */
[----:B------:R2:W4:Y:S01]  /*0c80*/  F2I.FTZ.U32.TRUNC.NTZ R9, R8 ;  /* 0x0000000800097305 */ /* 0x000522000021f000 */
[----:B0-----:R-:W-:Y:S01]  /*0c90*/  IMAD.MOV.U32 R6, RZ, RZ, RZ ;  /* 0x000000ffff067224 */ /* 0x001fe200078e00ff */
[----:B------:R-:W-:Y:S02]  /*0ca0*/  CS2R R142, SRZ ;  /* 0x00000000008e7805 */ /* 0x000fe4000001ff00 */
[----:B------:R-:W-:Y:S02]  /*0cb0*/  CS2R R144, SRZ ;  /* 0x0000000000907805 */ /* 0x000fe4000001ff00 */
[----:B------:R-:W-:Y:S02]  /*0cc0*/  CS2R R146, SRZ ;  /* 0x0000000000927805 */ /* 0x000fe4000001ff00 */
[----:B------:R-:W-:-:S02]  /*0cd0*/  CS2R R148, SRZ ;  /* 0x0000000000947805 */ /* 0x000fc4000001ff00 */
[----:B------:R-:W-:Y:S01]  /*0ce0*/  CS2R R150, SRZ ;  /* 0x0000000000967805 */ /* 0x000fe2000001ff00 */
[----:B---3--:R-:W-:Y:S01]  /*0cf0*/  IMAD.MOV R14, RZ, RZ, -R7 ;  /* 0x000000ffff0e7224 */ /* 0x008fe200078e0a07 */
[----:B------:R-:W-:Y:S01]  /*0d00*/  CS2R R88, SRZ ;  /* 0x0000000000587805 */ /* 0x000fe2000001ff00 */
[----:B--2---:R-:W-:Y:S01]  /*0d10*/  IMAD.MOV.U32 R8, RZ, RZ, RZ ;  /* 0x000000ffff087224 */ /* 0x004fe200078e00ff */
[----:B------:R-:W-:Y:S01]  /*0d20*/  CS2R R90, SRZ ;  /* 0x00000000005a7805 */ /* 0x000fe2000001ff00 */
[----:B------:R-:W-:Y:S01]  /*0d30*/  IMAD R19, R14, R17, RZ ;  /* 0x000000110e137224 */ /* 0x000fe200078e02ff */
[----:B------:R-:W-:Y:S02]  /*0d40*/  CS2R R92, SRZ ;  /* 0x00000000005c7805 */ /* 0x000fe4000001ff00 */
[----:B------:R-:W-:Y:S02]  /*0d50*/  CS2R R94, SRZ ;  /* 0x00000000005e7805 */ /* 0x000fe4000001ff00 */
[----:B------:R-:W-:Y:S01]  /*0d60*/  CS2R R96, SRZ ;  /* 0x0000000000607805 */ /* 0x000fe2000001ff00 */
[----:B----4-:R-:W-:Y:S01]  /*0d70*/  IMAD.MOV R21, RZ, RZ, -R9 ;  /* 0x000000ffff157224 */ /* 0x010fe200078e0a09 */
[----:B------:R-:W-:Y:S01]  /*0d80*/  CS2R R98, SRZ ;  /* 0x0000000000627805 */ /* 0x000fe2000001ff00 */
[----:B------:R-:W-:Y:S01]  /*0d90*/  IMAD.HI.U32 R6, R7, R19, R6 ;  /* 0x0000001307067227 */ /* 0x000fe200078e0006 */
[----:B------:R-:W-:-:S02]  /*0da0*/  IABS R19, R16 ;  /* 0x0000001000137213 */ /* 0x000fc40000000000 */
[----:B------:R-:W-:Y:S02]  /*0db0*/  CS2R R100, SRZ ;  /* 0x0000000000647805 */ /* 0x000fe4000001ff00 */
[----:B------:R-:W-:Y:S01]  /*0dc0*/  CS2R R102, SRZ ;  /* 0x0000000000667805 */ /* 0x000fe2000001ff00 */
[----:B------:R-:W-:Y:S01]  /*0dd0*/  IMAD R7, R21, R26, RZ ;  /* 0x0000001a15077224 */ /* 0x000fe200078e02ff */
[----:B------:R-:W-:Y:S02]  /*0de0*/  CS2R R104, SRZ ;  /* 0x0000000000687805 */ /* 0x000fe4000001ff00 */
[----:B------:R-:W-:Y:S02]  /*0df0*/  CS2R R106, SRZ ;  /* 0x00000000006a7805 */ /* 0x000fe4000001ff00 */
[----:B------:R-:W-:Y:S01]  /*0e00*/  CS2R R108, SRZ ;  /* 0x00000000006c7805 */ /* 0x000fe2000001ff00 */
[----:B------:R-:W-:Y:S01]  /*0e10*/  IMAD.HI.U32 R12, R9, R7, R8 ;  /* 0x00000007090c7227 */ /* 0x000fe200078e0008 */
[----:B------:R-:W-:-:S02]  /*0e20*/  SHF.R.S32.HI R9, RZ, 0x1f, R10 ;  /* 0x0000001fff097819 */ /* 0x000fc4000001140a */
[----:B------:R-:W-:Y:S02]  /*0e30*/  CS2R R110, SRZ ;  /* 0x00000000006e7805 */ /* 0x000fe4000001ff00 */
[----:B------:R-:W-:Y:S01]  /*0e40*/  CS2R R112, SRZ ;  /* 0x0000000000707805 */ /* 0x000fe2000001ff00 */
[C---:B------:R-:W-:Y:S01]  /*0e50*/  IMAD.HI.U32 R7, R6.reuse, R13, RZ ;  /* 0x0000000d06077227 */ /* 0x040fe200078e00ff */
[----:B------:R-:W-:Y:S02]  /*0e60*/  CS2R R114, SRZ ;  /* 0x0000000000727805 */ /* 0x000fe4000001ff00 */
[----:B------:R-:W-:Y:S02]  /*0e70*/  CS2R R116, SRZ ;  /* 0x0000000000747805 */ /* 0x000fe4000001ff00 */
[----:B------:R-:W-:Y:S01]  /*0e80*/  CS2R R118, SRZ ;  /* 0x0000000000767805 */ /* 0x000fe2000001ff00 */
[----:B------:R-:W-:Y:S01]  /*0e90*/  IMAD.HI.U32 R6, R6, R15, RZ ;  /* 0x0000000f06067227 */ /* 0x000fe200078e00ff */
[----:B------:R-:W-:-:S02]  /*0ea0*/  CS2R R56, SRZ ;  /* 0x0000000000387805 */ /* 0x000fc4000001ff00 */
[----:B------:R-:W-:Y:S02]  /*0eb0*/  CS2R R58, SRZ ;  /* 0x00000000003a7805 */ /* 0x000fe4000001ff00 */
[----:B------:R-:W-:Y:S01]  /*0ec0*/  CS2R R60, SRZ ;  /* 0x00000000003c7805 */ /* 0x000fe2000001ff00 */
[----:B------:R-:W-:Y:S01]  /*0ed0*/  IMAD.MOV R14, RZ, RZ, -R7 ;  /* 0x000000ffff0e7224 */ /* 0x000fe200078e0a07 */
[----:B------:R-:W-:Y:S01]  /*0ee0*/  LEA.HI R7, R9, R10, RZ, 0x6 ;  /* 0x0000000a09077211 */ /* 0x000fe200078f30ff */
[----:B------:R-:W-:Y:S01]  /*0ef0*/  IMAD.HI.U32 R8, R12, R19, RZ ;  /* 0x000000130c087227 */ /* 0x000fe200078e00ff */
[----:B------:R-:W-:Y:S02]  /*0f00*/  CS2R R62, SRZ ;  /* 0x00000000003e7805 */ /* 0x000fe4000001ff00 */
[----:B------:R-:W-:Y:S02]  /*0f10*/  CS2R R64, SRZ ;  /* 0x0000000000407805 */ /* 0x000fe4000001ff00 */
[----:B------:R-:W-:Y:S01]  /*0f20*/  CS2R R66, SRZ ;  /* 0x0000000000427805 */ /* 0x000fe2000001ff00 */
[----:B------:R-:W-:Y:S01]  /*0f30*/  IMAD.MOV R10, RZ, RZ, -R6 ;  /* 0x000000ffff0a7224 */ /* 0x000fe200078e0a06 */
[----:B------:R-:W-:Y:S01]  /*0f40*/  CS2R R68, SRZ ;  /* 0x0000000000447805 */ /* 0x000fe2000001ff00 */
[----:B------:R-:W-:Y:S01]  /*0f50*/  IMAD.MOV R9, RZ, RZ, -R8 ;  /* 0x000000ffff097224 */ /* 0x000fe200078e0a08 */
[----:B------:R-:W-:Y:S01]  /*0f60*/  CS2R R70, SRZ ;  /* 0x0000000000467805 */ /* 0x000fe2000001ff00 */
[C---:B------:R-:W-:Y:S01]  /*0f70*/  IMAD R6, R17.reuse, R14, R13 ;  /* 0x0000000e11067224 */ /* 0x040fe200078e020d */
[----:B------:R-:W-:Y:S01]  /*0f80*/  LOP3.LUT R13, R32, 0x30, RZ, 0xfc, !PT ;  /* 0x00000030200d7812 */ /* 0x000fe200078efcff */
[C---:B------:R-:W-:Y:S01]  /*0f90*/  IMAD R8, R17.reuse, R10, R15 ;  /* 0x0000000a11087224 */ /* 0x040fe200078e020f */
[----:B------:R-:W-:Y:S01]  /*0fa0*/  CS2R R72, SRZ ;  /* 0x0000000000487805 */ /* 0x000fe2000001ff00 */
[----:B------:R-:W-:Y:S01]  /*0fb0*/  IMAD R10, R26, R9, R19 ;  /* 0x000000091a0a7224 */ /* 0x000fe200078e0213 */
[C---:B------:R-:W-:Y:S01]  /*0fc0*/  ISETP.GT.U32.AND P2, PT, R17.reuse, R6, PT ;  /* 0x000000061100720c */ /* 0x040fe20003f44070 */
[----:B------:R-:W-:Y:S01]  /*0fd0*/  IMAD.HI.U32 R14, R12, R23, RZ ;  /* 0x000000170c0e7227 */ /* 0x000fe200078e00ff */
[----:B------:R-:W-:-:S02]  /*0fe0*/  ISETP.GT.U32.AND P4, PT, R17, R8, PT ;  /* 0x000000081100720c */ /* 0x000fc40003f84070 */
[----:B------:R-:W-:Y:S02]  /*0ff0*/  CS2R R74, SRZ ;  /* 0x00000000004a7805 */ /* 0x000fe4000001ff00 */
[----:B------:R-:W-:Y:S01]  /*1000*/  IABS R21, R13 ;  /* 0x0000000d00157213 */ /* 0x000fe20000000000 */
[----:B------:R-:W-:Y:S01]  /*1010*/  IMAD.MOV R18, RZ, RZ, -R14 ;  /* 0x000000ffff127224 */ /* 0x000fe200078e0a0e */
[----:B------:R-:W-:Y:S01]  /*1020*/  ISETP.GE.AND P5, PT, R13, RZ, PT ;  /* 0x000000ff0d00720c */ /* 0x000fe20003fa6270 */
[----:B------:R-:W-:Y:S01]  /*1030*/  IMAD.HI.U32 R15, R12, R25, RZ ;  /* 0x000000190c0f7227 */ /* 0x000fe200078e00ff */
[----:B------:R-:W-:Y:S02]  /*1040*/  ISETP.GT.U32.AND P6, PT, R26, R10, PT ;  /* 0x0000000a1a00720c */ /* 0x000fe40003fc4070 */
[----:B------:R-:W-:Y:S02]  /*1050*/  CS2R R76, SRZ ;  /* 0x00000000004c7805 */ /* 0x000fe4000001ff00 */
[----:B------:R-:W-:Y:S01]  /*1060*/  LOP3.LUT R9, R32, 0x34, RZ, 0xfc, !PT ;  /* 0x0000003420097812 */ /* 0x000fe200078efcff */
[----:B------:R-:W-:Y:S01]  /*1070*/  IMAD.HI.U32 R13, R12, R21, RZ ;  /* 0x000000150c0d7227 */ /* 0x000fe200078e00ff */
[----:B------:R-:W-:-:S02]  /*1080*/  CS2R R78, SRZ ;  /* 0x00000000004e7805 */ /* 0x000fc4000001ff00 */
[----:B------:R-:W-:Y:S02]  /*1090*/  CS2R R80, SRZ ;  /* 0x0000000000507805 */ /* 0x000fe4000001ff00 */
[----:B------:R-:W-:Y:S01]  /*10a0*/  IABS R19, R9 ;  /* 0x0000000900137213 */ /* 0x000fe20000000000 */
[----:B------:R-:W-:Y:S01]  /*10b0*/  IMAD.MOV R16, RZ, RZ, -R13 ;  /* 0x000000ffff107224 */ /* 0x000fe200078e0a0d */
[----:B------:R-:W-:Y:S01]  /*10c0*/  ISETP.GE.AND P1, PT, R9, RZ, PT ;  /* 0x000000ff0900720c */ /* 0x000fe20003f26270 */
[--C-:B------:R-:W-:Y:S01]  /*10d0*/  @!P2 IMAD.IADD R6, R6, 0x1, -R17.reuse ;  /* 0x000000010606a824 */ /* 0x100fe200078e0a11 */
[----:B------:R-:W-:Y:S01]  /*10e0*/  CS2R R82, SRZ ;  /* 0x0000000000527805 */ /* 0x000fe2000001ff00 */
[----:B------:R-:W-:Y:S01]  /*10f0*/  @!P4 IMAD.IADD R8, R8, 0x1, -R17 ;  /* 0x000000010808c824 */ /* 0x000fe200078e0a11 */
[----:B------:R-:W-:Y:S01]  /*1100*/  CS2R R84, SRZ ;  /* 0x0000000000547805 */ /* 0x000fe2000001ff00 */
[----:B------:R-:W-:Y:S01]  /*1110*/  IMAD R14, R26, R16, R21 ;  /* 0x000000101a0e7224 */ /* 0x000fe200078e0215 */
[C---:B------:R-:W-:Y:S01]  /*1120*/  ISETP.GT.U32.AND P2, PT, R17.reuse, R6, PT ;  /* 0x000000061100720c */ /* 0x040fe20003f44070 */
[----:B------:R-:W-:Y:S01]  /*1130*/  @!P6 IMAD.IADD R10, R10, 0x1, -R26 ;  /* 0x000000010a0ae824 */ /* 0x000fe200078e0a1a */
[----:B------:R-:W-:Y:S01]  /*1140*/  ISETP.GT.U32.AND P4, PT, R17, R8, PT ;  /* 0x000000081100720c */ /* 0x000fe20003f84070 */
[----:B------:R-:W-:Y:S01]  /*1150*/  IMAD.HI.U32 R9, R12, R19, RZ ;  /* 0x000000130c097227 */ /* 0x000fe200078e00ff */
[----:B------:R-:W-:-:S02]  /*1160*/  ISETP.GT.U32.AND P6, PT, R26, R14, PT ;  /* 0x0000000e1a00720c */ /* 0x000fc40003fc4070 */
[----:B------:R-:W-:Y:S02]  /*1170*/  CS2R R86, SRZ ;  /* 0x0000000000567805 */ /* 0x000fe4000001ff00 */
[----:B------:R-:W-:Y:S01]  /*1180*/  IABS R21, R38 ;  /* 0x0000002600157213 */ /* 0x000fe20000000000 */
[----:B------:R-:W-:Y:S01]  /*1190*/  IMAD.MOV R9, RZ, RZ, -R9 ;  /* 0x000000ffff097224 */ /* 0x000fe200078e0a09 */
[----:B------:R-:W-:Y:S01]  /*11a0*/  CS2R R42, SRZ ;  /* 0x00000000002a7805 */ /* 0x000fe2000001ff00 */
[----:B------:R-:W-:Y:S01]  /*11b0*/  IMAD.MOV R20, RZ, RZ, -R15 ;  /* 0x000000ffff147224 */ /* 0x000fe200078e0a0f */
[----:B------:R-:W-:Y:S01]  /*11c0*/  CS2R R44, SRZ ;  /* 0x00000000002c7805 */ /* 0x000fe2000001ff00 */
[----:B------:R-:W-:Y:S01]  /*11d0*/  IMAD R15, R26, R18, R23 ;  /* 0x000000121a0f7224 */ /* 0x000fe200078e0217 */
[----:B------:R-:W-:Y:S01]  /*11e0*/  LOP3.LUT R18, R32, 0x20, RZ, 0xfc, !PT ;  /* 0x0000002020127812 */ /* 0x000fe200078efcff */
[----:B------:R-:W-:Y:S01]  /*11f0*/  IMAD R13, R26, R9, R19 ;  /* 0x000000091a0d7224 */ /* 0x000fe200078e0213 */
[----:B------:R-:W-:Y:S01]  /*1200*/  LOP3.LUT R9, RZ, R4, RZ, 0x33, !PT ;  /* 0x00000004ff097212 */ /* 0x000fe200078e33ff */
[--C-:B------:R-:W-:Y:S01]  /*1210*/  @!P2 IMAD.IADD R6, R6, 0x1, -R17.reuse ;  /* 0x000000010606a824 */ /* 0x100fe200078e0a11 */
[----:B------:R-:W-:Y:S01]  /*1220*/  IABS R19, R36 ;  /* 0x0000002400137213 */ /* 0x000fe20000000000 */
[----:B------:R-:W-:Y:S01]  /*1230*/  @!P4 IMAD.IADD R8, R8, 0x1, -R17 ;  /* 0x000000010808c824 */ /* 0x000fe200078e0a11 */
[----:B------:R-:W-:Y:S01]  /*1240*/  IABS R17, R18 ;  /* 0x0000001200117213 */ /* 0x000fe20000000000 */
[----:B------:R-:W-:Y:S01]  /*1250*/  @!P6 IMAD.IADD R14, R14, 0x1, -R26 ;  /* 0x000000010e0ee824 */ /* 0x000fe200078e0a1a */
[----:B------:R-:W-:Y:S01]  /*1260*/  ISETP.GT.U32.AND P2, PT, R26, R13, PT ;  /* 0x0000000d1a00720c */ /* 0x000fe20003f44070 */
[----:B------:R-:W-:Y:S01]  /*1270*/  @!P3 IMAD.MOV R6, RZ, RZ, -R6 ;  /* 0x000000ffff06b224 */ /* 0x000fe200078e0a06 */
[----:B------:R-:W-:Y:S01]  /*1280*/  ISETP.NE.AND P3, PT, R4, RZ, PT ;  /* 0x000000ff0400720c */ /* 0x000fe20003f65270 */
[----:B------:R-:W-:Y:S01]  /*1290*/  IMAD.HI.U32 R4, R12, R17, RZ ;  /* 0x000000110c047227 */ /* 0x000fe200078e00ff */
[----:B------:R-:W-:-:S02]  /*12a0*/  ISETP.GT.U32.AND P6, PT, R26, R14, PT ;  /* 0x0000000e1a00720c */ /* 0x000fc40003fc4070 */
[----:B------:R-:W-:Y:S02]  /*12b0*/  CS2R R46, SRZ ;  /* 0x00000000002e7805 */ /* 0x000fe4000001ff00 */
[----:B------:R-:W-:Y:S01]  /*12c0*/  ISETP.GE.AND P4, PT, R3, RZ, PT ;  /* 0x000000ff0300720c */ /* 0x000fe20003f86270 */
[----:B------:R-:W-:Y:S01]  /*12d0*/  IMAD.MOV R4, RZ, RZ, -R4 ;  /* 0x000000ffff047224 */ /* 0x000fe200078e0a04 */
[----:B------:R-:W-:Y:S01]  /*12e0*/  SEL R30, R9, R6, !P3 ;  /* 0x00000006091e7207 */ /* 0x000fe20005800000 */
[C---:B------:R-:W-:Y:S01]  /*12f0*/  IMAD R16, R26.reuse, R20, R25 ;  /* 0x000000141a107224 */ /* 0x040fe200078e0219 */
[----:B------:R-:W-:Y:S01]  /*1300*/  IABS R23, R39 ;  /* 0x0000002700177213 */ /* 0x000fe20000000000 */
[C---:B------:R-:W-:Y:S01]  /*1310*/  IMAD R17, R26.reuse, R4, R17 ;  /* 0x000000041a117224 */ /* 0x040fe200078e0211 */
[----:B------:R-:W-:Y:S01]  /*1320*/  CS2R R48, SRZ ;  /* 0x0000000000307805 */ /* 0x000fe2000001ff00 */
[----:B------:R-:W-:Y:S01]  /*1330*/  @!P2 IMAD.IADD R13, R13, 0x1, -R26 ;  /* 0x000000010d0da824 */ /* 0x000fe200078e0a1a */
[----:B------:R-:W-:Y:S01]  /*1340*/  ISETP.GT.U32.AND P2, PT, R26, R10, PT ;  /* 0x0000000a1a00720c */ /* 0x000fe20003f44070 */
[----:B------:R-:W-:Y:S01]  /*1350*/  IMAD.HI.U32 R6, R12, R19, RZ ;  /* 0x000000130c067227 */ /* 0x000fe200078e00ff */
[----:B------:R-:W-:-:S02]  /*1360*/  CS2R R50, SRZ ;  /* 0x0000000000327805 */ /* 0x000fc4000001ff00 */
[----:B------:R-:W-:Y:S02]  /*1370*/  CS2R R52, SRZ ;  /* 0x0000000000347805 */ /* 0x000fe4000001ff00 */
[----:B------:R-:W-:Y:S01]  /*1380*/  CS2R R54, SRZ ;  /* 0x0000000000367805 */ /* 0x000fe2000001ff00 */
[----:B------:R-:W-:Y:S01]  /*1390*/  @!P6 IMAD.IADD R14, R14, 0x1, -R26 ;  /* 0x000000010e0ee824 */ /* 0x000fe200078e0a1a */
[C---:B------:R-:W-:Y:S01]  /*13a0*/  ISETP.GT.U32.AND P6, PT, R26.reuse, R17, PT ;  /* 0x000000111a00720c */ /* 0x040fe20003fc4070 */
[----:B------:R-:W-:Y:S01]  /*13b0*/  @!P4 IMAD.MOV R8, RZ, RZ, -R8 ;  /* 0x000000ffff08c224 */ /* 0x000fe200078e0a08 */
[----:B------:R-:W-:Y:S01]  /*13c0*/  ISETP.GT.U32.AND P4, PT, R26, R13, PT ;  /* 0x0000000d1a00720c */ /* 0x000fe20003f84070 */
[----:B------:R-:W-:Y:S02]  /*13d0*/  IMAD.MOV R6, RZ, RZ, -R6 ;  /* 0x000000ffff067224 */ /* 0x000fe400078e0a06 */
[----:B------:R-:W-:Y:S01]  /*13e0*/  @!P5 IMAD.MOV R14, RZ, RZ, -R14 ;  /* 0x000000ffff0ed224 */ /* 0x000fe200078e0a0e */
[----:B------:R-:W-:Y:S01]  /*13f0*/  SEL R8, R9, R8, !P3 ;  /* 0x0000000809087207 */ /* 0x000fe20005800000 */
[----:B------:R-:W-:Y:S01]  /*1400*/  @!P2 IMAD.IADD R10, R10, 0x1, -R26 ;  /* 0x000000010a0aa824 */ /* 0x000fe200078e0a1a */
[C---:B------:R-:W-:Y:S01]  /*1410*/  ISETP.GT.U32.AND P3, PT, R26.reuse, R15, PT ;  /* 0x0000000f1a00720c */ /* 0x040fe20003f64070 */
[C---:B------:R-:W-:Y:S01]  /*1420*/  IMAD R19, R26.reuse, R6, R19 ;  /* 0x000000061a137224 */ /* 0x040fe200078e0213 */
[----:B------:R-:W-:Y:S01]  /*1430*/  ISETP.GT.U32.AND P2, PT, R26, R16, PT ;  /* 0x000000101a00720c */ /* 0x000fe20003f44070 */
[----:B------:R-:W-:Y:S01]  /*1440*/  IMAD.HI.U32 R6, R12, R21, RZ ;  /* 0x000000150c067227 */ /* 0x000fe200078e00ff */
[----:B------:R-:W-:-:S03]  /*1450*/  IABS R9, R37 ;  /* 0x0000002500097213 */ /* 0x000fc60000000000 */
[----:B------:R-:W-:Y:S02]  /*1460*/  @!P6 IMAD.IADD R17, R17, 0x1, -R26 ;  /* 0x000000011111e824 */ /* 0x000fe400078e0a1a */
[----:B------:R-:W-:-:S03]  /*1470*/  IMAD.HI.U32 R4, R12, R9, RZ ;  /* 0x000000090c047227 */ /* 0x000fc600078e00ff */
[----:B------:R-:W-:Y:S01]  /*1480*/  ISETP.GT.U32.AND P6, PT, R26, R17, PT ;  /* 0x000000111a00720c */ /* 0x000fe20003fc4070 */
[----:B------:R-:W-:Y:S01]  /*1490*/  @!P3 IMAD.IADD R15, R15, 0x1, -R26 ;  /* 0x000000010f0fb824 */ /* 0x000fe200078e0a1a */
[----:B------:R-:W-:Y:S01]  /*14a0*/  ISETP.GE.AND P3, PT, R24, RZ, PT ;  /* 0x000000ff1800720c */ /* 0x000fe20003f66270 */
[----:B------:R-:W-:Y:S02]  /*14b0*/  IMAD.MOV R4, RZ, RZ, -R4 ;  /* 0x000000ffff047224 */ /* 0x000fe400078e0a04 */
[----:B------:R-:W-:Y:S01]  /*14c0*/  @!P2 IMAD.IADD R16, R16, 0x1, -R26 ;  /* 0x000000011010a824 */ /* 0x000fe200078e0a1a */
[C---:B------:R-:W-:Y:S01]  /*14d0*/  ISETP.GT.U32.AND P2, PT, R26.reuse, R15, PT ;  /* 0x0000000f1a00720c */ /* 0x040fe20003f44070 */
[----:B------:R-:W-:Y:S02]  /*14e0*/  IMAD R20, R26, R4, R9 ;  /* 0x000000041a147224 */ /* 0x000fe400078e0209 */
[----:B------:R-:W-:Y:S02]  /*14f0*/  IMAD.MOV R6, RZ, RZ, -R6 ;  /* 0x000000ffff067224 */ /* 0x000fe400078e0a06 */
[----:B------:R-:W-:Y:S01]  /*1500*/  @!P4 IMAD.IADD R13, R13, 0x1, -R26 ;  /* 0x000000010d0dc824 */ /* 0x000fe200078e0a1a */
[----:B------:R-:W-:Y:S01]  /*1510*/  ISETP.GE.AND P4, PT, R22, RZ, PT ;  /* 0x000000ff1600720c */ /* 0x000fe20003f86270 */
[----:B------:R-:W-:Y:S01]  /*1520*/  @!P0 IMAD.MOV R10, RZ, RZ, -R10 ;  /* 0x000000ffff0a8224 */ /* 0x000fe200078e0a0a */
[----:B------:R-:W-:Y:S01]  /*1530*/  LEA.HI R22, R153, R2, RZ, 0x1a ;  /* 0x0000000299167211 */ /* 0x000fe200078fd0ff */
[----:B------:R-:W-:Y:S01]  /*1540*/  @!P6 IMAD.IADD R17, R17, 0x1, -R26 ;  /* 0x000000011111e824 */ /* 0x000fe200078e0a1a */
[C---:B------:R-:W-:Y:S01]  /*1550*/  ISETP.GT.U32.AND P0, PT, R26.reuse, R16, PT ;  /* 0x000000101a00720c */ /* 0x040fe20003f04070 */
[C---:B------:R-:W-:Y:S01]  /*1560*/  IMAD R21, R26.reuse, R6, R21 ;  /* 0x000000061a157224 */ /* 0x040fe200078e0215 */
[----:B------:R-:W-:Y:S01]  /*1570*/  ISETP.GT.U32.AND P6, PT, R26, R20, PT ;  /* 0x000000141a00720c */ /* 0x000fe20003fc4070 */
[----:B------:R-:W-:-:S04]  /*1580*/  IMAD.HI.U32 R6, R12, R23, RZ ;  /* 0x000000170c067227 */ /* 0x000fc800078e00ff */
[----:B------:R-:W-:Y:S02]  /*1590*/  VIADD R4, R22, 0x3c ;  /* 0x0000003c16047836 */ /* 0x000fe40000000000 */
[----:B------:R-:W-:Y:S02]  /*15a0*/  IMAD.MOV R6, RZ, RZ, -R6 ;  /* 0x000000ffff067224 */ /* 0x000fe400078e0a06 */
[--C-:B------:R-:W-:Y:S01]  /*15b0*/  @!P2 IMAD.IADD R15, R15, 0x1, -R26.reuse ;  /* 0x000000010f0fa824 */ /* 0x100fe200078e0a1a */
[C---:B------:R-:W-:Y:S01]  /*15c0*/  ISETP.GT.U32.AND P2, PT, R26.reuse, R19, PT ;  /* 0x000000131a00720c */ /* 0x040fe20003f44070 */
[----:B------:R-:W-:Y:S01]  /*15d0*/  IMAD R24, R26, R6, R23 ;  /* 0x000000061a187224 */ /* 0x000fe200078e0217 */
[----:B------:R-:W-:Y:S01]  /*15e0*/  IABS R9, R4 ;  /* 0x0000000400097213 */ /* 0x000fe20000000000 */
[--C-:B------:R-:W-:Y:S01]  /*15f0*/  @!P0 IMAD.IADD R16, R16, 0x1, -R26.reuse ;  /* 0x0000000110108824 */ /* 0x100fe200078e0a1a */
[----:B------:R-:W-:Y:S01]  /*1600*/  ISETP.GE.AND P0, PT, R4, RZ, PT ;  /* 0x000000ff0400720c */ /* 0x000fe20003f06270 */
[----:B------:R-:W-:Y:S01]  /*1610*/  @!P6 IMAD.IADD R20, R20, 0x1, -R26 ;  /* 0x000000011414e824 */ /* 0x000fe200078e0a1a */
[----:B------:R-:W-:Y:S01]  /*1620*/  ISETP.GT.U32.AND P6, PT, R26, R24, PT ;  /* 0x000000181a00720c */ /* 0x000fe20003fc4070 */
[----:B------:R-:W-:-:S03]  /*1630*/  IMAD.HI.U32 R4, R12, R9, RZ ;  /* 0x000000090c047227 */ /* 0x000fc600078e00ff */
[C---:B------:R-:W-:Y:S01]  /*1640*/  ISETP.GT.U32.AND P5, PT, R26.reuse, R20, PT ;  /* 0x000000141a00720c */ /* 0x040fe20003fa4070 */
[----:B------:R-:W-:Y:S02]  /*1650*/  IMAD.MOV R4, RZ, RZ, -R4 ;  /* 0x000000ffff047224 */ /* 0x000fe400078e0a04 */
[----:B------:R-:W-:Y:S01]  /*1660*/  @!P2 IMAD.IADD R19, R19, 0x1, -R26 ;  /* 0x000000011313a824 */ /* 0x000fe200078e0a1a */
[----:B------:R-:W-:Y:S01]  /*1670*/  ISETP.GT.U32.AND P2, PT, R26, R21, PT ;  /* 0x000000151a00720c */ /* 0x000fe20003f44070 */
[----:B------:R-:W-:Y:S02]  /*1680*/  VIADD R35, R22, 0x1c ;  /* 0x0000001c16237836 */ /* 0x000fe40000000000 */
[----:B------:R-:W-:Y:S02]  /*1690*/  IMAD R4, R26, R4, R9 ;  /* 0x000000041a047224 */ /* 0x000fe400078e0209 */
[C---:B------:R-:W-:Y:S01]  /*16a0*/  VIADD R34, R22.reuse, 0x2c ;  /* 0x0000002c16227836 */ /* 0x040fe20000000000 */
[----:B------:R-:W-:Y:S01]  /*16b0*/  IABS R25, R35 ;  /* 0x0000002300197213 */ /* 0x000fe20000000000 */
[----:B------:R-:W-:-:S02]  /*16c0*/  VIADD R22, R22, 0xc ;  /* 0x0000000c16167836 */ /* 0x000fc40000000000 */
[--C-:B------:R-:W-:Y:S01]  /*16d0*/  @!P6 IMAD.IADD R24, R24, 0x1, -R26.reuse ;  /* 0x000000011818e824 */ /* 0x100fe200078e0a1a */
[----:B------:R-:W-:Y:S01]  /*16e0*/  ISETP.GT.U32.AND P6, PT, R26, R4, PT ;  /* 0x000000041a00720c */ /* 0x000fe20003fc4070 */
[----:B------:R-:W-:Y:S01]  /*16f0*/  @!P1 IMAD.MOV R13, RZ, RZ, -R13 ;  /* 0x000000ffff0d9224 */ /* 0x000fe200078e0a0d */
[----:B------:R-:W-:Y:S01]  /*1700*/  IABS R23, R34 ;  /* 0x0000002200177213 */ /* 0x000fe20000000000 */
[----:B------:R-:W-:Y:S01]  /*1710*/  IMAD.HI.U32 R9, R12, R25, RZ ;  /* 0x000000190c097227 */ /* 0x000fe200078e00ff */
[----:B------:R-:W-:Y:S02]  /*1720*/  IABS R29, R22 ;  /* 0x00000016001d7213 */ /* 0x000fe40000000000 */
[----:B------:R-:W-:Y:S01]  /*1730*/  ISETP.GT.U32.AND P1, PT, R26, R19, PT ;  /* 0x000000131a00720c */ /* 0x000fe20003f24070 */
[----:B------:R-:W-:Y:S01]  /*1740*/  @!P2 IMAD.IADD R21, R21, 0x1, -R26 ;  /* 0x000000011515a824 */ /* 0x000fe200078e0a1a */
[----:B------:R-:W-:Y:S01]  /*1750*/  ISETP.GE.AND P2, PT, R18, RZ, PT ;  /* 0x000000ff1200720c */ /* 0x000fe20003f46270 */
[----:B------:R-:W-:-:S04]  /*1760*/  IMAD.HI.U32 R6, R12, R23, RZ ;  /* 0x000000170c067227 */ /* 0x000fc800078e00ff */
[----:B------:R-:W-:-:S04]  /*1770*/  IMAD.HI.U32 R18, R12, R29, RZ ;  /* 0x0000001d0c127227 */ /* 0x000fc800078e00ff */
[----:B------:R-:W-:Y:S02]  /*1780*/  IMAD.MOV R27, RZ, RZ, -R9 ;  /* 0x000000ffff1b7224 */ /* 0x000fe400078e0a09 */
[----:B------:R-:W-:Y:S02]  /*1790*/  IMAD.MOV R6, RZ, RZ, -R6 ;  /* 0x000000ffff067224 */ /* 0x000fe400078e0a06 */
[----:B------:R-:W-:Y:S02]  /*17a0*/  IMAD.MOV R28, RZ, RZ, -R18 ;  /* 0x000000ffff1c7224 */ /* 0x000fe400078e0a12 */
[----:B------:R-:W-:Y:S02]  /*17b0*/  IMAD R18, R26, R27, R25 ;  /* 0x0000001b1a127224 */ /* 0x000fe400078e0219 */
[----:B------:R-:W-:Y:S01]  /*17c0*/  @!P6 IMAD.IADD R4, R4, 0x1, -R26 ;  /* 0x000000010404e824 */ /* 0x000fe200078e0a1a */
[C---:B------:R-:W-:Y:S01]  /*17d0*/  ISETP.GT.U32.AND P6, PT, R26.reuse, R24, PT ;  /* 0x000000181a00720c */ /* 0x040fe20003fc4070 */
[----:B------:R-:W-:-:S02]  /*17e0*/  IMAD R9, R26, R6, R23 ;  /* 0x000000061a097224 */ /* 0x000fc400078e0217 */
[----:B------:R-:W-:-:S04]  /*17f0*/  IMAD.HI.U32 R6, R12, R31, RZ ;  /* 0x0000001f0c067227 */ /* 0x000fc800078e00ff */
[----:B------:R-:W-:Y:S02]  /*1800*/  IMAD.MOV.U32 R27, RZ, RZ, R33 ;  /* 0x000000ffff1b7224 */ /* 0x000fe400078e0021 */
[----:B------:R-:W-:Y:S01]  /*1810*/  @!P4 IMAD.MOV R15, RZ, RZ, -R15 ;  /* 0x000000ffff0fc224 */ /* 0x000fe200078e0a0f */
[C---:B------:R-:W-:Y:S01]  /*1820*/  ISETP.GT.U32.AND P4, PT, R26.reuse, R21, PT ;  /* 0x000000151a00720c */ /* 0x040fe20003f84070 */
[----:B------:R-:W-:Y:S01]  /*1830*/  @!P3 IMAD.MOV R16, RZ, RZ, -R16 ;  /* 0x000000ffff10b224 */ /* 0x000fe200078e0a10 */
[C---:B------:R-:W-:Y:S01]  /*1840*/  ISETP.GT.U32.AND P3, PT, R26.reuse, R4, PT ;  /* 0x000000041a00720c */ /* 0x040fe20003f64070 */
[----:B------:R-:W-:Y:S01]  /*1850*/  @!P1 IMAD.IADD R19, R19, 0x1, -R26 ;  /* 0x0000000113139824 */ /* 0x000fe200078e0a1a */
[----:B------:R-:W-:Y:S01]  /*1860*/  ISETP.GT.U32.AND P1, PT, R26, R18, PT ;  /* 0x000000121a00720c */ /* 0x000fe20003f24070 */
[----:B------:R-:W-:Y:S02]  /*1870*/  IMAD.MOV R6, RZ, RZ, -R6 ;  /* 0x000000ffff067224 */ /* 0x000fe400078e0a06 */
[----:B------:R-:W-:-:S04]  /*1880*/  IMAD.HI.U32 R12, R12, R27, RZ ;  /* 0x0000001b0c0c7227 */ /* 0x000fc800078e00ff */
[C---:B------:R-:W-:Y:S01]  /*1890*/  IMAD R23, R26.reuse, R28, R29 ;  /* 0x0000001c1a177224 */ /* 0x040fe200078e021d */
[----:B------:R-:W-:Y:S01]  /*18a0*/  CS2R R28, SRZ ;  /* 0x00000000001c7805 */ /* 0x000fe2000001ff00 */
[----:B------:R-:W-:Y:S01]  /*18b0*/  IMAD R25, R26, R6, R31 ;  /* 0x000000061a197224 */ /* 0x000fe200078e021f */
[----:B------:R-:W-:Y:S01]  /*18c0*/  LOP3.LUT R6, R152, 0x30, RZ, 0xc0, !PT ;  /* 0x0000003098067812 */ /* 0x000fe200078ec0ff */
[----:B------:R-:W-:Y:S02]  /*18d0*/  IMAD.MOV R12, RZ, RZ, -R12 ;  /* 0x000000ffff0c7224 */ /* 0x000fe400078e0a0c */
[--C-:B------:R-:W-:Y:S01]  /*18e0*/  @!P5 IMAD.IADD R20, R20, 0x1, -R26.reuse ;  /* 0x000000011414d824 */ /* 0x100fe200078e0a1a */
[C---:B------:R-:W-:Y:S01]  /*18f0*/  ISETP.GT.U32.AND P5, PT, R26.reuse, R23, PT ;  /* 0x000000171a00720c */ /* 0x040fe20003fa4070 */
[----:B------:R-:W-:Y:S01]  /*1900*/  @!P2 IMAD.MOV R17, RZ, RZ, -R17 ;  /* 0x000000ffff11a224 */ /* 0x000fe200078e0a11 */
[----:B------:R-:W-:Y:S01]  /*1910*/  ISETP.GT.U32.AND P2, PT, R26, R9, PT ;  /* 0x000000091a00720c */ /* 0x000fe20003f44070 */
[----:B------:R-:W-:Y:S01]  /*1920*/  @!P6 IMAD.IADD R24, R24, 0x1, -R26 ;  /* 0x000000011818e824 */ /* 0x000fe200078e0a1a */
[C---:B------:R-:W-:Y:S01]  /*1930*/  ISETP.GT.U32.AND P6, PT, R26.reuse, R25, PT ;  /* 0x000000191a00720c */ /* 0x040fe20003fc4070 */
[----:B------:R-:W-:-:S02]  /*1940*/  IMAD R12, R26, R12, R27 ;  /* 0x0000000c1a0c7224 */ /* 0x000fc400078e021b */
[--C-:B------:R-:W-:Y:S01]  /*1950*/  @!P4 IMAD.IADD R21, R21, 0x1, -R26.reuse ;  /* 0x000000011515c824 */ /* 0x100fe200078e0a1a */
[----:B------:R-:W-:Y:S01]  /*1960*/  ISETP.GE.AND P4, PT, R36, RZ, PT ;  /* 0x000000ff2400720c */ /* 0x000fe20003f86270 */
[--C-:B------:R-:W-:Y:S01]  /*1970*/  @!P3 IMAD.IADD R4, R4, 0x1, -R26.reuse ;  /* 0x000000010404b824 */ /* 0x100fe200078e0a1a */
[----:B------:R-:W-:Y:S01]  /*1980*/  ISETP.GE.AND P3, PT, R37, RZ, PT ;  /* 0x000000ff2500720c */ /* 0x000fe20003f66270 */
[--C-:B------:R-:W-:Y:S01]  /*1990*/  @!P1 IMAD.IADD R18, R18, 0x1, -R26.reuse ;  /* 0x0000000112129824 */ /* 0x100fe200078e0a1a */
[----:B------:R-:W-:Y:S01]  /*19a0*/  ISETP.GT.U32.AND P1, PT, R26, R12, PT ;  /* 0x0000000c1a00720c */ /* 0x000fe20003f24070 */
[--C-:B------:R-:W-:Y:S01]  /*19b0*/  @!P5 IMAD.IADD R23, R23, 0x1, -R26.reuse ;  /* 0x000000011717d824 */ /* 0x100fe200078e0a1a */
[----:B------:R-:W-:Y:S01]  /*19c0*/  ISETP.GE.AND P5, PT, R39, RZ, PT ;  /* 0x000000ff2700720c */ /* 0x000fe20003fa6270 */
[--C-:B------:R-:W-:Y:S01]  /*19d0*/  @!P2 IMAD.IADD R9, R9, 0x1, -R26.reuse ;  /* 0x000000010909a824 */ /* 0x100fe200078e0a1a */
[----:B------:R-:W-:Y:S01]  /*19e0*/  ISETP.GE.AND P2, PT, R38, RZ, PT ;  /* 0x000000ff2600720c */ /* 0x000fe20003f46270 */
[----:B------:R-:W-:Y:S01]  /*19f0*/  @!P6 IMAD.IADD R25, R25, 0x1, -R26 ;  /* 0x000000011919e824 */ /* 0x000fe200078e0a1a */
[C---:B------:R-:W-:Y:S01]  /*1a00*/  ISETP.GT.U32.AND P6, PT, R26.reuse, R23, PT ;  /* 0x000000171a00720c */ /* 0x040fe20003fc4070 */
[----:B-1----:R-:W-:Y:S01]  /*1a10*/  IMAD R152, R11, 0x40, R6 ;  /* 0x000000400b987824 */ /* 0x002fe200078e0206 */
[----:B------:R-:W-:Y:S01]  /*1a20*/  CS2R R36, SRZ ;  /* 0x0000000000247805 */ /* 0x000fe2000001ff00 */
[----:B------:R-:W-:Y:S01]  /*1a30*/  @!P4 IMAD.MOV R19, RZ, RZ, -R19 ;  /* 0x000000ffff13c224 */ /* 0x000fe200078e0a13 */
[C---:B------:R-:W-:Y:S01]  /*1a40*/  ISETP.GT.U32.AND P4, PT, R26.reuse, R9, PT ;  /* 0x000000091a00720c */ /* 0x040fe20003f84070 */
[----:B------:R-:W-:Y:S01]  /*1a50*/  @!P3 IMAD.MOV R20, RZ, RZ, -R20 ;  /* 0x000000ffff14b224 */ /* 0x000fe200078e0a14 */
[----:B------:R-:W-:Y:S01]  /*1a60*/  ISETP.GT.U32.AND P3, PT, R26, R18, PT ;  /* 0x000000121a00720c */ /* 0x000fe20003f64070 */
[----:B------:R-:W-:Y:S01]  /*1a70*/  @!P1 IMAD.IADD R12, R12, 0x1, -R26 ;  /* 0x000000010c0c9824 */ /* 0x000fe200078e0a1a */
[C---:B------:R-:W-:Y:S01]  /*1a80*/  ISETP.GT.U32.AND P1, PT, R26.reuse, R25, PT ;  /* 0x000000191a00720c */ /* 0x040fe20003f24070 */
[----:B------:R-:W-:Y:S01]  /*1a90*/  @!P5 IMAD.MOV R24, RZ, RZ, -R24 ;  /* 0x000000ffff18d224 */ /* 0x000fe200078e0a18 */
[----:B------:R-:W-:Y:S01]  /*1aa0*/  STL [R1+0x49c], R152 ;  /* 0x00049c9801007387 */ /* 0x000fe20000100800 */
[----:B------:R-:W-:Y:S01]  /*1ab0*/  @!P2 IMAD.MOV R21, RZ, RZ, -R21 ;  /* 0x000000ffff15a224 */ /* 0x000fe200078e0a15 */
[----:B------:R-:W-:Y:S01]  /*1ac0*/  ISETP.GT.U32.AND P5, PT, R26, R12, PT ;  /* 0x0000000c1a00720c */ /* 0x000fe20003fa4070 */
[----:B------:R-:W-:Y:S01]  /*1ad0*/  @!P6 IMAD.IADD R23, R23, 0x1, -R26 ;  /* 0x000000011717e824 */ /* 0x000fe200078e0a1a */
[----:B------:R-:W-:Y:S01]  /*1ae0*/  ISETP.GE.AND P2, PT, R34, RZ, PT ;  /* 0x000000ff2200720c */ /* 0x000fe20003f46270 */
[----:B------:R-:W-:Y:S01]  /*1af0*/  IMAD.MOV.U32 R6, RZ, RZ, R4 ;  /* 0x000000ffff067224 */ /* 0x000fe200078e0004 */
[----:B------:R-:W-:Y:S01]  /*1b00*/  ISETP.GE.AND P6, PT, R32, RZ, PT ;  /* 0x000000ff2000720c */ /* 0x000fe20003fc6270 */
[--C-:B------:R-:W-:Y:S01]  /*1b10*/  @!P4 IMAD.IADD R9, R9, 0x1, -R26.reuse ;  /* 0x000000010909c824 */ /* 0x100fe200078e0a1a */
[----:B------:R-:W-:Y:S01]  /*1b20*/  ISETP.GE.AND P4, PT, R35, RZ, PT ;  /* 0x000000ff2300720c */ /* 0x000fe20003f86270 */
[--C-:B------:R-:W-:Y:S01]  /*1b30*/  @!P3 IMAD.IADD R18, R18, 0x1, -R26.reuse ;  /* 0x000000011212b824 */ /* 0x100fe200078e0a1a */
[----:B------:R-:W-:Y:S01]  /*1b40*/  ISETP.GE.AND P3, PT, R22, RZ, PT ;  /* 0x000000ff1600720c */ /* 0x000fe20003f66270 */
[----:B------:R-:W-:Y:S01]  /*1b50*/  @!P1 IMAD.IADD R25, R25, 0x1, -R26 ;  /* 0x0000000119199824 */ /* 0x000fe200078e0a1a */
[----:B------:R-:W-:Y:S01]  /*1b60*/  ISETP.GE.AND P1, PT, R40, RZ, PT ;  /* 0x000000ff2800720c */ /* 0x000fe20003f26270 */
[----:B------:R-:W-:Y:S01]  /*1b70*/  IMAD R4, R154, UR9, RZ ;  /* 0x000000099a047c24 */ /* 0x000fe2000f8e02ff */
[----:B------:R-:W-:Y:S01]  /*1b80*/  USHF.L.U32 UR9, UR9, 0x6, URZ ;  /* 0x0000000609097899 */ /* 0x000fe2000800063f */
[----:B------:R-:W-:Y:S01]  /*1b90*/  @!P0 IMAD.MOV R6, RZ, RZ, -R6 ;  /* 0x000000ffff068224 */ /* 0x000fe200078e0a06 */
[----:B------:R-:W-:Y:S01]  /*1ba0*/  ISETP.NE.AND P0, PT, R5, RZ, PT ;  /* 0x000000ff0500720c */ /* 0x000fe20003f05270 */
[----:B------:R-:W-:Y:S01]  /*1bb0*/  @!P5 IMAD.IADD R12, R12, 0x1, -R26 ;  /* 0x000000010c0cd824 */ /* 0x000fe200078e0a1a */
[----:B------:R-:W-:Y:S01]  /*1bc0*/  LOP3.LUT R5, RZ, R5, RZ, 0x33, !PT ;  /* 0x00000005ff057212 */ /* 0x000fe200078e33ff */
[----:B------:R-:W-:Y:S01]  /*1bd0*/  @!P2 IMAD.MOV R9, RZ, RZ, -R9 ;  /* 0x000000ffff09a224 */ /* 0x000fe200078e0a09 */
[C---:B------:R-:W-:Y:S01]  /*1be0*/  IADD3 R11, P5, R4.reuse, UR4, RZ ;  /* 0x00000004040b7c10 */ /* 0x040fe2000ffbe0ff */
[----:B------:R-:W-:Y:S01]  /*1bf0*/  @!P4 IMAD.MOV R18, RZ, RZ, -R18 ;  /* 0x000000ffff12c224 */ /* 0x000fe200078e0a12 */
[C---:B------:R-:W-:Y:S01]  /*1c00*/  SEL R6, R5.reuse, R6, !P0 ;  /* 0x0000000605067207 */ /* 0x040fe20004000000 */
[----:B------:R-:W-:Y:S01]  /*1c10*/  @!P3 IMAD.MOV R23, RZ, RZ, -R23 ;  /* 0x000000ffff17b224 */ /* 0x000fe200078e0a17 */
[C---:B------:R-:W-:Y:S01]  /*1c20*/  SEL R10, R5.reuse, R10, !P0 ;  /* 0x0000000a050a7207 */ /* 0x040fe20004000000 */
[----:B------:R-:W-:Y:S01]  /*1c30*/  @!P6 IMAD.MOV R25, RZ, RZ, -R25 ;  /* 0x000000ffff19e224 */ /* 0x000fe200078e0a19 */
[----:B------:R-:W-:Y:S01]  /*1c40*/  LEA.HI.X.SX32 R22, R4, UR5, 0x1, P5 ;  /* 0x0000000504167c11 */ /* 0x000fe2000a8f0eff */
[----:B------:R-:W-:Y:S01]  /*1c50*/  ULDC UR5, c[0x0][0x240] ;  /* 0x0000900000057ab9 */ /* 0x000fe20000000800 */
[----:B------:R-:W-:Y:S01]  /*1c60*/  @!P1 IMAD.MOV R12, RZ, RZ, -R12 ;  /* 0x000000ffff0c9224 */ /* 0x000fe200078e0a0c */
[C---:B------:R-:W-:Y:S01]  /*1c70*/  SEL R13, R5.reuse, R13, !P0 ;  /* 0x0000000d050d7207 */ /* 0x040fe20004000000 */
[----:B------:R-:W-:Y:S01]  /*1c80*/  IMAD R6, R6, UR5, RZ ;  /* 0x0000000506067c24 */ /* 0x000fe2000f8e02ff */
[C---:B------:R-:W-:Y:S01]  /*1c90*/  SEL R14, R5.reuse, R14, !P0 ;  /* 0x0000000e050e7207 */ /* 0x040fe20004000000 */
[----:B------:R-:W-:Y:S01]  /*1ca0*/  IMAD R10, R10, UR5, RZ ;  /* 0x000000050a0a7c24 */ /* 0x000fe2000f8e02ff */
[C---:B------:R-:W-:Y:S01]  /*1cb0*/  SEL R9, R5.reuse, R9, !P0 ;  /* 0x0000000905097207 */ /* 0x040fe20004000000 */
[----:B------:R-:W-:Y:S01]  /*1cc0*/  ULDC UR4, c[0x0][0x234] ;  /* 0x00008d0000047ab9 */ /* 0x000fe20000000800 */
[----:B------:R-:W-:Y:S01]  /*1cd0*/  SEL R15, R5, R15, !P0 ;  /* 0x0000000f050f7207 */ /* 0x000fe20004000000 */
[----:B------:R-:W-:Y:S01]  /*1ce0*/  IMAD R13, R13, UR5, RZ ;  /* 0x000000050d0d7c24 */ /* 0x000fe2000f8e02ff */
[C---:B------:R-:W-:Y:S01]  /*1cf0*/  SEL R16, R5.reuse, R16, !P0 ;  /* 0x0000001005107207 */ /* 0x040fe20004000000 */
[----:B------:R-:W-:Y:S01]  /*1d00*/  IMAD R14, R14, UR5, RZ ;  /* 0x000000050e0e7c24 */ /* 0x000fe2000f8e02ff */
[----:B------:R-:W-:Y:S01]  /*1d10*/  SEL R17, R5, R17, !P0 ;  /* 0x0000001105117207 */ /* 0x000fe20004000000 */
[----:B------:R-:W-:Y:S01]  /*1d20*/  IMAD R9, R9, UR5, RZ ;  /* 0x0000000509097c24 */ /* 0x000fe2000f8e02ff */
[----:B------:R-:W-:Y:S01]  /*1d30*/  SEL R18, R5, R18, !P0 ;  /* 0x0000001205127207 */ /* 0x000fe20004000000 */
[----:B------:R-:W-:Y:S01]  /*1d40*/  IMAD R15, R15, UR5, RZ ;  /* 0x000000050f0f7c24 */ /* 0x000fe2000f8e02ff */
[C---:B------:R-:W-:Y:S01]  /*1d50*/  SEL R19, R5.reuse, R19, !P0 ;  /* 0x0000001305137207 */ /* 0x040fe20004000000 */
        /* <DEDUP_REMOVED lines=13> */
[-C--:B------:R-:W-:Y:S01]  /*1e30*/  IADD3 R155, P1, R6, R11.reuse, RZ ;  /* 0x0000000b069b7210 */ /* 0x080fe20007f3e0ff */
[----:B------:R-:W-:Y:S01]  /*1e40*/  IMAD R23, R23, UR5, RZ ;  /* 0x0000000517177c24 */ /* 0x000fe2000f8e02ff */
[-C--:B------:R-:W-:Y:S01]  /*1e50*/  IADD3 R8, P2, R10, R11.reuse, RZ ;  /* 0x0000000b0a087210 */ /* 0x080fe20007f5e0ff */
[----:B------:R-:W-:Y:S01]  /*1e60*/  IMAD R24, R24, UR5, RZ ;  /* 0x0000000518187c24 */ /* 0x000fe2000f8e02ff */
[-C--:B------:R-:W-:Y:S01]  /*1e70*/  IADD3 R154, P3, R13, R11.reuse, RZ ;  /* 0x0000000b0d9a7210 */ /* 0x080fe20007f7e0ff */
[----:B------:R0:W-:Y:S01]  /*1e80*/  STL [R1+0x30], R155 ;  /* 0x0000309b01007387 */ /* 0x0001e20000100800 */
[----:B------:R-:W-:Y:S01]  /*1e90*/  IMAD R12, R12, UR5, RZ ;  /* 0x000000050c0c7c24 */ /* 0x000fe2000f8e02ff */
[----:B------:R-:W-:Y:S01]  /*1ea0*/  CS2R R26, SRZ ;  /* 0x00000000001a7805 */ /* 0x000fe2000001ff00 */
[----:B------:R-:W-:Y:S01]  /*1eb0*/  IMAD R25, R25, UR5, RZ ;  /* 0x0000000519197c24 */ /* 0x000fe2000f8e02ff */
[----:B------:R1:W-:Y:S01]  /*1ec0*/  STL [R1+0x38], R8 ;  /* 0x0000380801007387 */ /* 0x0003e20000100800 */
[----:B------:R-:W-:Y:S01]  /*1ed0*/  IMAD R4, R30, UR4, RZ ;  /* 0x000000041e047c24 */ /* 0x000fe2000f8e02ff */
[----:B------:R-:W-:Y:S01]  /*1ee0*/  UIADD3 UR4, UR7, 0x8000, URZ ;  /* 0x0000800007047890 */ /* 0x000fe2000fffe03f */
[----:B------:R-:W-:Y:S01]  /*1ef0*/  CS2R R30, SRZ ;  /* 0x00000000001e7805 */ /* 0x000fe2000001ff00 */
[----:B------:R2:W-:Y:S01]  /*1f00*/  STL [R1+0x40], R154 ;  /* 0x0000409a01007387 */ /* 0x0005e20000100800 */
[----:B------:R-:W-:Y:S01]  /*1f10*/  UMOV UR5, URZ ;  /* 0x0000003f00057c82 */ /* 0x000fe20008000000 */
[----:B0-----:R-:W-:Y:S01]  /*1f20*/  IADD3 R155, P4, R14, R11, RZ ;  /* 0x0000000b0e9b7210 */ /* 0x001fe20007f9e0ff */
[----:B------:R-:W-:Y:S01]  /*1f30*/  USHF.R.U32.HI UR4, URZ, 0x4, UR4 ;  /* 0x000000043f047899 */ /* 0x000fe20008011604 */
[----:B------:R-:W-:-:S02]  /*1f40*/  CS2R R32, SRZ ;  /* 0x0000000000207805 */ /* 0x000fc4000001ff00 */
[----:B------:R-:W-:Y:S02]  /*1f50*/  CS2R R34, SRZ ;  /* 0x0000000000227805 */ /* 0x000fe4000001ff00 */
[-C--:B-1----:R-:W-:Y:S01]  /*1f60*/  IADD3 R8, P5, R9, R11.reuse, RZ ;  /* 0x0000000b09087210 */ /* 0x082fe20007fbe0ff */
[----:B------:R0:W-:Y:S01]  /*1f70*/  STL [R1+0x48], R155 ;  /* 0x0000489b01007387 */ /* 0x0001e20000100800 */
[----:B------:R-:W-:Y:S01]  /*1f80*/  USGXT.U32 UR4, UR4, 0xe ;  /* 0x0000000e0404789a */ /* 0x000fe20008000000 */
[----:B------:R-:W-:Y:S02]  /*1f90*/  CS2R R38, SRZ ;  /* 0x0000000000267805 */ /* 0x000fe4000001ff00 */
[----:B--2---:R-:W-:Y:S01]  /*1fa0*/  IADD3 R154, P6, R15, R11, RZ ;  /* 0x0000000b0f9a7210 */ /* 0x004fe20007fde0ff */
[----:B------:R1:W-:Y:S01]  /*1fb0*/  STL [R1+0x50], R8 ;  /* 0x0000500801007387 */ /* 0x0003e20000100800 */
[----:B------:R-:W-:Y:S01]  /*1fc0*/  UIADD3.64 UR18, UR4, -UR18, URZ ;  /* 0x8000001204127297 */ /* 0x000fe2000fffe03f */
[----:B------:R-:W-:-:S02]  /*1fd0*/  CS2R R40, SRZ ;  /* 0x0000000000287805 */ /* 0x000fc4000001ff00 */
[----:B------:R2:W-:Y:S01]  /*1fe0*/  STL [R1+0x58], R154 ;  /* 0x0000589a01007387 */ /* 0x0005e20000100800 */
[----:B0-----:R-:W-:Y:S02]  /*1ff0*/  IADD3 R155, P0, R16, R11, RZ ;  /* 0x0000000b109b7210 */ /* 0x001fe40007f1e0ff */
[----:B-1----:R-:W-:-:S03]  /*2000*/  LEA.HI.X.SX32 R8, R6, R22, 0x1, P1 ;  /* 0x0000001606087211 */ /* 0x002fc600008f0eff */
[----:B------:R-:W-:Y:S01]  /*2010*/  STL [R1+0x60], R155 ;  /* 0x0000609b01007387 */ /* 0x000fe20000100800 */
[-C--:B------:R-:W-:Y:S02]  /*2020*/  LEA.HI.X.SX32 R6, R10, R22.reuse, 0x1, P2 ;  /* 0x000000160a067211 */ /* 0x080fe400010f0eff */
[----:B--2---:R-:W-:Y:S01]  /*2030*/  IADD3 R154, P1, R17, R11, RZ ;  /* 0x0000000b119a7210 */ /* 0x004fe20007f3e0ff */
[----:B------:R0:W-:Y:S01]  /*2040*/  STL [R1+0x2c], R8 ;  /* 0x00002c0801007387 */ /* 0x0001e20000100800 */
[----:B------:R-:W-:-:S03]  /*2050*/  LEA.HI.X.SX32 R10, R13, R22, 0x1, P3 ;  /* 0x000000160d0a7211 */ /* 0x000fc600018f0eff */
[----:B------:R-:W-:Y:S04]  /*2060*/  STL [R1+0x68], R154 ;  /* 0x0000689a01007387 */ /* 0x000fe80000100800 */
[----:B------:R1:W-:Y:S01]  /*2070*/  STL [R1+0x34], R6 ;  /* 0x0000340601007387 */ /* 0x0003e20000100800 */
[----:B0-----:R-:W-:-:S05]  /*2080*/  IADD3 R8, P2, R18, R11, RZ ;  /* 0x0000000b12087210 */ /* 0x001fca0007f5e0ff */
[----:B------:R0:W-:Y:S01]  /*2090*/  STL [R1+0x70], R8 ;  /* 0x0000700801007387 */ /* 0x0001e20000100800 */
[----:B-1----:R-:W-:-:S03]  /*20a0*/  IADD3 R6, P3, R19, R11, RZ ;  /* 0x0000000b13067210 */ /* 0x002fc60007f7e0ff */
[----:B------:R1:W-:Y:S04]  /*20b0*/  STL [R1+0x3c], R10 ;  /* 0x00003c0a01007387 */ /* 0x0003e80000100800 */
[----:B------:R2:W-:Y:S01]  /*20c0*/  STL [R1+0x78], R6 ;  /* 0x0000780601007387 */ /* 0x0005e20000100800 */
[----:B0-----:R-:W-:Y:S02]  /*20d0*/  LEA.HI.X.SX32 R8, R14, R22, 0x1, P4 ;  /* 0x000000160e087211 */ /* 0x001fe400020f0eff */
[----:B-1----:R-:W-:-:S03]  /*20e0*/  IADD3 R10, P4, R20, R11, RZ ;  /* 0x0000000b140a7210 */ /* 0x002fc60007f9e0ff */
[----:B------:R0:W-:Y:S01]  /*20f0*/  STL [R1+0x44], R8 ;  /* 0x0000440801007387 */ /* 0x0001e20000100800 */
[----:B--2---:R-:W-:-:S03]  /*2100*/  LEA.HI.X.SX32 R6, R9, R22, 0x1, P5 ;  /* 0x0000001609067211 */ /* 0x004fc600028f0eff */
[----:B------:R1:W-:Y:S01]  /*2110*/  STL [R1+0x80], R10 ;  /* 0x0000800a01007387 */ /* 0x0003e20000100800 */
[----:B------:R-:W-:-:S03]  /*2120*/  LEA.HI.X.SX32 R9, R15, R22, 0x1, P6 ;  /* 0x000000160f097211 */ /* 0x000fc600030f0eff */
[----:B------:R2:W-:Y:S01]  /*2130*/  STL [R1+0x4c], R6 ;  /* 0x00004c0601007387 */ /* 0x0005e20000100800 */
[----:B0-----:R-:W-:-:S04]  /*2140*/  IADD3 R8, P5, R21, R11, RZ ;  /* 0x0000000b15087210 */ /* 0x001fc80007fbe0ff */
[----:B-1----:R-:W-:Y:S01]  /*2150*/  LEA.HI.X.SX32 R10, R21, R22, 0x1, P5 ;  /* 0x00000016150a7211 */ /* 0x002fe200028f0eff */
[----:B------:R0:W-:Y:S01]  /*2160*/  STL [R1+0x88], R8 ;  /* 0x0000880801007387 */ /* 0x0001e20000100800 */
[----:B--2---:R-:W-:-:S03]  /*2170*/  IADD3 R6, P6, R23, R11, RZ ;  /* 0x0000000b17067210 */ /* 0x004fc60007fde0ff */
[----:B------:R1:W-:Y:S04]  /*2180*/  STL [R1+0x54], R9 ;  /* 0x0000540901007387 */ /* 0x0003e80000100800 */
[----:B------:R2:W-:Y:S01]  /*2190*/  STL [R1+0x90], R6 ;  /* 0x0000900601007387 */ /* 0x0005e20000100800 */
[----:B0-----:R-:W-:Y:S02]  /*21a0*/  LEA.HI.X.SX32 R8, R16, R22, 0x1, P0 ;  /* 0x0000001610087211 */ /* 0x001fe400000f0eff */
[----:B-1----:R-:W-:-:S03]  /*21b0*/  IADD3 R9, P0, R24, R11, RZ ;  /* 0x0000000b18097210 */ /* 0x002fc60007f1e0ff */
[----:B------:R0:W-:Y:S01]  /*21c0*/  STL [R1+0x5c], R8 ;  /* 0x00005c0801007387 */ /* 0x0001e20000100800 */
[----:B--2---:R-:W-:-:S03]  /*21d0*/  LEA.HI.X.SX32 R6, R17, R22, 0x1, P1 ;  /* 0x0000001611067211 */ /* 0x004fc600008f0eff */
[----:B------:R1:W-:Y:S04]  /*21e0*/  STL [R1+0x98], R9 ;  /* 0x0000980901007387 */ /* 0x0003e80000100800 */
[----:B------:R2:W-:Y:S01]  /*21f0*/  STL [R1+0x64], R6 ;  /* 0x0000640601007387 */ /* 0x0005e20000100800 */
[----:B0-----:R-:W-:Y:S02]  /*2200*/  IADD3 R8, P1, R12, R11, RZ ;  /* 0x0000000b0c087210 */ /* 0x001fe40007f3e0ff */
[----:B-1----:R-:W-:-:S03]  /*2210*/  LEA.HI.X.SX32 R9, R18, R22, 0x1, P2 ;  /* 0x0000001612097211 */ /* 0x002fc600010f0eff */
[----:B------:R0:W-:Y:S01]  /*2220*/  STL [R1+0xa0], R8 ;  /* 0x0000a00801007387 */ /* 0x0001e20000100800 */
[----:B--2---:R-:W-:-:S03]  /*2230*/  IADD3 R6, P2, R25, R11, RZ ;  /* 0x0000000b19067210 */ /* 0x004fc60007f5e0ff */
[----:B------:R1:W-:Y:S01]  /*2240*/  STL [R1+0x6c], R9 ;  /* 0x00006c0901007387 */ /* 0x0003e20000100800 */
[----:B------:R-:W-:-:S03]  /*2250*/  LEA.HI.X.SX32 R11, R24, R22, 0x1, P0 ;  /* 0x00000016180b7211 */ /* 0x000fc600000f0eff */
[----:B------:R2:W-:Y:S01]  /*2260*/  STL [R1+0xa8], R6 ;  /* 0x0000a80601007387 */ /* 0x0005e20000100800 */
[----:B0-----:R-:W-:Y:S02]  /*2270*/  LEA.HI.X.SX32 R8, R19, R22, 0x1, P3 ;  /* 0x0000001613087211 */ /* 0x001fe400018f0eff */
[----:B-1----:R-:W-:-:S03]  /*2280*/  IADD3 R9, P3, R4, UR10, RZ ;  /* 0x0000000a04097c10 */ /* 0x002fc6000ff7e0ff */
[----:B------:R0:W-:Y:S01]  /*2290*/  STL [R1+0x74], R8 ;  /* 0x0000740801007387 */ /* 0x0001e20000100800 */
[----:B--2---:R-:W-:Y:S02]  /*22a0*/  LEA.HI.X.SX32 R6, R20, R22, 0x1, P4 ;  /* 0x0000001614067211 */ /* 0x004fe400020f0eff */
[----:B------:R-:W-:-:S03]  /*22b0*/  LEA.HI.X.SX32 R4, R4, UR11, 0x1, P3 ;  /* 0x0000000b04047c11 */ /* 0x000fc600098f0eff */
[----:B------:R1:W-:Y:S01]  /*22c0*/  STL [R1+0x7c], R6 ;  /* 0x00007c0601007387 */ /* 0x0003e20000100800 */
[----:B0-----:R-:W-:-:S03]  /*22d0*/  IADD3 R8, P4, R5, UR10, RZ ;  /* 0x0000000a05087c10 */ /* 0x001fc6000ff9e0ff */
[----:B------:R0:W-:Y:S01]  /*22e0*/  STL [R1+0x84], R10 ;  /* 0x0000840a01007387 */ /* 0x0001e20000100800 */
[----:B------:R-:W-:Y:S01]  /*22f0*/  LEA.HI.X.SX32 R5, R5, UR11, 0x1, P4 ;  /* 0x0000000b05057c11 */ /* 0x000fe2000a0f0eff */
[----:B------:R-:W-:Y:S02]  /*2300*/  ULDC UR11, c[0x0][0x238] ;  /* 0x00008e00000b7ab9 */ /* 0x000fe40000000800 */
[----:B------:R-:W-:Y:S01]  /*2310*/  UIMAD UR20, UR11, 0x3f, URZ ;  /* 0x0000003f0b1478a4 */ /* 0x000fe2000f8e023f */
[-C--:B-1----:R-:W-:Y:S01]  /*2320*/  LEA.HI.X.SX32 R6, R23, R22.reuse, 0x1, P6 ;  /* 0x0000001617067211 */ /* 0x082fe200030f0eff */
[----:B------:R-:W-:Y:S02]  /*2330*/  UIMAD UR23, UR11, 0x3e, URZ ;  /* 0x0000003e0b1778a4 */ /* 0x000fe4000f8e023f */
[----:B------:R-:W-:Y:S01]  /*2340*/  USHF.R.S32.HI UR5, URZ, 0x1f, UR20 ;  /* 0x0000001f3f057899 */ /* 0x000fe20008011414 */
[----:B0-----:R-:W-:Y:S01]  /*2350*/  LEA.HI.X.SX32 R10, R12, R22, 0x1, P1 ;  /* 0x000000160c0a7211 */ /* 0x001fe200008f0eff */
[----:B------:R0:W-:Y:S01]  /*2360*/  STL [R1+0x8c], R6 ;  /* 0x00008c0601007387 */ /* 0x0001e20000100800 */
[----:B------:R-:W-:Y:S01]  /*2370*/  IADD3 R12, P0, R8, UR20, RZ ;  /* 0x00000014080c7c10 */ /* 0x000fe2000ff1e0ff */
[----:B------:R-:W-:-:S02]  /*2380*/  USHF.R.S32.HI UR21, URZ, 0x1f, UR23 ;  /* 0x0000001f3f157899 */ /* 0x000fc40008011417 */
[----:B------:R1:W-:Y:S01]  /*2390*/  STL [R1+0x94], R11 ;  /* 0x0000940b01007387 */ /* 0x0003e20000100800 */
[----:B------:R-:W-:Y:S02]  /*23a0*/  UIMAD UR22, UR11, 0x3d, URZ ;  /* 0x0000003d0b1678a4 */ /* 0x000fe4000f8e023f */
[----:B------:R-:W-:Y:S01]  /*23b0*/  UIMAD UR25, UR11, 0x3c, URZ ;  /* 0x0000003c0b1978a4 */ /* 0x000fe2000f8e023f */
[----:B------:R2:W-:Y:S01]  /*23c0*/  STL [R1+0x9c], R10 ;  /* 0x00009c0a01007387 */ /* 0x0005e20000100800 */
[----:B------:R-:W-:Y:S01]  /*23d0*/  UIMAD UR24, UR11, 0x3b, URZ ;  /* 0x0000003b0b1878a4 */ /* 0x000fe2000f8e023f */
[----:B0-----:R-:W-:Y:S01]  /*23e0*/  LEA.HI.X.SX32 R6, R25, R22, 0x1, P2 ;  /* 0x0000001619067211 */ /* 0x001fe200010f0eff */
[----:B------:R-:W-:Y:S01]  /*23f0*/  UIMAD UR27, UR11, 0x3a, URZ ;  /* 0x0000003a0b1b78a4 */ /* 0x000fe2000f8e023f */
[----:B------:R-:W-:Y:S01]  /*2400*/  CS2R R24, SRZ ;  /* 0x0000000000187805 */ /* 0x000fe2000001ff00 */
[----:B------:R-:W-:Y:S01]  /*2410*/  UIMAD UR26, UR11, 0x39, URZ ;  /* 0x000000390b1a78a4 */ /* 0x000fe2000f8e023f */
[----:B-1----:R-:W-:Y:S01]  /*2420*/  IADD3 R11, P1, R9, UR20, RZ ;  /* 0x00000014090b7c10 */ /* 0x002fe2000ff3e0ff */
[----:B------:R0:W-:Y:S01]  /*2430*/  STL [R1+0xa4], R6 ;  /* 0x0000a40601007387 */ /* 0x0001e20000100800 */
[----:B------:R-:W-:-:S02]  /*2440*/  UIMAD UR29, UR11, 0x38, URZ ;  /* 0x000000380b1d78a4 */ /* 0x000fc4000f8e023f */
[----:B------:R-:W-:Y:S01]  /*2450*/  UIMAD UR28, UR11, 0x37, URZ ;  /* 0x000000370b1c78a4 */ /* 0x000fe2000f8e023f */
[----:B------:R1:W-:Y:S01]  /*2460*/  STL [R1+0xb0], R12 ;  /* 0x0000b00c01007387 */ /* 0x0003e20000100800 */
[----:B------:R-:W-:Y:S01]  /*2470*/  UIMAD UR31, UR11, 0x36, URZ ;  /* 0x000000360b1f78a4 */ /* 0x000fe2000f8e023f */
[----:B--2---:R-:W-:Y:S01]  /*2480*/  SHF.R.S32.HI R10, RZ, 0x7, R153 ;  /* 0x00000007ff0a7819 */ /* 0x004fe20000011499 */
[----:B------:R-:W-:Y:S01]  /*2490*/  UIMAD UR30, UR11, 0x35, URZ ;  /* 0x000000350b1e78a4 */ /* 0x000fe2000f8e023f */
[----:B------:R2:W-:Y:S01]  /*24a0*/  STL [R1+0xb8], R11 ;  /* 0x0000b80b01007387 */ /* 0x0005e20000100800 */
[----:B------:R-:W-:Y:S01]  /*24b0*/  UIMAD UR35, UR11, 0x34, URZ ;  /* 0x000000340b2378a4 */ /* 0x000fe2000f8e023f */
[----:B------:R-:W-:Y:S01]  /*24c0*/  SGXT R10, R10, 0x1 ;  /* 0x000000010a0a781a */ /* 0x000fe20000000200 */
[----:B------:R-:W-:Y:S01]  /*24d0*/  UIMAD UR34, UR11, 0x33, URZ ;  /* 0x000000330b2278a4 */ /* 0x000fe2000f8e023f */
[----:B0-----:R-:W-:Y:S01]  /*24e0*/  IMAD.MOV.U32 R6, RZ, RZ, RZ ;  /* 0x000000ffff067224 */ /* 0x001fe200078e00ff */
[----:B------:R-:W-:Y:S01]  /*24f0*/  UIMAD UR36, UR11, 0x32, URZ ;  /* 0x000000320b2478a4 */ /* 0x000fe2000f8e023f */
[----:B-1----:R-:W-:Y:S01]  /*2500*/  IADD3.X R12, R5, UR5, RZ, P0, !PT ;  /* 0x00000005050c7c10 */ /* 0x002fe200087fe4ff */
[----:B------:R-:W-:-:S02]  /*2510*/  UIMAD UR10, UR11, 0x31, URZ ;  /* 0x000000310b0a78a4 */ /* 0x000fc4000f8e023f */
[----:B------:R-:W-:Y:S01]  /*2520*/  UIMAD UR45, UR11, 0x30, URZ ;  /* 0x000000300b2d78a4 */ /* 0x000fe2000f8e023f */
[----:B--2---:R-:W-:Y:S01]  /*2530*/  IADD3.X R11, R4, UR5, RZ, P1, !PT ;  /* 0x00000005040b7c10 */ /* 0x004fe20008ffe4ff */
[----:B------:R0:W-:Y:S01]  /*2540*/  STL [R1+0xac], R12 ;  /* 0x0000ac0c01007387 */ /* 0x0001e20000100800 */
[----:B------:R-:W-:Y:S02]  /*2550*/  USHF.R.S32.HI UR5, URZ, 0x1f, UR22 ;  /* 0x0000001f3f057899 */ /* 0x000fe40008011416 */
[----:B------:R-:W-:Y:S01]  /*2560*/  UIMAD UR37, UR11, 0x2f, URZ ;  /* 0x0000002f0b2578a4 */ /* 0x000fe2000f8e023f */
[----:B------:R1:W-:Y:S01]  /*2570*/  STL [R1+0xb4], R11 ;  /* 0x0000b40b01007387 */ /* 0x0003e20000100800 */
[----:B------:R-:W-:Y:S02]  /*2580*/  UIMAD UR53, UR11, 0x2e, URZ ;  /* 0x0000002e0b3578a4 */ /* 0x000fe4000f8e023f */
[----:B------:R-:W-:Y:S02]  /*2590*/  UIMAD UR41, UR11, 0x2d, URZ ;  /* 0x0000002d0b2978a4 */ /* 0x000fe4000f8e023f */
[----:B------:R-:W-:Y:S01]  /*25a0*/  UIMAD UR49, UR11, 0x2c, URZ ;  /* 0x0000002c0b3178a4 */ /* 0x000fe2000f8e023f */
[----:B0-----:R-:W-:Y:S01]  /*25b0*/  IADD3 R12, P0, R8, UR23, RZ ;  /* 0x00000017080c7c10 */ /* 0x001fe2000ff1e0ff */
[----:B------:R-:W-:-:S02]  /*25c0*/  UIMAD UR57, UR11, 0x2b, URZ ;  /* 0x0000002b0b3978a4 */ /* 0x000fc4000f8e023f */
[----:B------:R-:W-:Y:S01]  /*25d0*/  UIMAD UR39, UR11, 0x2a, URZ ;  /* 0x0000002a0b2778a4 */ /* 0x000fe2000f8e023f */
[----:B-1----:R-:W-:Y:S01]  /*25e0*/  IADD3 R11, P1, R9, UR23, RZ ;  /* 0x00000017090b7c10 */ /* 0x002fe2000ff3e0ff */
[----:B------:R0:W-:Y:S01]  /*25f0*/  STL [R1+0xc0], R12 ;  /* 0x0000c00c01007387 */ /* 0x0001e20000100800 */
[----:B------:R-:W-:Y:S02]  /*2600*/  USHF.R.S32.HI UR23, URZ, 0x1f, UR25 ;  /* 0x0000001f3f177899 */ /* 0x000fe40008011419 */
[----:B------:R-:W-:Y:S01]  /*2610*/  UIMAD UR43, UR11, 0x29, URZ ;  /* 0x000000290b2b78a4 */ /* 0x000fe2000f8e023f */
[----:B------:R1:W-:Y:S01]  /*2620*/  STL [R1+0xc8], R11 ;  /* 0x0000c80b01007387 */ /* 0x0003e20000100800 */
[----:B------:R-:W-:Y:S02]  /*2630*/  UIMAD UR47, UR11, 0x28, URZ ;  /* 0x000000280b2f78a4 */ /* 0x000fe4000f8e023f */
[----:B------:R-:W-:Y:S02]  /*2640*/  UIMAD UR51, UR11, 0x27, URZ ;  /* 0x000000270b3378a4 */ /* 0x000fe4000f8e023f */
[----:B------:R-:W-:Y:S01]  /*2650*/  UIMAD UR55, UR11, 0x26, URZ ;  /* 0x000000260b3778a4 */ /* 0x000fe2000f8e023f */
[----:B0-----:R-:W-:Y:S01]  /*2660*/  IADD3.X R12, R5, UR21, RZ, P0, !PT ;  /* 0x00000015050c7c10 */ /* 0x001fe200087fe4ff */
[----:B------:R-:W-:-:S02]  /*2670*/  UIMAD UR59, UR11, 0x25, URZ ;  /* 0x000000250b3b78a4 */ /* 0x000fc4000f8e023f */
[----:B------:R-:W-:Y:S01]  /*2680*/  UIMAD UR38, UR11, 0x24, URZ ;  /* 0x000000240b2678a4 */ /* 0x000fe2000f8e023f */
[----:B-1----:R-:W-:Y:S01]  /*2690*/  IADD3.X R11, R4, UR21, RZ, P1, !PT ;  /* 0x00000015040b7c10 */ /* 0x002fe20008ffe4ff */
[----:B------:R0:W-:Y:S01]  /*26a0*/  STL [R1+0xbc], R12 ;  /* 0x0000bc0c01007387 */ /* 0x0001e20000100800 */
[----:B------:R-:W-:Y:S02]  /*26b0*/  UIMAD UR40, UR11, 0x23, URZ ;  /* 0x000000230b2878a4 */ /* 0x000fe4000f8e023f */
[----:B------:R-:W-:Y:S01]  /*26c0*/  UIMAD UR42, UR11, 0x22, URZ ;  /* 0x000000220b2a78a4 */ /* 0x000fe2000f8e023f */
[----:B------:R1:W-:Y:S01]  /*26d0*/  STL [R1+0xc4], R11 ;  /* 0x0000c40b01007387 */ /* 0x0003e20000100800 */
[----:B------:R-:W-:Y:S02]  /*26e0*/  UIMAD UR44, UR11, 0x21, URZ ;  /* 0x000000210b2c78a4 */ /* 0x000fe4000f8e023f */
[----:B------:R-:W-:Y:S02]  /*26f0*/  USHF.L.U32 UR46, UR11, 0x5, URZ ;  /* 0x000000050b2e7899 */ /* 0x000fe4000800063f */
[----:B------:R-:W-:Y:S01]  /*2700*/  UIMAD UR48, UR11, 0x1f, URZ ;  /* 0x0000001f0b3078a4 */ /* 0x000fe2000f8e023f */
[----:B0-----:R-:W-:Y:S01]  /*2710*/  IADD3 R12, P0, R8, UR22, RZ ;  /* 0x00000016080c7c10 */ /* 0x001fe2000ff1e0ff */
[----:B------:R-:W-:-:S02]  /*2720*/  UIMAD UR50, UR11, 0x1e, URZ ;  /* 0x0000001e0b3278a4 */ /* 0x000fc4000f8e023f */
[----:B------:R-:W-:Y:S01]  /*2730*/  UIMAD UR52, UR11, 0x1d, URZ ;  /* 0x0000001d0b3478a4 */ /* 0x000fe2000f8e023f */
[----:B-1----:R-:W-:Y:S01]  /*2740*/  IADD3 R11, P1, R9, UR22, RZ ;  /* 0x00000016090b7c10 */ /* 0x002fe2000ff3e0ff */
[----:B------:R0:W-:Y:S01]  /*2750*/  STL [R1+0xd0], R12 ;  /* 0x0000d00c01007387 */ /* 0x0001e20000100800 */
[----:B------:R-:W-:Y:S02]  /*2760*/  UIMAD UR54, UR11, 0x1c, URZ ;  /* 0x0000001c0b3678a4 */ /* 0x000fe4000f8e023f */
        /* <DEDUP_REMOVED lines=17> */
[----:B------:R-:W-:-:S02]  /*2880*/  USHF.L.U32 UR17, UR11, 0x4, URZ ;  /* 0x000000040b117899 */ /* 0x000fc4000800063f */
[----:B------:R-:W-:Y:S01]  /*2890*/  UIMAD UR20, UR11, 0xf, URZ ;  /* 0x0000000f0b1478a4 */ /* 0x000fe2000f8e023f */
[----:B-1----:R-:W-:Y:S01]  /*28a0*/  IADD3 R11, P1, R9, UR25, RZ ;  /* 0x00000019090b7c10 */ /* 0x002fe2000ff3e0ff */
[----:B------:R0:W-:Y:S01]  /*28b0*/  STL [R1+0xe0], R12 ;  /* 0x0000e00c01007387 */ /* 0x0001e20000100800 */
[----:B------:R-:W-:Y:S02]  /*28c0*/  USHF.R.S32.HI UR25, URZ, 0x1f, UR27 ;  /* 0x0000001f3f197899 */ /* 0x000fe4000801141b */
[----:B------:R-:W-:Y:S01]  /*28d0*/  UIMAD UR21, UR11, 0xe, URZ ;  /* 0x0000000e0b1578a4 */ /* 0x000fe2000f8e023f */
[----:B------:R1:W-:Y:S01]  /*28e0*/  STL [R1+0xe8], R11 ;  /* 0x0000e80b01007387 */ /* 0x0003e20000100800 */
[----:B------:R-:W-:Y:S01]  /*28f0*/  UIMAD UR22, UR11, 0xd, URZ ;  /* 0x0000000d0b1678a4 */ /* 0x000fe2000f8e023f */
[----:B0-----:R-:W-:Y:S02]  /*2900*/  IADD3.X R12, R5, UR23, RZ, P0, !PT ;  /* 0x00000017050c7c10 */ /* 0x001fe400087fe4ff */
[----:B-1----:R-:W-:-:S03]  /*2910*/  IADD3.X R11, R4, UR23, RZ, P1, !PT ;  /* 0x00000017040b7c10 */ /* 0x002fc60008ffe4ff */
[----:B------:R0:W-:Y:S01]  /*2920*/  STL [R1+0xdc], R12 ;  /* 0x0000dc0c01007387 */ /* 0x0001e20000100800 */
[----:B------:R-:W-:-:S03]  /*2930*/  UIMAD UR23, UR11, 0xc, URZ ;  /* 0x0000000c0b1778a4 */ /* 0x000fc6000f8e023f */
[----:B------:R1:W-:Y:S01]  /*2940*/  STL [R1+0xe4], R11 ;  /* 0x0000e40b01007387 */ /* 0x0003e20000100800 */
[----:B0-----:R-:W-:Y:S02]  /*2950*/  IADD3 R12, P0, R8, UR24, RZ ;  /* 0x00000018080c7c10 */ /* 0x001fe4000ff1e0ff */
[----:B-1----:R-:W-:-:S03]  /*2960*/  IADD3 R11, P1, R9, UR24, RZ ;  /* 0x00000018090b7c10 */ /* 0x002fc6000ff3e0ff */
[----:B------:R0:W-:Y:S01]  /*2970*/  STL [R1+0xf0], R12 ;  /* 0x0000f00c01007387 */ /* 0x0001e20000100800 */
[----:B------:R-:W-:-:S03]  /*2980*/  UIMAD UR24, UR11, 0xb, URZ ;  /* 0x0000000b0b1878a4 */ /* 0x000fc6000f8e023f */
[----:B------:R1:W-:Y:S01]  /*2990*/  STL [R1+0xf8], R11 ;  /* 0x0000f80b01007387 */ /* 0x0003e20000100800 */
[----:B0-----:R-:W-:Y:S02]  /*29a0*/  IADD3.X R12, R5, UR5, RZ, P0, !PT ;  /* 0x00000005050c7c10 */ /* 0x001fe400087fe4ff */
[----:B-1----:R-:W-:-:S03]  /*29b0*/  IADD3.X R11, R4, UR5, RZ, P1, !PT ;  /* 0x00000005040b7c10 */ /* 0x002fc60008ffe4ff */
[----:B------:R0:W-:Y:S01]  /*29c0*/  STL [R1+0xec], R12 ;  /* 0x0000ec0c01007387 */ /* 0x0001e20000100800 */
[----:B------:R-:W-:-:S03]  /*29d0*/  USHF.R.S32.HI UR5, URZ, 0x1f, UR26 ;  /* 0x0000001f3f057899 */ /* 0x000fc6000801141a */
[----:B------:R1:W-:Y:S01]  /*29e0*/  STL [R1+0xf4], R11 ;  /* 0x0000f40b01007387 */ /* 0x0003e20000100800 */
[----:B0-----:R-:W-:Y:S02]  /*29f0*/  IADD3 R12, P0, R8, UR27, RZ ;  /* 0x0000001b080c7c10 */ /* 0x001fe4000ff1e0ff */
[----:B-1----:R-:W-:-:S03]  /*2a00*/  IADD3 R11, P1, R9, UR27, RZ ;  /* 0x0000001b090b7c10 */ /* 0x002fc6000ff3e0ff */
[----:B------:R0:W-:Y:S01]  /*2a10*/  STL [R1+0x100], R12 ;  /* 0x0001000c01007387 */ /* 0x0001e20000100800 */
[----:B------:R-:W-:-:S03]  /*2a20*/  USHF.R.S32.HI UR27, URZ, 0x1f, UR29 ;  /* 0x0000001f3f1b7899 */ /* 0x000fc6000801141d */
[----:B------:R1:W-:Y:S01]  /*2a30*/  STL [R1+0x108], R11 ;  /* 0x0001080b01007387 */ /* 0x0003e20000100800 */
        /* <DEDUP_REMOVED lines=23> */
[----:B------:R-:W-:-:S03]  /*2bb0*/  USHF.L.U32 UR27, UR11, 0x3, URZ ;  /* 0x000000030b1b7899 */ /* 0x000fc6000800063f */
        /* <DEDUP_REMOVED lines=204> */
[----:B------:R-:W-:Y:S02]  /*3880*/  USHF.R.S32.HI UR40, URZ, 0x1f, UR59 ;  /* 0x0000001f3f287899 */ /* 0x000fe4000801143b */
[----:B------:R-:W-:Y:S01]  /*3890*/  USHF.R.S32.HI UR59, URZ, 0x1f, UR34 ;  /* 0x0000001f3f3b7899 */ /* 0x000fe20008011422 */
        /* <DEDUP_REMOVED lines=101> */
[----:B0-----:R-:W-:Y:S02]  /*3ef0*/  SHF.R.S32.HI R12, RZ, 0x6, R7 ;  /* 0x00000006ff0c7819 */ /* 0x001fe40000011407 */
[----:B------:R-:W-:Y:S02]  /*3f00*/  LOP3.LUT R7, R10, 0x90, RZ, 0xc0, !PT ;  /* 0x000000900a077812 */ /* 0x000fe400078ec0ff */
[----:B-1----:R-:W-:Y:S01]  /*3f10*/  IADD3 R11, P2, R8, UR6, RZ ;  /* 0x00000006080b7c10 */ /* 0x002fe2000ff5e0ff */
[----:B------:R0:W-:Y:S01]  /*3f20*/  STL [R1+0x4d8], R12 ;  /* 0x0004d80c01007387 */ /* 0x0001e20000100800 */
[----:B------:R-:W-:Y:S01]  /*3f30*/  IADD3 R10, P1, R9, UR6, RZ ;  /* 0x00000006090a7c10 */ /* 0x000fe2000ff3e0ff */
[----:B------:R-:W-:Y:S01]  /*3f40*/  USHF.R.S32.HI UR6, URZ, 0x1f, UR10 ;  /* 0x0000001f3f067899 */ /* 0x000fe2000801140a */
[----:B------:R-:W-:Y:S01]  /*3f50*/  LOP3.LUT R7, R7, 0x7f, R153, 0x78, !PT ;  /* 0x0000007f07077812 */ /* 0x000fe200078e7899 */
[----:B------:R1:W-:Y:S04]  /*3f60*/  STL [R1+0x320], R11 ;  /* 0x0003200b01007387 */ /* 0x0003e80000100800 */
[----:B------:R2:W-:Y:S01]  /*3f70*/  STL [R1+0x328], R10 ;  /* 0x0003280a01007387 */ /* 0x0005e20000100800 */
[----:B0-----:R-:W-:-:S02]  /*3f80*/  LOP3.LUT R12, R152, 0x30, RZ, 0x3c, !PT ;  /* 0x00000030980c7812 */ /* 0x001fc400078e3cff */
[----:B-1----:R-:W-:Y:S02]  /*3f90*/  IADD3 R11, P0, R8, UR61, RZ ;  /* 0x0000003d080b7c10 */ /* 0x002fe4000ff1e0ff */
[----:B--2---:R-:W-:-:S03]  /*3fa0*/  IADD3 R10, P4, R9, UR61, RZ ;  /* 0x0000003d090a7c10 */ /* 0x004fc6000ff9e0ff */
[----:B------:R0:W-:Y:S01]  /*3fb0*/  STL [R1+0x330], R11 ;  /* 0x0003300b01007387 */ /* 0x0001e20000100800 */
[----:B------:R-:W-:-:S03]  /*3fc0*/  UIMAD UR61, UR11, 0x16, URZ ;  /* 0x000000160b3d78a4 */ /* 0x000fc6000f8e023f */
[----:B------:R1:W-:Y:S01]  /*3fd0*/  STL [R1+0x338], R10 ;  /* 0x0003380a01007387 */ /* 0x0003e20000100800 */
[C---:B0-----:R-:W-:Y:S02]  /*3fe0*/  LOP3.LUT R11, R152.reuse, 0x10, RZ, 0x3c, !PT ;  /* 0x00000010980b7812 */ /* 0x041fe400078e3cff */
[----:B-1----:R-:W-:-:S03]  /*3ff0*/  LOP3.LUT R10, R152, 0x20, RZ, 0x3c, !PT ;  /* 0x00000020980a7812 */ /* 0x002fc600078e3cff */
[----:B------:R0:W-:Y:S04]  /*4000*/  STL [R1+0x4a8], R11 ;  /* 0x0004a80b01007387 */ /* 0x0001e80000100800 */
[----:B------:R1:W-:Y:S04]  /*4010*/  STL [R1+0x4a4], R10 ;  /* 0x0004a40a01007387 */ /* 0x0003e80000100800 */
[----:B------:R2:W-:Y:S01]  /*4020*/  STL [R1+0x4a0], R12 ;  /* 0x0004a00c01007387 */ /* 0x0005e20000100800 */
[----:B0-----:R-:W-:Y:S02]  /*4030*/  LOP3.LUT R11, R7, 0x20, RZ, 0x3c, !PT ;  /* 0x00000020070b7812 */ /* 0x001fe400078e3cff */
[----:B-1----:R-:W-:-:S02]  /*4040*/  IADD3 R10, P3, R8, UR61, RZ ;  /* 0x0000003d080a7c10 */ /* 0x002fc4000ff7e0ff */
[----:B--2---:R-:W-:-:S03]  /*4050*/  IADD3.X R12, R5, UR37, RZ, P6, !PT ;  /* 0x00000025050c7c10 */ /* 0x004fc6000b7fe4ff */
[----:B------:R0:W-:Y:S01]  /*4060*/  STL [R1+0x340], R10 ;  /* 0x0003400a01007387 */ /* 0x0001e20000100800 */
[----:B------:R-:W-:-:S03]  /*4070*/  IADD3 R11, P6, R9, UR61, RZ ;  /* 0x0000003d090b7c10 */ /* 0x000fc6000ffde0ff */
[----:B------:R1:W-:Y:S04]  /*4080*/  STL [R1+0x30c], R12 ;  /* 0x00030c0c01007387 */ /* 0x0003e80000100800 */
[----:B------:R2:W-:Y:S01]  /*4090*/  STL [R1+0x348], R11 ;  /* 0x0003480b01007387 */ /* 0x0005e20000100800 */
[----:B0-----:R-:W-:Y:S02]  /*40a0*/  IADD3.X R10, R4, UR37, RZ, P5, !PT ;  /* 0x00000025040a7c10 */ /* 0x001fe4000affe4ff */
[----:B-1----:R-:W-:-:S03]  /*40b0*/  IADD3 R12, P5, R8, UR12, RZ ;  /* 0x0000000c080c7c10 */ /* 0x002fc6000ffbe0ff */
[----:B------:R0:W-:Y:S01]  /*40c0*/  STL [R1+0x314], R10 ;  /* 0x0003140a01007387 */ /* 0x0001e20000100800 */
[----:B--2---:R-:W-:-:S03]  /*40d0*/  IADD3.X R11, R5, UR38, RZ, P2, !PT ;  /* 0x00000026050b7c10 */ /* 0x004fc600097fe4ff */
[----:B------:R1:W-:Y:S04]  /*40e0*/  STL [R1+0x350], R12 ;  /* 0x0003500c01007387 */ /* 0x0003e80000100800 */
[----:B------:R2:W-:Y:S01]  /*40f0*/  STL [R1+0x31c], R11 ;  /* 0x00031c0b01007387 */ /* 0x0005e20000100800 */
[----:B0-----:R-:W-:Y:S02]  /*4100*/  IADD3 R10, P2, R9, UR12, RZ ;  /* 0x0000000c090a7c10 */ /* 0x001fe4000ff5e0ff */
[----:B-1----:R-:W-:-:S03]  /*4110*/  IADD3.X R12, R4, UR38, RZ, P1, !PT ;  /* 0x00000026040c7c10 */ /* 0x002fc60008ffe4ff */
[----:B------:R0:W-:Y:S01]  /*4120*/  STL [R1+0x358], R10 ;  /* 0x0003580a01007387 */ /* 0x0001e20000100800 */
[----:B--2---:R-:W-:-:S03]  /*4130*/  IADD3 R11, P1, R8, UR13, RZ ;  /* 0x0000000d080b7c10 */ /* 0x004fc6000ff3e0ff */
        /* <DEDUP_REMOVED lines=12> */
[----:B------:R1:W-:Y:S01]  /*4200*/  STL [R1+0x33c], R12 ;  /* 0x00033c0c01007387 */ /* 0x0003e20000100800 */
[----:B------:R-:W-:-:S03]  /*4210*/  UMOV UR14, UR4 ;  /* 0x00000004000e7c82 */ /* 0x000fc60008000000 */
[----:B------:R2:W-:Y:S01]  /*4220*/  STL [R1+0x378], R11 ;  /* 0x0003780b01007387 */ /* 0x0005e20000100800 */
[----:B0-----:R-:W-:Y:S02]  /*4230*/  IADD3.X R10, R4, UR40, RZ, P6, !PT ;  /* 0x00000028040a7c10 */ /* 0x001fe4000b7fe4ff */
[----:B-1----:R-:W-:-:S03]  /*4240*/  IADD3 R12, P6, R8, UR15, RZ ;  /* 0x0000000f080c7c10 */ /* 0x002fc6000ffde0ff */
[----:B------:R0:W-:Y:S01]  /*4250*/  STL [R1+0x344], R10 ;  /* 0x0003440a01007387 */ /* 0x0001e20000100800 */
[----:B--2---:R-:W-:-:S03]  /*4260*/  IADD3.X R11, R5, UR41, RZ, P5, !PT ;  /* 0x00000029050b7c10 */ /* 0x004fc6000affe4ff */
[----:B------:R1:W-:Y:S04]  /*4270*/  STL [R1+0x380], R12 ;  /* 0x0003800c01007387 */ /* 0x0003e80000100800 */
[----:B------:R2:W-:Y:S01]  /*4280*/  STL [R1+0x34c], R11 ;  /* 0x00034c0b01007387 */ /* 0x0005e20000100800 */
[----:B0-----:R-:W-:Y:S01]  /*4290*/  IADD3 R10, P5, R9, UR15, RZ ;  /* 0x0000000f090a7c10 */ /* 0x001fe2000ffbe0ff */
[----:B------:R-:W-:Y:S01]  /*42a0*/  UMOV UR15, 0x80000020 ;  /* 0x80000020000f7882 */ /* 0x000fe20000000000 */
        /* <DEDUP_REMOVED lines=138> */
[----:B-1----:R-:W-:-:S03]  /*4b50*/  IADD3.X R12, R5, UR59, RZ, P2, !PT ;  /* 0x0000003b050c7c10 */ /* 0x002fc600097fe4ff */
[----:B------:R0:W-:Y:S01]  /*4b60*/  STL [R1+0x464], R10 ;  /* 0x0004640a01007387 */ /* 0x0001e20000100800 */
[----:B--2---:R-:W-:-:S03]  /*4b70*/  IADD3.X R11, R4, UR59, RZ, P1, !PT ;  /* 0x0000003b040b7c10 */ /* 0x004fc60008ffe4ff */
        /* <DEDUP_REMOVED lines=8> */
[----:B0-----:R-:W-:-:S05]  /*4c00*/  IADD3.X R10, R4, UR36, RZ, P6, !PT ;  /* 0x00000024040a7c10 */ /* 0x001fca000b7fe4ff */
[----:B------:R1:W-:Y:S02]  /*4c10*/  STL [R1+0x494], R10 ;  /* 0x0004940a01007387 */ /* 0x0003e40000100800 */
.L_x_2:
[----:B------:R-:W2:Y:S01]  /*4c20*/  LDL R21, [R1+0x498] ;  /* 0x0004980001157983 */ /* 0x000ea20000100800 */
[----:B------:R-:W0:Y:S03]  /*4c30*/  LDC R168, c[0x0][0x230] ;  /* 0x00008c00ffa87b82 */ /* 0x000e260000000800 */
[----:B------:R-:W3:Y:S04]  /*4c40*/  LDL R154, [R1+0x48c] ;  /* 0x00048c00019a7983 */ /* 0x000ee80000100800 */
[----:B------:R-:W4:Y:S04]  /*4c50*/  LDL R20, [R1+0x490] ;  /* 0x0004900001147983 */ /* 0x000f280000100800 */
[----:B------:R-:W3:Y:S04]  /*4c60*/  LDL R155, [R1+0x484] ;  /* 0x00048400019b7983 */ /* 0x000ee80000100800 */
[----:B------:R-:W3:Y:S04]  /*4c70*/  LDL R23, [R1+0x488] ;  /* 0x0004880001177983 */ /* 0x000ee80000100800 */
[----:B------:R-:W3:Y:S04]  /*4c80*/  LDL R22, [R1+0x47c] ;  /* 0x00047c0001167983 */ /* 0x000ee80000100800 */
[----:B------:R-:W-:Y:S04]  /*4c90*/  STL [R1+0x518], R220 ;  /* 0x000518dc01007387 */ /* 0x000fe80000100800 */
[----:B------:R-:W-:Y:S04]  /*4ca0*/  STL [R1+0x514], R221 ;  /* 0x000514dd01007387 */ /* 0x000fe80000100800 */
[----:B------:R-:W-:Y:S04]  /*4cb0*/  STL [R1+0x4f4], R7 ;  /* 0x0004f40701007387 */ /* 0x000fe80000100800 */
[----:B-----5:R1:W-:Y:S04]  /*4cc0*/  STL [R1+0x4ec], R3 ;  /* 0x0004ec0301007387 */ /* 0x0203e80000100800 */
[----:B-1----:R-:W4:Y:S01]  /*4cd0*/  LDL R3, [R1+0x494] ;  /* 0x0004940001037983 */ /* 0x002f220000100800 */
[----:B0-----:R-:W-:Y:S01]  /*4ce0*/  IMAD R168, R6, -0x40, R168 ;  /* 0xffffffc006a87824 */ /* 0x001fe200078e02a8 */
[----:B------:R-:W-:-:S02]  /*4cf0*/  PRMT R188, RZ, 0x7610, R188 ;  /* 0x00007610ffbc7816 */ /* 0x000fc400000000bc */
[----:B------:R-:W-:Y:S01]  /*4d00*/  STL [R1+0x4e8], R2 ;  /* 0x0004e80201007387 */ /* 0x000fe20000100800 */
[----:B------:R-:W-:Y:S02]  /*4d10*/  PRMT R19, RZ, 0x7610, R19 ;  /* 0x00007610ff137816 */ /* 0x000fe40000000013 */
[C---:B------:R-:W-:Y:S01]  /*4d20*/  ISETP.GT.AND P0, PT, R168.reuse, RZ, PT ;  /* 0x000000ffa800720c */ /* 0x040fe20003f04270 */
[----:B------:R-:W-:Y:S01]  /*4d30*/  STL [R1+0x4e4], R0 ;  /* 0x0004e40001007387 */ /* 0x000fe20000100800 */
[C---:B------:R-:W-:Y:S02]  /*4d40*/  ISETP.GT.AND P1, PT, R168.reuse, 0x1, PT ;  /* 0x00000001a800780c */ /* 0x040fe40003f24270 */
[----:B------:R-:W-:Y:S01]  /*4d50*/  ISETP.GT.AND P2, PT, R168, 0x2, PT ;  /* 0x00000002a800780c */ /* 0x000fe20003f44270 */
[----:B------:R-:W-:Y:S04]  /*4d60*/  STL [R1+0x4f8], R6 ;  /* 0x0004f80601007387 */ /* 0x000fe80000100800 */
[----:B------:R-:W-:Y:S04]  /*4d70*/  STL [R1+0x500], R9 ;  /* 0x0005000901007387 */ /* 0x000fe80000100800 */
[----:B------:R-:W-:Y:S01]  /*4d80*/  @P0 IMAD.MOV.U32 R10, RZ, RZ, R9 ;  /* 0x000000ffff0a0224 */ /* 0x000fe200078e0009 */
[----:B------:R-:W-:Y:S01]  /*4d90*/  STL [R1+0x4fc], R4 ;  /* 0x0004fc0401007387 */ /* 0x000fe20000100800 */
[----:B------:R-:W-:-:S03]  /*4da0*/  @P0 IMAD.MOV.U32 R11, RZ, RZ, R4 ;  /* 0x000000ffff0b0224 */ /* 0x000fc600078e0004 */
[----:B------:R-:W-:Y:S04]  /*4db0*/  STL [R1+0x504], R8 ;  /* 0x0005040801007387 */ /* 0x000fe80000100800 */
[----:B------:R0:W3:Y:S01]  /*4dc0*/  @P0 LDG.E.U8 R188, desc[UR32][R10.64] ;  /* 0x000000200abc0981 */ /* 0x0000e2000c1e1100 */
[----:B------:R-:W-:-:S03]  /*4dd0*/  PRMT R189, RZ, 0x7610, R189 ;  /* 0x00007610ffbd7816 */ /* 0x000fc600000000bd */
[----:B------:R1:W-:Y:S01]  /*4de0*/  STL [R1+0x4f0], R5 ;  /* 0x0004f00501007387 */ /* 0x0003e20000100800 */
[----:B0-----:R-:W-:Y:S02]  /*4df0*/  @P0 IMAD.MOV.U32 R10, RZ, RZ, R8 ;  /* 0x000000ffff0a0224 */ /* 0x001fe400078e0008 */
[----:B------:R-:W-:Y:S02]  /*4e00*/  @P0 IMAD.MOV.U32 R11, RZ, RZ, R5 ;  /* 0x000000ffff0b0224 */ /* 0x000fe400078e0005 */
[----:B-1----:R-:W3:Y:S04]  /*4e10*/  LDL.LU R5, [R1+0x480] ;  /* 0x0004800001057983 */ /* 0x002ee80000300800 */
[----:B------:R2:W3:Y:S01]  /*4e20*/  @P0 LDG.E.U8 R19, desc[UR32][R10.64] ;  /* 0x000000200a130981 */ /* 0x0004e2000c1e1100 */
[----:B------:R-:W-:-:S02]  /*4e30*/  PRMT R160, RZ, 0x7610, R160 ;  /* 0x00007610ffa07816 */ /* 0x000fc400000000a0 */
[----:B------:R-:W-:Y:S01]  /*4e40*/  ISETP.GT.AND P0, PT, R168, 0x3, PT ;  /* 0x00000003a800780c */ /* 0x000fe20003f04270 */
[----:B--2---:R-:W-:Y:S02]  /*4e50*/  @P1 IMAD.MOV.U32 R10, RZ, RZ, R21 ;  /* 0x000000ffff0a1224 */ /* 0x004fe400078e0015 */
[----:B------:R-:W2:Y:S01]  /*4e60*/  LDL R21, [R1+0x474] ;  /* 0x0004740001157983 */ /* 0x000ea20000100800 */
[----:B----4-:R-:W-:-:S03]  /*4e70*/  @P1 IMAD.MOV.U32 R11, RZ, RZ, R3 ;  /* 0x000000ffff0b1224 */ /* 0x010fc600078e0003 */
[----:B------:R-:W4:Y:S04]  /*4e80*/  LDL R3, [R1+0x478] ;  /* 0x0004780001037983 */ /* 0x000f280000100800 */
[----:B------:R0:W4:Y:S01]  /*4e90*/  @P1 LDG.E.U8 R189, desc[UR32][R10.64] ;  /* 0x000000200abd1981 */ /* 0x000122000c1e1100 */
[----:B------:R-:W-:Y:S01]  /*4ea0*/  PRMT R187, RZ, 0x7610, R187 ;  /* 0x00007610ffbb7816 */ /* 0x000fe200000000bb */
[----:B0-----:R-:W-:Y:S02]  /*4eb0*/  @P1 IMAD.MOV.U32 R10, RZ, RZ, R20 ;  /* 0x000000ffff0a1224 */ /* 0x001fe400078e0014 */
[----:B---3--:R-:W-:Y:S01]  /*4ec0*/  @P1 IMAD.MOV.U32 R11, RZ, RZ, R154 ;  /* 0x000000ffff0b1224 */ /* 0x008fe200078e009a */
[----:B------:R-:W3:Y:S04]  /*4ed0*/  LDL R20, [R1+0x470] ;  /* 0x0004700001147983 */ /* 0x000ee80000100800 */
[----:B------:R-:W3:Y:S04]  /*4ee0*/  LDL R154, [R1+0x46c] ;  /* 0x00046c00019a7983 */ /* 0x000ee80000100800 */
[----:B------:R0:W3:Y:S01]  /*4ef0*/  @P1 LDG.E.U8 R160, desc[UR32][R10.64] ;  /* 0x000000200aa01981 */ /* 0x0000e2000c1e1100 */
[----:B------:R-:W-:Y:S01]  /*4f00*/  PRMT R14, RZ, 0x7610, R14 ;  /* 0x00007610ff0e7816 */ /* 0x000fe2000000000e */
[----:B0-----:R-:W-:-:S02]  /*4f10*/  @P2 IMAD.MOV.U32 R10, RZ, RZ, R23 ;  /* 0x000000ffff0a2224 */ /* 0x001fc400078e0017 */
[----:B------:R-:W-:Y:S01]  /*4f20*/  @P2 IMAD.MOV.U32 R11, RZ, RZ, R155 ;  /* 0x000000ffff0b2224 */ /* 0x000fe200078e009b */
[----:B------:R-:W3:Y:S04]  /*4f30*/  LDL R23, [R1+0x464] ;  /* 0x0004640001177983 */ /* 0x000ee80000100800 */
[----:B------:R0:W3:Y:S02]  /*4f40*/  @P2 LDG.E.U8 R187, desc[UR32][R10.64] ;  /* 0x000000200abb2981 */ /* 0x0000e4000c1e1100 */
[----:B0-----:R-:W-:Y:S02]  /*4f50*/  @P2 IMAD.MOV.U32 R10, RZ, RZ, R5 ;  /* 0x000000ffff0a2224 */ /* 0x001fe400078e0005 */
[----:B------:R-:W-:Y:S02]  /*4f60*/  @P2 IMAD.MOV.U32 R11, RZ, RZ, R22 ;  /* 0x000000ffff0b2224 */ /* 0x000fe400078e0016 */
[----:B------:R-:W3:Y:S04]  /*4f70*/  LDL R22, [R1+0x468] ;  /* 0x0004680001167983 */ /* 0x000ee80000100800 */
[----:B------:R2:W3:Y:S04]  /*4f80*/  @P2 LDG.E.U8 R14, desc[UR32][R10.64] ;  /* 0x000000200a0e2981 */ /* 0x0004e8000c1e1100 */
[----:B------:R0:W-:Y:S01]  /*4f90*/  STL [R1+0x508], R5 ;  /* 0x0005080501007387 */ /* 0x0001e20000100800 */
[----:B------:R-:W-:-:S02]  /*4fa0*/  PRMT R186, RZ, 0x7610, R186 ;  /* 0x00007610ffba7816 */ /* 0x000fc400000000ba */
[----:B------:R-:W-:Y:S01]  /*4fb0*/  ISETP.GT.AND P1, PT, R168, 0x4, PT ;  /* 0x00000004a800780c */ /* 0x000fe20003f24270 */
[----:B------:R-:W3:Y:S01]  /*4fc0*/  LDL R155, [R1+0x454] ;  /* 0x00045400019b7983 */ /* 0x000ee20000100800 */
[----:B------:R-:W-:-:S03]  /*4fd0*/  PRMT R176, RZ, 0x7610, R176 ;  /* 0x00007610ffb07816 */ /* 0x000fc600000000b0 */
[----:B0-----:R-:W3:Y:S01]  /*4fe0*/  LDL R5, [R1+0x450] ;  /* 0x0004500001057983 */ /* 0x001ee20000100800 */
[----:B--2---:R-:W-:-:S03]  /*4ff0*/  @P0 IMAD.MOV.U32 R11, RZ, RZ, R21 ;  /* 0x000000ffff0b0224 */ /* 0x004fc600078e0015 */
[----:B------:R-:W2:Y:S01]  /*5000*/  LDL R21, [R1+0x45c] ;  /* 0x00045c0001157983 */ /* 0x000ea20000100800 */
[----:B----4-:R-:W-:-:S03]  /*5010*/  @P0 IMAD.MOV.U32 R10, RZ, RZ, R3 ;  /* 0x000000ffff0a0224 */ /* 0x010fc600078e0003 */
[----:B------:R-:W4:Y:S04]  /*5020*/  LDL R3, [R1+0x460] ;  /* 0x0004600001037983 */ /* 0x000f280000100800 */
[----:B------:R3:W4:Y:S01]  /*5030*/  @P0 LDG.E.U8 R186, desc[UR32][R10.64] ;  /* 0x000000200aba0981 */ /* 0x000722000c1e1100 */
[----:B------:R-:W-:Y:S01]  /*5040*/  PRMT R159, RZ, 0x7610, R159 ;  /* 0x00007610ff9f7816 */ /* 0x000fe2000000009f */
[----:B---3--:R-:W-:Y:S02]  /*5050*/  @P0 IMAD.MOV.U32 R11, RZ, RZ, R154 ;  /* 0x000000ffff0b0224 */ /* 0x008fe400078e009a */
[----:B------:R-:W3:Y:S01]  /*5060*/  LDL R154, [R1+0x458] ;  /* 0x00045800019a7983 */ /* 0x000ee20000100800 */
[----:B------:R-:W-:-:S03]  /*5070*/  @P0 IMAD.MOV.U32 R10, RZ, RZ, R20 ;  /* 0x000000ffff0a0224 */ /* 0x000fc600078e0014 */
[----:B------:R-:W3:Y:S04]  /*5080*/  LDL R20, [R1+0x44c] ;  /* 0x00044c0001147983 */ /* 0x000ee80000100800 */
[----:B------:R0:W3:Y:S02]  /*5090*/  @P0 LDG.E.U8 R176, desc[UR32][R10.64] ;  /* 0x000000200ab00981 */ /* 0x0000e4000c1e1100 */
[----:B0-----:R-:W-:Y:S02]  /*50a0*/  @P1 IMAD.MOV.U32 R11, RZ, RZ, R23 ;  /* 0x000000ffff0b1224 */ /* 0x001fe400078e0017 */
[----:B------:R-:W3:Y:S01]  /*50b0*/  LDL R23, [R1+0x444] ;  /* 0x0004440001177983 */ /* 0x000ee20000100800 */
[----:B------:R-:W-:-:S03]  /*50c0*/  @P1 IMAD.MOV.U32 R10, RZ, RZ, R22 ;  /* 0x000000ffff0a1224 */ /* 0x000fc600078e0016 */
[----:B------:R-:W3:Y:S04]  /*50d0*/  LDL R22, [R1+0x448] ;  /* 0x0004480001167983 */ /* 0x000ee80000100800 */
[----:B------:R2:W3:Y:S02]  /*50e0*/  @P1 LDG.E.U8 R159, desc[UR32][R10.64] ;  /* 0x000000200a9f1981 */ /* 0x0004e4000c1e1100 */
[----:B--2---:R-:W-:Y:S02]  /*50f0*/  @P1 IMAD.MOV.U32 R11, RZ, RZ, R21 ;  /* 0x000000ffff0b1224 */ /* 0x004fe400078e0015 */
[----:B------:R-:W2:Y:S01]  /*5100*/  LDL R21, [R1+0x43c] ;  /* 0x00043c0001157983 */ /* 0x000ea20000100800 */
[----:B----4-:R-:W-:-:S03]  /*5110*/  @P1 IMAD.MOV.U32 R10, RZ, RZ, R3 ;  /* 0x000000ffff0a1224 */ /* 0x010fc600078e0003 */
[----:B------:R-:W4:Y:S01]  /*5120*/  LDL R3, [R1+0x440] ;  /* 0x0004400001037983 */ /* 0x000f220000100800 */
[C---:B------:R-:W-:Y:S02]  /*5130*/  ISETP.GT.AND P2, PT, R168.reuse, 0x5, PT ;  /* 0x00000005a800780c */ /* 0x040fe40003f44270 */
[----:B------:R-:W-:Y:S02]  /*5140*/  PRMT R18, RZ, 0x7610, R18 ;  /* 0x00007610ff127816 */ /* 0x000fe40000000012 */
[----:B------:R-:W-:Y:S02]  /*5150*/  ISETP.GT.AND P0, PT, R168, 0x6, PT ;  /* 0x00000006a800780c */ /* 0x000fe40003f04270 */
[----:B------:R-:W-:Y:S02]  /*5160*/  PRMT R153, RZ, 0x7610, R153 ;  /* 0x00007610ff997816 */ /* 0x000fe40000000099 */
[----:B------:R3:W4:Y:S01]  /*5170*/  @P1 LDG.E.U8 R18, desc[UR32][R10.64] ;  /* 0x000000200a121981 */ /* 0x000722000c1e1100 */
[----:B------:R-:W-:-:S04]  /*5180*/  PRMT R165, RZ, 0x7610, R165 ;  /* 0x00007610ffa57816 */ /* 0x000fc800000000a5 */
[----:B---3--:R-:W-:Y:S02]  /*5190*/  @P2 IMAD.MOV.U32 R10, RZ, RZ, R154 ;  /* 0x000000ffff0a2224 */ /* 0x008fe400078e009a */
[----:B------:R-:W-:Y:S01]  /*51a0*/  @P2 IMAD.MOV.U32 R11, RZ, RZ, R155 ;  /* 0x000000ffff0b2224 */ /* 0x000fe200078e009b */
[----:B------:R-:W3:Y:S04]  /*51b0*/  LDL R154, [R1+0x438] ;  /* 0x00043800019a7983 */ /* 0x000ee80000100800 */
[----:B------:R-:W3:Y:S04]  /*51c0*/  LDL R155, [R1+0x434] ;  /* 0x00043400019b7983 */ /* 0x000ee80000100800 */
[----:B------:R0:W3:Y:S01]  /*51d0*/  @P2 LDG.E.U8 R153, desc[UR32][R10.64] ;  /* 0x000000200a992981 */ /* 0x0000e2000c1e1100 */
[----:B------:R-:W-:Y:S01]  /*51e0*/  PRMT R169, RZ, 0x7610, R169 ;  /* 0x00007610ffa97816 */ /* 0x000fe200000000a9 */
[----:B0-----:R-:W-:-:S02]  /*51f0*/  @P2 IMAD.MOV.U32 R10, RZ, RZ, R5 ;  /* 0x000000ffff0a2224 */ /* 0x001fc400078e0005 */
[----:B------:R-:W-:Y:S01]  /*5200*/  @P2 IMAD.MOV.U32 R11, RZ, RZ, R20 ;  /* 0x000000ffff0b2224 */ /* 0x000fe200078e0014 */
[----:B------:R-:W3:Y:S04]  /*5210*/  LDL R5, [R1+0x430] ;  /* 0x0004300001057983 */ /* 0x000ee80000100800 */
[----:B------:R-:W3:Y:S04]  /*5220*/  LDL R20, [R1+0x42c] ;  /* 0x00042c0001147983 */ /* 0x000ee80000100800 */
[----:B------:R0:W3:Y:S02]  /*5230*/  @P2 LDG.E.U8 R165, desc[UR32][R10.64] ;  /* 0x000000200aa52981 */ /* 0x0000e4000c1e1100 */
[----:B0-----:R-:W-:-:S02]  /*5240*/  @P0 IMAD.MOV.U32 R10, RZ, RZ, R22 ;  /* 0x000000ffff0a0224 */ /* 0x001fc400078e0016 */
[----:B------:R-:W-:Y:S01]  /*5250*/  @P0 IMAD.MOV.U32 R11, RZ, RZ, R23 ;  /* 0x000000ffff0b0224 */ /* 0x000fe200078e0017 */
[----:B------:R-:W3:Y:S04]  /*5260*/  LDL R22, [R1+0x428] ;  /* 0x0004280001167983 */ /* 0x000ee80000100800 */
[----:B------:R-:W3:Y:S04]  /*5270*/  LDL R23, [R1+0x424] ;  /* 0x0004240001177983 */ /* 0x000ee80000100800 */
[----:B------:R2:W3:Y:S02]  /*5280*/  @P0 LDG.E.U8 R169, desc[UR32][R10.64] ;  /* 0x000000200aa90981 */ /* 0x0004e4000c1e1100 */
[----:B--2---:R-:W-:-:S02]  /*5290*/  @P0 IMAD.MOV.U32 R11, RZ, RZ, R21 ;  /* 0x000000ffff0b0224 */ /* 0x004fc400078e0015 */
        /* <DEDUP_REMOVED lines=11> */
[----:B------:R-:W-:Y:S01]  /*5350*/  PRMT R161, RZ, 0x7610, R161 ;  /* 0x00007610ffa17816 */ /* 0x000fe200000000a1 */
[----:B------:R-:W3:Y:S04]  /*5360*/  LDL R155, [R1+0x404] ;  /* 0x00040400019b7983 */ /* 0x000ee80000100800 */
[----:B------:R0:W3:Y:S01]  /*5370*/  @P1 LDG.E.U8 R175, desc[UR32][R10.64] ;  /* 0x000000200aaf1981 */ /* 0x0000e2000c1e1100 */
[----:B------:R-:W-:Y:S02]  /*5380*/  PRMT R17, RZ, 0x7610, R17 ;  /* 0x00007610ff117816 */ /* 0x000fe40000000011 */
[----:B------:R-:W-:Y:S01]  /*5390*/  ISETP.GT.AND P0, PT, R168, 0x9, PT ;  /* 0x00000009a800780c */ /* 0x000fe20003f04270 */
[----:B------:R-:W3:Y:S01]  /*53a0*/  LDL R154, [R1+0x408] ;  /* 0x00040800019a7983 */ /* 0x000ee20000100800 */
[----:B0-----:R-:W-:-:S03]  /*53b0*/  @P1 IMAD.MOV.U32 R10, RZ, RZ, R5 ;  /* 0x000000ffff0a1224 */ /* 0x001fc600078e0005 */
[----:B------:R-:W3:Y:S01]  /*53c0*/  LDL R5, [R1+0x410] ;  /* 0x0004100001057983 */ /* 0x000ee20000100800 */
[----:B------:R-:W-:-:S03]  /*53d0*/  @P1 IMAD.MOV.U32 R11, RZ, RZ, R20 ;  /* 0x000000ffff0b1224 */ /* 0x000fc600078e0014 */
[----:B------:R-:W3:Y:S04]  /*53e0*/  LDL R20, [R1+0x40c] ;  /* 0x00040c0001147983 */ /* 0x000ee80000100800 */
[----:B------:R0:W3:Y:S02]  /*53f0*/  @P1 LDG.E.U8 R174, desc[UR32][R10.64] ;  /* 0x000000200aae1981 */ /* 0x0000e4000c1e1100 */
[----:B0-----:R-:W-:Y:S01]  /*5400*/  @P2 IMAD.MOV.U32 R10, RZ, RZ, R22 ;  /* 0x000000ffff0a2224 */ /* 0x001fe200078e0016 */
[----:B------:R-:W-:Y:S01]  /*5410*/  PRMT R185, RZ, 0x7610, R185 ;  /* 0x00007610ffb97816 */ /* 0x000fe200000000b9 */
[----:B------:R-:W3:Y:S01]  /*5420*/  LDL R22, [R1+0x400] ;  /* 0x0004000001167983 */ /* 0x000ee20000100800 */
[----:B------:R-:W-:-:S03]  /*5430*/  @P2 IMAD.MOV.U32 R11, RZ, RZ, R23 ;  /* 0x000000ffff0b2224 */ /* 0x000fc600078e0017 */
[----:B------:R-:W3:Y:S04]  /*5440*/  LDL R23, [R1+0x3fc] ;  /* 0x0003fc0001177983 */ /* 0x000ee80000100800 */
[----:B------:R2:W3:Y:S02]  /*5450*/  @P2 LDG.E.U8 R161, desc[UR32][R10.64] ;  /* 0x000000200aa12981 */ /* 0x0004e4000c1e1100 */
[----:B--2---:R-:W-:Y:S02]  /*5460*/  @P2 IMAD.MOV.U32 R11, RZ, RZ, R21 ;  /* 0x000000ffff0b2224 */ /* 0x004fe400078e0015 */
[----:B------:R-:W2:Y:S01]  /*5470*/  LDL R21, [R1+0x3f4] ;  /* 0x0003f40001157983 */ /* 0x000ea20000100800 */
[----:B----4-:R-:W-:Y:S01]  /*5480*/  @P2 IMAD.MOV.U32 R10, RZ, RZ, R3 ;  /* 0x000000ffff0a2224 */ /* 0x010fe200078e0003 */
[----:B------:R-:W-:-:S02]  /*5490*/  ISETP.GT.AND P1, PT, R168, 0xa, PT ;  /* 0x0000000aa800780c */ /* 0x000fc40003f24270 */
[----:B------:R-:W4:Y:S04]  /*54a0*/  LDL R3, [R1+0x3f8] ;  /* 0x0003f80001037983 */ /* 0x000f280000100800 */
[----:B------:R0:W4:Y:S04]  /*54b0*/  @P2 LDG.E.U8 R17, desc[UR32][R10.64] ;  /* 0x000000200a112981 */ /* 0x000128000c1e1100 */
[----:B------:R-:W0:Y:S04]  /*54c0*/  LDL R10, [R1+0x414] ;  /* 0x00041400010a7983 */ /* 0x000e280000100800 */
[----:B------:R-:W0:Y:S01]  /*54d0*/  LDL R11, [R1+0x418] ;  /* 0x00041800010b7983 */ /* 0x000e220000100800 */
[----:B------:R-:W-:-:S02]  /*54e0*/  PRMT R166, RZ, 0x7610, R166 ;  /* 0x00007610ffa67816 */ /* 0x000fc400000000a6 */
[----:B0-----:R-:W-:-:S04]  /*54f0*/  @P0 LOP3.LUT R11, R11, R10, RZ, 0x3c, !PT ;  /* 0x0000000a0b0b0212 */ /* 0x001fc800078e3cff */
[----:B------:R-:W-:-:S04]  /*5500*/  @P0 LOP3.LUT R10, R11, R10, RZ, 0x3c, !PT ;  /* 0x0000000a0b0a0212 */ /* 0x000fc800078e3cff */
[----:B------:R-:W-:-:S05]  /*5510*/  @P0 LOP3.LUT R11, R11, R10, RZ, 0x3c, !PT ;  /* 0x0000000a0b0b0212 */ /* 0x000fca00078e3cff */
[----:B------:R3:W4:Y:S02]  /*5520*/  @P0 LDG.E.U8 R185, desc[UR32][R10.64] ;  /* 0x000000200ab90981 */ /* 0x000724000c1e1100 */
[----:B---3--:R-:W-:Y:S02]  /*5530*/  @P0 IMAD.MOV.U32 R11, RZ, RZ, R20 ;  /* 0x000000ffff0b0224 */ /* 0x008fe400078e0014 */
[----:B------:R-:W-:Y:S01]  /*5540*/  @P0 IMAD.MOV.U32 R10, RZ, RZ, R5 ;  /* 0x000000ffff0a0224 */ /* 0x000fe200078e0005 */
[----:B------:R-:W3:Y:S04]  /*5550*/  LDL R20, [R1+0x3ec] ;  /* 0x0003ec0001147983 */ /* 0x000ee80000100800 */
[----:B------:R-:W4:Y:S01]  /*5560*/  LDL R5, [R1+0x3f0] ;  /* 0x0003f00001057983 */ /* 0x000f220000100800 */
[----:B------:R-:W-:-:S02]  /*5570*/  ISETP.GT.AND P2, PT, R168, 0xb, PT ;  /* 0x0000000ba800780c */ /* 0x000fc40003f44270 */
[----:B------:R-:W-:Y:S01]  /*5580*/  PRMT R12, RZ, 0x7610, R12 ;  /* 0x00007610ff0c7816 */ /* 0x000fe2000000000c */
[----:B------:R0:W4:Y:S01]  /*5590*/  @P0 LDG.E.U8 R166, desc[UR32][R10.64] ;  /* 0x000000200aa60981 */ /* 0x000122000c1e1100 */
[----:B------:R-:W-:Y:S01]  /*55a0*/  PRMT R16, RZ, 0x7610, R16 ;  /* 0x00007610ff107816 */ /* 0x000fe20000000010 */
[----:B0-----:R-:W-:Y:S02]  /*55b0*/  @P1 IMAD.MOV.U32 R10, RZ, RZ, R154 ;  /* 0x000000ffff0a1224 */ /* 0x001fe400078e009a */
[----:B------:R-:W-:Y:S01]  /*55c0*/  @P1 IMAD.MOV.U32 R11, RZ, RZ, R155 ;  /* 0x000000ffff0b1224 */ /* 0x000fe200078e009b */
[----:B------:R-:W-:Y:S01]  /*55d0*/  PRMT R162, RZ, 0x7610, R162 ;  /* 0x00007610ffa27816 */ /* 0x000fe200000000a2 */
[----:B------:R-:W4:Y:S04]  /*55e0*/  LDL R155, [R1+0x3d4] ;  /* 0x0003d400019b7983 */ /* 0x000f280000100800 */
[----:B------:R0:W4:Y:S01]  /*55f0*/  @P1 LDG.E.U8 R12, desc[UR32][R10.64] ;  /* 0x000000200a0c1981 */ /* 0x000122000c1e1100 */
[----:B------:R-:W-:-:S02]  /*5600*/  ISETP.GT.AND P0, PT, R168, 0xc, PT ;  /* 0x0000000ca800780c */ /* 0x000fc40003f04270 */
[----:B------:R-:W-:Y:S01]  /*5610*/  PRMT R173, RZ, 0x7610, R173 ;  /* 0x00007610ffad7816 */ /* 0x000fe200000000ad */
[----:B------:R-:W4:Y:S01]  /*5620*/  LDL R154, [R1+0x3d8] ;  /* 0x0003d800019a7983 */ /* 0x000f220000100800 */
[----:B0-----:R-:W-:Y:S02]  /*5630*/  @P1 IMAD.MOV.U32 R10, RZ, RZ, R22 ;  /* 0x000000ffff0a1224 */ /* 0x001fe400078e0016 */
[----:B------:R-:W-:Y:S01]  /*5640*/  @P1 IMAD.MOV.U32 R11, RZ, RZ, R23 ;  /* 0x000000ffff0b1224 */ /* 0x000fe200078e0017 */
[----:B------:R-:W4:Y:S04]  /*5650*/  LDL R22, [R1+0x3c4] ;  /* 0x0003c40001167983 */ /* 0x000f280000100800 */
[----:B------:R2:W4:Y:S04]  /*5660*/  @P1 LDG.E.U8 R16, desc[UR32][R10.64] ;  /* 0x000000200a101981 */ /* 0x000528000c1e1100 */
[----:B------:R-:W4:Y:S01]  /*5670*/  LDL R23, [R1+0x3cc] ;  /* 0x0003cc0001177983 */ /* 0x000f220000100800 */
[----:B--2---:R-:W-:-:S02]  /*5680*/  @P2 IMAD.MOV.U32 R11, RZ, RZ, R21 ;  /* 0x000000ffff0b2224 */ /* 0x004fc400078e0015 */
[----:B---3--:R-:W-:Y:S02]  /*5690*/  @P2 IMAD.MOV.U32 R21, RZ, RZ, R20 ;  /* 0x000000ffff152224 */ /* 0x008fe400078e0014 */
[----:B----4-:R-:W-:Y:S02]  /*56a0*/  @P2 IMAD.MOV.U32 R20, RZ, RZ, R5 ;  /* 0x000000ffff142224 */ /* 0x010fe400078e0005 */
[----:B------:R-:W-:Y:S01]  /*56b0*/  @P2 IMAD.MOV.U32 R10, RZ, RZ, R3 ;  /* 0x000000ffff0a2224 */ /* 0x000fe200078e0003 */
[----:B------:R-:W2:Y:S04]  /*56c0*/  LDL R5, [R1+0x3c8] ;  /* 0x0003c80001057983 */ /* 0x000ea80000100800 */
[----:B------:R-:W3:Y:S04]  /*56d0*/  @P2 LDG.E.U8 R162, desc[UR32][R20.64] ;  /* 0x0000002014a22981 */ /* 0x000ee8000c1e1100 */
[----:B------:R0:W4:Y:S04]  /*56e0*/  @P2 LDG.E.U8 R173, desc[UR32][R10.64] ;  /* 0x000000200aad2981 */ /* 0x000128000c1e1100 */
[----:B------:R-:W2:Y:S04]  /*56f0*/  LDL R3, [R1+0x3d0] ;  /* 0x0003d00001037983 */ /* 0x000ea80000100800 */
[----:B------:R-:W3:Y:S04]  /*5700*/  LDL R20, [R1+0x3e4] ;  /* 0x0003e40001147983 */ /* 0x000ee80000100800 */
[----:B------:R-:W3:Y:S01]  /*5710*/  LDL R21, [R1+0x3e8] ;  /* 0x0003e80001157983 */ /* 0x000ee20000100800 */
[----:B0-----:R-:W-:-:S02]  /*5720*/  PRMT R11, RZ, 0x7610, R11 ;  /* 0x00007610ff0b7816 */ /* 0x001fc4000000000b */
[----:B---3--:R-:W-:-:S04]  /*5730*/  @P0 LOP3.LUT R21, R21, R20, RZ, 0x3c, !PT ;  /* 0x0000001415150212 */ /* 0x008fc800078e3cff */
[----:B------:R-:W-:-:S04]  /*5740*/  @P0 LOP3.LUT R20, R21, R20, RZ, 0x3c, !PT ;  /* 0x0000001415140212 */ /* 0x000fc800078e3cff */
[----:B------:R-:W-:-:S05]  /*5750*/  @P0 LOP3.LUT R21, R21, R20, RZ, 0x3c, !PT ;  /* 0x0000001415150212 */ /* 0x000fca00078e3cff */
[----:B------:R0:W3:Y:S04]  /*5760*/  @P0 LDG.E.U8 R11, desc[UR32][R20.64] ;  /* 0x00000020140b0981 */ /* 0x0000e8000c1e1100 */
[----:B------:R-:W0:Y:S04]  /*5770*/  LDL R20, [R1+0x3dc] ;  /* 0x0003dc0001147983 */ /* 0x000e280000100800 */
[----:B------:R-:W0:Y:S01]  /*5780*/  LDL R21, [R1+0x3e0] ;  /* 0x0003e00001157983 */ /* 0x000e220000100800 */
[----:B------:R-:W-:Y:S02]  /*5790*/  ISETP.GT.AND P1, PT, R168, 0xd, PT ;  /* 0x0000000da800780c */ /* 0x000fe40003f24270 */
[----:B------:R-:W-:-:S02]  /*57a0*/  PRMT R15, RZ, 0x7610, R15 ;  /* 0x00007610ff0f7816 */ /* 0x000fc4000000000f */
[----:B------:R-:W-:Y:S02]  /*57b0*/  ISETP.GT.AND P2, PT, R168, 0xe, PT ;  /* 0x0000000ea800780c */ /* 0x000fe40003f44270 */
[----:B------:R-:W-:Y:S02]  /*57c0*/  PRMT R167, RZ, 0x7610, R167 ;  /* 0x00007610ffa77816 */ /* 0x000fe400000000a7 */
[----:B------:R-:W-:Y:S02]  /*57d0*/  PRMT R172, RZ, 0x7610, R172 ;  /* 0x00007610ffac7816 */ /* 0x000fe400000000ac */
[----:B------:R-:W-:Y:S02]  /*57e0*/  PRMT R10, RZ, 0x7610, R10 ;  /* 0x00007610ff0a7816 */ /* 0x000fe4000000000a */
[----:B0-----:R-:W-:-:S04]  /*57f0*/  @P0 LOP3.LUT R21, R21, R20, RZ, 0x3c, !PT ;  /* 0x0000001415150212 */ /* 0x001fc800078e3cff */
[----:B------:R-:W-:-:S04]  /*5800*/  @P0 LOP3.LUT R20, R21, R20, RZ, 0x3c, !PT ;  /* 0x0000001415140212 */ /* 0x000fc800078e3cff */
[----:B------:R-:W-:-:S05]  /*5810*/  @P0 LOP3.LUT R21, R21, R20, RZ, 0x3c, !PT ;  /* 0x0000001415150212 */ /* 0x000fca00078e3cff */
[----:B------:R0:W3:Y:S02]  /*5820*/  @P0 LDG.E.U8 R15, desc[UR32][R20.64] ;  /* 0x00000020140f0981 */ /* 0x0000e4000c1e1100 */
[----:B0-----:R-:W-:Y:S02]  /*5830*/  @P1 IMAD.MOV.U32 R20, RZ, RZ, R154 ;  /* 0x000000ffff141224 */ /* 0x001fe400078e009a */
[----:B------:R-:W-:Y:S01]  /*5840*/  @P1 IMAD.MOV.U32 R21, RZ, RZ, R155 ;  /* 0x000000ffff151224 */ /* 0x000fe200078e009b */
[----:B------:R-:W-:Y:S01]  /*5850*/  PRMT R222, RZ, 0x7610, R222 ;  /* 0x00007610ffde7816 */ /* 0x000fe200000000de */
[----:B------:R-:W4:Y:S04]  /*5860*/  LDL R155, [R1+0x3ac] ;  /* 0x0003ac00019b7983 */ /* 0x000f280000100800 */
[----:B------:R2:W3:Y:S01]  /*5870*/  @P1 LDG.E.U8 R167, desc[UR32][R20.64] ;  /* 0x0000002014a71981 */ /* 0x0004e2000c1e1100 */
[----:B------:R-:W-:-:S02]  /*5880*/  ISETP.GT.AND P0, PT, R168, 0xf, PT ;  /* 0x0000000fa800780c */ /* 0x000fc40003f04270 */
[----:B------:R-:W-:Y:S01]  /*5890*/  PRMT R171, RZ, 0x7610, R171 ;  /* 0x00007610ffab7816 */ /* 0x000fe200000000ab */
[----:B------:R-:W3:Y:S01]  /*58a0*/  LDL R154, [R1+0x3a4] ;  /* 0x0003a400019a7983 */ /* 0x000ee20000100800 */
[----:B--2---:R-:W-:Y:S02]  /*58b0*/  @P1 IMAD.MOV.U32 R20, RZ, RZ, R3 ;  /* 0x000000ffff141224 */ /* 0x004fe400078e0003 */
[----:B------:R-:W-:Y:S01]  /*58c0*/  @P1 IMAD.MOV.U32 R21, RZ, RZ, R23 ;  /* 0x000000ffff151224 */ /* 0x000fe200078e0017 */
[----:B------:R-:W2:Y:S04]  /*58d0*/  LDL R3, [R1+0x3b0] ;  /* 0x0003b00001037983 */ /* 0x000ea80000100800 */
[----:B------:R0:W3:Y:S04]  /*58e0*/  @P1 LDG.E.U8 R172, desc[UR32][R20.64] ;  /* 0x0000002014ac1981 */ /* 0x0000e8000c1e1100 */
[----:B------:R-:W3:Y:S01]  /*58f0*/  LDL R23, [R1+0x3a8] ;  /* 0x0003a80001177983 */ /* 0x000ee20000100800 */
[----:B0-----:R-:W-:-:S02]  /*5900*/  @P2 IMAD.MOV.U32 R20, RZ, RZ, R5 ;  /* 0x000000ffff142224 */ /* 0x001fc400078e0005 */
[----:B------:R-:W-:Y:S01]  /*5910*/  @P2 IMAD.MOV.U32 R21, RZ, RZ, R22 ;  /* 0x000000ffff152224 */ /* 0x000fe200078e0016 */
[----:B------:R-:W3:Y:S04]  /*5920*/  LDL R5, [R1+0x3a0] ;  /* 0x0003a00001057983 */ /* 0x000ee80000100800 */
[----:B------:R0:W3:Y:S04]  /*5930*/  @P2 LDG.E.U8 R10, desc[UR32][R20.64] ;  /* 0x00000020140a2981 */ /* 0x0000e8000c1e1100 */
[----:B------:R-:W3:Y:S04]  /*5940*/  LDL R22, [R1+0x39c] ;  /* 0x00039c0001167983 */ /* 0x000ee80000100800 */
[----:B------:R-:W0:Y:S04]  /*5950*/  LDL R20, [R1+0x3bc] ;  /* 0x0003bc0001147983 */ /* 0x000e280000100800 */
[----:B------:R-:W0:Y:S02]  /*5960*/  LDL R21, [R1+0x3c0] ;  /* 0x0003c00001157983 */ /* 0x000e240000100800 */
[----:B0-----:R-:W-:-:S04]  /*5970*/  @P2 LOP3.LUT R21, R21, R20, RZ, 0x3c, !PT ;  /* 0x0000001415152212 */ /* 0x001fc800078e3cff */
[----:B------:R-:W-:-:S04]  /*5980*/  @P2 LOP3.LUT R20, R21, R20, RZ, 0x3c, !PT ;  /* 0x0000001415142212 */ /* 0x000fc800078e3cff */
[----:B------:R-:W-:-:S05]  /*5990*/  @P2 LOP3.LUT R21, R21, R20, RZ, 0x3c, !PT ;  /* 0x0000001415152212 */ /* 0x000fca00078e3cff */
[----:B------:R0:W3:Y:S04]  /*59a0*/  @P2 LDG.E.U8 R222, desc[UR32][R20.64] ;  /* 0x0000002014de2981 */ /* 0x0000e8000c1e1100 */
[----:B------:R-:W0:Y:S04]  /*59b0*/  LDL R20, [R1+0x3b4] ;  /* 0x0003b40001147983 */ /* 0x000e280000100800 */
[----:B------:R-:W0:Y:S01]  /*59c0*/  LDL R21, [R1+0x3b8] ;  /* 0x0003b80001157983 */ /* 0x000e220000100800 */
[----:B------:R-:W-:Y:S02]  /*59d0*/  ISETP.GT.AND P1, PT, R168, 0x10, PT ;  /* 0x00000010a800780c */ /* 0x000fe40003f24270 */
[----:B------:R-:W-:-:S02]  /*59e0*/  PRMT R163, RZ, 0x7610, R163 ;  /* 0x00007610ffa37816 */ /* 0x000fc400000000a3 */
[----:B------:R-:W-:Y:S02]  /*59f0*/  PRMT R224, RZ, 0x7610, R224 ;  /* 0x00007610ffe07816 */ /* 0x000fe400000000e0 */
[----:B0-----:R-:W-:-:S04]  /*5a00*/  @P0 LOP3.LUT R21, R21, R20, RZ, 0x3c, !PT ;  /* 0x0000001415150212 */ /* 0x001fc800078e3cff */
[----:B------:R-:W-:-:S04]  /*5a10*/  @P0 LOP3.LUT R20, R21, R20, RZ, 0x3c, !PT ;  /* 0x0000001415140212 */ /* 0x000fc800078e3cff */
[----:B------:R-:W-:-:S05]  /*5a20*/  @P0 LOP3.LUT R21, R21, R20, RZ, 0x3c, !PT ;  /* 0x0000001415150212 */ /* 0x000fca00078e3cff */
[----:B------:R2:W3:Y:S02]  /*5a30*/  @P0 LDG.E.U8 R171, desc[UR32][R20.64] ;  /* 0x0000002014ab0981 */ /* 0x0004e4000c1e1100 */
[----:B--2---:R-:W-:Y:S02]  /*5a40*/  @P0 IMAD.MOV.U32 R20, RZ, RZ, R3 ;  /* 0x000000ffff140224 */ /* 0x004fe400078e0003 */
[----:B----4-:R-:W-:Y:S01]  /*5a50*/  @P0 IMAD.MOV.U32 R21, RZ, RZ, R155 ;  /* 0x000000ffff150224 */ /* 0x010fe200078e009b */
[----:B------:R-:W-:Y:S01]  /*5a60*/  ISETP.GT.AND P2, PT, R168, 0x11, PT ;  /* 0x00000011a800780c */ /* 0x000fe20003f44270 */
[----:B------:R-:W2:Y:S04]  /*5a70*/  LDL R3, [R1+0x390] ;  /* 0x0003900001037983 */ /* 0x000ea80000100800 */
[----:B------:R3:W4:Y:S01]  /*5a80*/  @P0 LDG.E.U8 R163, desc[UR32][R20.64] ;  /* 0x0000002014a30981 */ /* 0x000722000c1e1100 */
[----:B------:R-:W-:-:S02]  /*5a90*/  PRMT R223, RZ, 0x7610, R223 ;  /* 0x00007610ffdf7816 */ /* 0x000fc400000000df */
[----:B------:R-:W-:Y:S01]  /*5aa0*/  PRMT R170, RZ, 0x7610, R170 ;  /* 0x00007610ffaa7816 */ /* 0x000fe200000000aa */
[----:B------:R-:W4:Y:S01]  /*5ab0*/  LDL R155, [R1+0x380] ;  /* 0x00038000019b7983 */ /* 0x000f220000100800 */
[----:B---3--:R-:W-:Y:S02]  /*5ac0*/  @P1 IMAD.MOV.U32 R20, RZ, RZ, R23 ;  /* 0x000000ffff141224 */ /* 0x008fe400078e0017 */
[----:B------:R-:W-:Y:S02]  /*5ad0*/  @P1 IMAD.MOV.U32 R23, RZ, RZ, R22 ;  /* 0x000000ffff171224 */ /* 0x000fe400078e0016 */
[----:B------:R-:W-:Y:S02]  /*5ae0*/  @P1 IMAD.MOV.U32 R22, RZ, RZ, R5 ;  /* 0x000000ffff161224 */ /* 0x000fe400078e0005 */
[----:B------:R-:W-:Y:S01]  /*5af0*/  @P1 IMAD.MOV.U32 R21, RZ, RZ, R154 ;  /* 0x000000ffff151224 */ /* 0x000fe200078e009a */
[----:B------:R-:W-:Y:S01]  /*5b00*/  ISETP.GT.AND P0, PT, R168, 0x12, PT ;  /* 0x00000012a800780c */ /* 0x000fe20003f04270 */
[----:B------:R-:W3:Y:S04]  /*5b10*/  LDL R154, [R1+0x374] ;  /* 0x00037400019a7983 */ /* 0x000ee80000100800 */
[----:B------:R-:W3:Y:S04]  /*5b20*/  @P1 LDG.E.U8 R224, desc[UR32][R22.64] ;  /* 0x0000002016e01981 */ /* 0x000ee8000c1e1100 */
[----:B------:R0:W3:Y:S01]  /*5b30*/  @P1 LDG.E.U8 R223, desc[UR32][R20.64] ;  /* 0x0000002014df1981 */ /* 0x0000e2000c1e1100 */
[----:B------:R-:W-:-:S03]  /*5b40*/  PRMT R225, RZ, 0x7610, R225 ;  /* 0x00007610ffe17816 */ /* 0x000fc600000000e1 */
[----:B------:R-:W3:Y:S04]  /*5b50*/  LDL R5, [R1+0x378] ;  /* 0x0003780001057983 */ /* 0x000ee80000100800 */
[----:B------:R-:W2:Y:S04]  /*5b60*/  LDL R22, [R1+0x394] ;  /* 0x0003940001167983 */ /* 0x000ea80000100800 */
[----:B------:R-:W2:Y:S01]  /*5b70*/  LDL R23, [R1+0x398] ;  /* 0x0003980001177983 */ /* 0x000ea20000100800 */
[----:B0-----:R-:W-:Y:S02]  /*5b80*/  PRMT R20, RZ, 0x7610, R20 ;  /* 0x00007610ff147816 */ /* 0x001fe40000000014 */
[----:B--2---:R-:W-:-:S04]  /*5b90*/  @P2 LOP3.LUT R23, R23, R22, RZ, 0x3c, !PT ;  /* 0x0000001617172212 */ /* 0x004fc800078e3cff */
[----:B------:R-:W-:-:S04]  /*5ba0*/  @P2 LOP3.LUT R22, R23, R22, RZ, 0x3c, !PT ;  /* 0x0000001617162212 */ /* 0x000fc800078e3cff */
[----:B------:R-:W-:-:S05]  /*5bb0*/  @P2 LOP3.LUT R23, R23, R22, RZ, 0x3c, !PT ;  /* 0x0000001617172212 */ /* 0x000fca00078e3cff */
[----:B------:R0:W2:Y:S04]  /*5bc0*/  @P2 LDG.E.U8 R20, desc[UR32][R22.64] ;  /* 0x0000002016142981 */ /* 0x0000a8000c1e1100 */
[----:B------:R-:W4:Y:S01]  /*5bd0*/  LDL R23, [R1+0x38c] ;  /* 0x00038c0001177983 */ /* 0x000f220000100800 */
[----:B0-----:R-:W-:Y:S01]  /*5be0*/  @P2 IMAD.MOV.U32 R22, RZ, RZ, R3 ;  /* 0x000000ffff162224 */ /* 0x001fe200078e0003 */
[----:B------:R-:W-:Y:S02]  /*5bf0*/  ISETP.GT.AND P1, PT, R168, 0x13, PT ;  /* 0x00000013a800780c */ /* 0x000fe40003f24270 */
[----:B------:R-:W-:Y:S01]  /*5c00*/  PRMT R226, RZ, 0x7610, R226 ;  /* 0x00007610ffe27816 */ /* 0x000fe200000000e2 */
[----:B------:R-:W2:Y:S04]  /*5c10*/  LDL R3, [R1+0x370] ;  /* 0x0003700001037983 */ /* 0x000ea80000100800 */
[----:B----4-:R0:W4:Y:S04]  /*5c20*/  @P2 LDG.E.U8 R170, desc[UR32][R22.64] ;  /* 0x0000002016aa2981 */ /* 0x010128000c1e1100 */
[----:B------:R-:W0:Y:S04]  /*5c30*/  LDL R22, [R1+0x384] ;  /* 0x0003840001167983 */ /* 0x000e280000100800 */
[----:B------:R-:W0:Y:S02]  /*5c40*/  LDL R23, [R1+0x388] ;  /* 0x0003880001177983 */ /* 0x000e240000100800 */
[----:B0-----:R-:W-:-:S04]  /*5c50*/  @P0 LOP3.LUT R23, R23, R22, RZ, 0x3c, !PT ;  /* 0x0000001617170212 */ /* 0x001fc800078e3cff */
[----:B------:R-:W-:-:S04]  /*5c60*/  @P0 LOP3.LUT R22, R23, R22, RZ, 0x3c, !PT ;  /* 0x0000001617160212 */ /* 0x000fc800078e3cff */
[----:B------:R-:W-:-:S05]  /*5c70*/  @P0 LOP3.LUT R23, R23, R22, RZ, 0x3c, !PT ;  /* 0x0000001617170212 */ /* 0x000fca00078e3cff */
[----:B------:R0:W4:Y:S04]  /*5c80*/  @P0 LDG.E.U8 R225, desc[UR32][R22.64] ;  /* 0x0000002016e10981 */ /* 0x000128000c1e1100 */
[----:B------:R-:W3:Y:S01]  /*5c90*/  LDL R23, [R1+0x37c] ;  /* 0x00037c0001177983 */ /* 0x000ee20000100800 */
[----:B0-----:R-:W-:Y:S01]  /*5ca0*/  @P0 IMAD.MOV.U32 R22, RZ, RZ, R155 ;  /* 0x000000ffff160224 */ /* 0x001fe200078e009b */
[----:B------:R-:W-:Y:S02]  /*5cb0*/  PRMT R158, RZ, 0x7610, R158 ;  /* 0x00007610ff9e7816 */ /* 0x000fe4000000009e */
[----:B------:R-:W-:Y:S01]  /*5cc0*/  PRMT R164, RZ, 0x7610, R164 ;  /* 0x00007610ffa47816 */ /* 0x000fe200000000a4 */
[----:B------:R-:W4:Y:S04]  /*5cd0*/  LDL R155, [R1+0x360] ;  /* 0x00036000019b7983 */ /* 0x000f280000100800 */
[----:B---3--:R0:W3:Y:S02]  /*5ce0*/  @P0 LDG.E.U8 R226, desc[UR32][R22.64] ;  /* 0x0000002016e20981 */ /* 0x0080e4000c1e1100 */
[----:B0-----:R-:W-:-:S02]  /*5cf0*/  @P1 IMAD.MOV.U32 R22, RZ, RZ, R5 ;  /* 0x000000ffff161224 */ /* 0x001fc400078e0005 */
[----:B------:R-:W-:Y:S01]  /*5d00*/  @P1 IMAD.MOV.U32 R23, RZ, RZ, R154 ;  /* 0x000000ffff171224 */ /* 0x000fe200078e009a */
[----:B------:R-:W-:Y:S01]  /*5d10*/  ISETP.GT.AND P2, PT, R168, 0x14, PT ;  /* 0x00000014a800780c */ /* 0x000fe20003f44270 */
[----:B------:R-:W3:Y:S04]  /*5d20*/  LDL R154, [R1+0x354] ;  /* 0x00035400019a7983 */ /* 0x000ee80000100800 */
[----:B------:R2:W3:Y:S01]  /*5d30*/  @P1 LDG.E.U8 R158, desc[UR32][R22.64] ;  /* 0x00000020169e1981 */ /* 0x0004e2000c1e1100 */
[----:B------:R-:W-:-:S03]  /*5d40*/  PRMT R220, RZ, 0x7610, R220 ;  /* 0x00007610ffdc7816 */ /* 0x000fc600000000dc */
[----:B------:R-:W3:Y:S04]  /*5d50*/  LDL R5, [R1+0x358] ;  /* 0x0003580001057983 */ /* 0x000ee80000100800 */
[----:B------:R-:W4:Y:S01]  /*5d60*/  LDL R23, [R1+0x36c] ;  /* 0x00036c0001177983 */ /* 0x000f220000100800 */
[----:B--2---:R-:W-:-:S03]  /*5d70*/  @P1 IMAD.MOV.U32 R22, RZ, RZ, R3 ;  /* 0x000000ffff161224 */ /* 0x004fc600078e0003 */
[----:B------:R-:W2:Y:S04]  /*5d80*/  LDL R3, [R1+0x350] ;  /* 0x0003500001037983 */ /* 0x000ea80000100800 */
[----:B----4-:R0:W4:Y:S04]  /*5d90*/  @P1 LDG.E.U8 R164, desc[UR32][R22.64] ;  /* 0x0000002016a41981 */ /* 0x010128000c1e1100 */
[----:B------:R-:W0:Y:S04]  /*5da0*/  LDL R22, [R1+0x364] ;  /* 0x0003640001167983 */ /* 0x000e280000100800 */
[----:B------:R-:W0:Y:S02]  /*5db0*/  LDL R23, [R1+0x368] ;  /* 0x0003680001177983 */ /* 0x000e240000100800 */
[----:B0-----:R-:W-:-:S04]  /*5dc0*/  @P2 LOP3.LUT R23, R23, R22, RZ, 0x3c, !PT ;  /* 0x0000001617172212 */ /* 0x001fc800078e3cff */
[----:B------:R-:W-:-:S04]  /*5dd0*/  @P2 LOP3.LUT R22, R23, R22, RZ, 0x3c, !PT ;  /* 0x0000001617162212 */ /* 0x000fc800078e3cff */
[----:B------:R-:W-:-:S05]  /*5de0*/  @P2 LOP3.LUT R23, R23, R22, RZ, 0x3c, !PT ;  /* 0x0000001617172212 */ /* 0x000fca00078e3cff */
[----:B------:R-:W3:Y:S01]  /*5df0*/  @P2 LDG.E.U8 R220, desc[UR32][R22.64] ;  /* 0x0000002016dc2981 */ /* 0x000ee2000c1e1100 */
[----:B------:R-:W-:Y:S02]  /*5e00*/  ISETP.GT.AND P0, PT, R168, 0x15, PT ;  /* 0x00000015a800780c */ /* 0x000fe40003f04270 */
[----:B------:R-:W-:Y:S01]  /*5e10*/  PRMT R8, RZ, 0x7610, R8 ;  /* 0x00007610ff087816 */ /* 0x000fe20000000008 */
[----:B---3--:R0:W-:Y:S04]  /*5e20*/  STL [R1+0x28], R220 ;  /* 0x000028dc01007387 */ /* 0x0081e80000100800 */
[----:B0-----:R-:W3:Y:S04]  /*5e30*/  LDL.LU R220, [R1+0x518] ;  /* 0x0005180001dc7983 */ /* 0x001ee80000300800 */
[----:B------:R-:W2:Y:S01]  /*5e40*/  LDL R23, [R1+0x35c] ;  /* 0x00035c0001177983 */ /* 0x000ea20000100800 */
[----:B------:R-:W-:Y:S01]  /*5e50*/  @P2 IMAD.MOV.U32 R22, RZ, RZ, R155 ;  /* 0x000000ffff162224 */ /* 0x000fe200078e009b */
[----:B------:R-:W-:-:S02]  /*5e60*/  PRMT R221, RZ, 0x7610, R221 ;  /* 0x00007610ffdd7816 */ /* 0x000fc400000000dd */
[----:B------:R-:W4:Y:S04]  /*5e70*/  LDL R155, [R1+0x33c] ;  /* 0x00033c00019b7983 */ /* 0x000f280000100800 */
[----:B--2---:R0:W2:Y:S02]  /*5e80*/  @P2 LDG.E.U8 R8, desc[UR32][R22.64] ;  /* 0x0000002016082981 */ /* 0x0040a4000c1e1100 */
[----:B0-----:R-:W-:Y:S02]  /*5e90*/  @P0 IMAD.MOV.U32 R22, RZ, RZ, R5 ;  /* 0x000000ffff160224 */ /* 0x001fe400078e0005 */
[----:B------:R-:W-:-:S05]  /*5ea0*/  @P0 IMAD.MOV.U32 R23, RZ, RZ, R154 ;  /* 0x000000ffff170224 */ /* 0x000fca00078e009a */
[----:B------:R-:W3:Y:S04]  /*5eb0*/  @P0 LDG.E.U8 R221, desc[UR32][R22.64] ;  /* 0x0000002016dd0981 */ /* 0x000ee8000c1e1100 */
[----:B--2---:R0:W-:Y:S04]  /*5ec0*/  STL [R1+0x24], R8 ;  /* 0x0000240801007387 */ /* 0x0041e80000100800 */
[----:B------:R-:W2:Y:S04]  /*5ed0*/  LDL R154, [R1+0x334] ;  /* 0x00033400019a7983 */ /* 0x000ea80000100800 */
[----:B------:R-:W2:Y:S04]  /*5ee0*/  LDL R5, [R1+0x338] ;  /* 0x0003380001057983 */ /* 0x000ea80000100800 */
[----:B0-----:R-:W4:Y:S04]  /*5ef0*/  LDL R8, [R1+0x340] ;  /* 0x0003400001087983 */ /* 0x001f280000100800 */
[----:B---3--:R0:W-:Y:S04]  /*5f00*/  STL [R1+0x20], R221 ;  /* 0x000020dd01007387 */ /* 0x0081e80000100800 */
[----:B0-----:R-:W3:Y:S04]  /*5f10*/  LDL.LU R221, [R1+0x514] ;  /* 0x0005140001dd7983 */ /* 0x001ee80000300800 */
[----:B------:R-:W2:Y:S01]  /*5f20*/  LDL R23, [R1+0x34c] ;  /* 0x00034c0001177983 */ /* 0x000ea20000100800 */
[----:B------:R-:W-:Y:S01]  /*5f30*/  PRMT R2, RZ, 0x7610, R2 ;  /* 0x00007610ff027816 */ /* 0x000fe20000000002 */
[----:B------:R-:W-:-:S02]  /*5f40*/  @P0 IMAD.MOV.U32 R22, RZ, RZ, R3 ;  /* 0x000000ffff160224 */ /* 0x000fc400078e0003 */
[----:B------:R-:W3:Y:S04]  /*5f50*/  LDL R3, [R1+0x32c] ;  /* 0x00032c0001037983 */ /* 0x000ee80000100800 */
[----:B--2---:R-:W2:Y:S04]  /*5f60*/  @P0 LDG.E.U8 R2, desc[UR32][R22.64] ;  /* 0x0000002016020981 */ /* 0x004ea8000c1e1100 */
[----:B------:R-:W4:Y:S04]  /*5f70*/  LDL R22, [R1+0x344] ;  /* 0x0003440001167983 */ /* 0x000f280000100800 */
[----:B------:R-:W4:Y:S01]  /*5f80*/  LDL R23, [R1+0x348] ;  /* 0x0003480001177983 */ /* 0x000f220000100800 */
[----:B------:R-:W-:-:S02]  /*5f90*/  ISETP.GT.AND P1, PT, R168, 0x16, PT ;  /* 0x00000016a800780c */ /* 0x000fc40003f24270 */
[----:B------:R-:W-:Y:S02]  /*5fa0*/  ISETP.GT.AND P2, PT, R168, 0x17, PT ;  /* 0x00000017a800780c */ /* 0x000fe40003f44270 */
[----:B------:R-:W-:Y:S01]  /*5fb0*/  PRMT R191, RZ, 0x7610, R191 ;  /* 0x00007610ffbf7816 */ /* 0x000fe200000000bf */
[----:B--2---:R0:W-:Y:S04]  /*5fc0*/  STL [R1+0x1c], R2 ;  /* 0x00001c0201007387 */ /* 0x0041e80000100800 */
[----:B0-----:R-:W2:Y:S04]  /*5fd0*/  LDL R2, [R1+0x330] ;  /* 0x0003300001027983 */ /* 0x001ea80000100800 */
[----:B----4-:R-:W-:-:S04]  /*5fe0*/  @P1 LOP3.LUT R23, R23, R22, RZ, 0x3c, !PT ;  /* 0x0000001617171212 */ /* 0x010fc800078e3cff */
[----:B------:R-:W-:-:S04]  /*5ff0*/  @P1 LOP3.LUT R22, R23, R22, RZ, 0x3c, !PT ;  /* 0x0000001617161212 */ /* 0x000fc800078e3cff */
[----:B------:R-:W-:Y:S02]  /*6000*/  @P1 LOP3.LUT R23, R23, R22, RZ, 0x3c, !PT ;  /* 0x0000001617171212 */ /* 0x000fe400078e3cff */
[----:B------:R-:W-:-:S03]  /*6010*/  PRMT R190, RZ, 0x7610, R190 ;  /* 0x00007610ffbe7816 */ /* 0x000fc600000000be */
[----:B------:R0:W4:Y:S02]  /*6020*/  @P1 LDG.E.U8 R191, desc[UR32][R22.64] ;  /* 0x0000002016bf1981 */ /* 0x000124000c1e1100 */
[----:B0-----:R-:W-:Y:S02]  /*6030*/  @P1 IMAD.MOV.U32 R22, RZ, RZ, R8 ;  /* 0x000000ffff161224 */ /* 0x001fe400078e0008 */
[----:B------:R-:W-:Y:S01]  /*6040*/  @P1 IMAD.MOV.U32 R23, RZ, RZ, R155 ;  /* 0x000000ffff171224 */ /* 0x000fe200078e009b */
[----:B------:R-:W4:Y:S04]  /*6050*/  LDL R8, [R1+0x328] ;  /* 0x0003280001087983 */ /* 0x000f280000100800 */
[----:B------:R-:W4:Y:S04]  /*6060*/  LDL R155, [R1+0x324] ;  /* 0x00032400019b7983 */ /* 0x000f280000100800 */
[----:B------:R0:W4:Y:S01]  /*6070*/  @P1 LDG.E.U8 R190, desc[UR32][R22.64] ;  /* 0x0000002016be1981 */ /* 0x000122000c1e1100 */
[----:B------:R-:W-:Y:S01]  /*6080*/  PRMT R4, RZ, 0x7610, R4 ;  /* 0x00007610ff047816 */ /* 0x000fe20000000004 */
[----:B0-----:R-:W-:-:S02]  /*6090*/  @P2 IMAD.MOV.U32 R22, RZ, RZ, R5 ;  /* 0x000000ffff162224 */ /* 0x001fc400078e0005 */
[----:B------:R-:W-:Y:S01]  /*60a0*/  @P2 IMAD.MOV.U32 R23, RZ, RZ, R154 ;  /* 0x000000ffff172224 */ /* 0x000fe200078e009a */
[----:B------:R-:W4:Y:S04]  /*60b0*/  LDL R5, [R1+0x320] ;  /* 0x0003200001057983 */ /* 0x000f280000100800 */
[----:B------:R-:W4:Y:S01]  /*60c0*/  LDL R154, [R1+0x31c] ;  /* 0x00031c00019a7983 */ /* 0x000f220000100800 */
[----:B------:R-:W-:-:S03]  /*60d0*/  PRMT R0, RZ, 0x7610, R0 ;  /* 0x00007610ff007816 */ /* 0x000fc60000000000 */
[----:B------:R3:W4:Y:S02]  /*60e0*/  @P2 LDG.E.U8 R4, desc[UR32][R22.64] ;  /* 0x0000002016042981 */ /* 0x000724000c1e1100 */
[----:B---3--:R-:W-:Y:S02]  /*60f0*/  @P2 IMAD.MOV.U32 R23, RZ, RZ, R3 ;  /* 0x000000ffff172224 */ /* 0x008fe400078e0003 */
[----:B--2---:R-:W-:-:S05]  /*6100*/  @P2 IMAD.MOV.U32 R22, RZ, RZ, R2 ;  /* 0x000000ffff162224 */ /* 0x004fca00078e0002 */
[----:B------:R4:W2:Y:S01]  /*6110*/  @P2 LDG.E.U8 R0, desc[UR32][R22.64] ;  /* 0x0000002016002981 */ /* 0x0008a2000c1e1100 */
[----:B------:R-:W-:Y:S02]  /*6120*/  ISETP.GT.AND P0, PT, R168, 0x18, PT ;  /* 0x00000018a800780c */ /* 0x000fe40003f04270 */
[----:B------:R-:W-:Y:S02]  /*6130*/  PRMT R7, RZ, 0x7610, R7 ;  /* 0x00007610ff077816 */ /* 0x000fe40000000007 */
[----:B------:R-:W-:-:S09]  /*6140*/  PRMT R6, RZ, 0x7610, R6 ;  /* 0x00007610ff067816 */ /* 0x000fd20000000006 */
[----:B----4-:R-:W-:Y:S02]  /*6150*/  @P0 IMAD.MOV.U32 R22, RZ, RZ, R8 ;  /* 0x000000ffff160224 */ /* 0x010fe400078e0008 */
[----:B------:R-:W-:-:S05]  /*6160*/  @P0 IMAD.MOV.U32 R23, RZ, RZ, R155 ;  /* 0x000000ffff170224 */ /* 0x000fca00078e009b */
[----:B------:R0:W3:Y:S02]  /*6170*/  @P0 LDG.E.U8 R7, desc[UR32][R22.64] ;  /* 0x0000002016070981 */ /* 0x0000e4000c1e1100 */
[----:B0-----:R-:W-:Y:S02]  /*6180*/  @P0 IMAD.MOV.U32 R22, RZ, RZ, R5 ;  /* 0x000000ffff160224 */ /* 0x001fe400078e0005 */
[----:B------:R-:W-:-:S05]  /*6190*/  @P0 IMAD.MOV.U32 R23, RZ, RZ, R154 ;  /* 0x000000ffff170224 */ /* 0x000fca00078e009a */
[----:B------:R-:W4:Y:S04]  /*61a0*/  @P0 LDG.E.U8 R6, desc[UR32][R22.64] ;  /* 0x0000002016060981 */ /* 0x000f28000c1e1100 */
[----:B------:R0:W-:Y:S04]  /*61b0*/  STL [R1+0x10], R4 ;  /* 0x0000100401007387 */ /* 0x0001e80000100800 */
[----:B------:R-:W4:Y:S04]  /*61c0*/  LDL R3, [R1+0x318] ;  /* 0x0003180001037983 */ /* 0x000f280000100800 */
[----:B------:R-:W4:Y:S04]  /*61d0*/  LDL R2, [R1+0x30c] ;  /* 0x00030c0001027983 */ /* 0x000f280000100800 */
[----:B0-----:R-:W4:Y:S04]  /*61e0*/  LDL R4, [R1+0x314] ;  /* 0x0003140001047983 */ /* 0x001f280000100800 */
[----:B--2---:R0:W-:Y:S01]  /*61f0*/  STL [R1+0xc], R0 ;  /* 0x00000c0001007387 */ /* 0x0041e20000100800 */
[----:B------:R-:W-:-:S03]  /*6200*/  ISETP.GT.AND P1, PT, R168, 0x19, PT ;  /* 0x00000019a800780c */ /* 0x000fc60003f24270 */
[----:B------:R-:W2:Y:S04]  /*6210*/  LDL R8, [R1+0x304] ;  /* 0x0003040001087983 */ /* 0x000ea80000100800 */
[----:B0-----:R-:W2:Y:S01]  /*6220*/  LDL R0, [R1+0x310] ;  /* 0x0003100001007983 */ /* 0x001ea20000100800 */
[----:B------:R-:W-:-:S03]  /*6230*/  PRMT R9, RZ, 0x7610, R9 ;  /* 0x00007610ff097816 */ /* 0x000fc60000000009 */
[----:B---3--:R0:W-:Y:S04]  /*6240*/  STL [R1+0x8], R7 ;  /* 0x0000080701007387 */ /* 0x0081e80000100800 */
[----:B------:R-:W3:Y:S04]  /*6250*/  LDL R5, [R1+0x300] ;  /* 0x0003000001057983 */ /* 0x000ee80000100800 */
[----:B0-----:R-:W3:Y:S04]  /*6260*/  LDL R7, [R1+0x308] ;  /* 0x0003080001077983 */ /* 0x001ee80000100800 */
[----:B------:R-:W-:Y:S04]  /*6270*/  STL [R1+0x18], R191 ;  /* 0x000018bf01007387 */ /* 0x000fe80000100800 */
[----:B----4-:R0:W-:Y:S04]  /*6280*/  STL [R1+0x4], R6 ;  /* 0x0000040601007387 */ /* 0x0101e80000100800 */
[----:B0-----:R-:W4:Y:S01]  /*6290*/  LDL R6, [R1+0x2fc] ;  /* 0x0002fc0001067983 */ /* 0x001f220000100800 */
[----:B------:R-:W-:-:S03]  /*62a0*/  @P1 IMAD.MOV.U32 R22, RZ, RZ, R3 ;  /* 0x000000ffff161224 */ /* 0x000fc600078e0003 */
[----:B------:R0:W-:Y:S01]  /*62b0*/  STL [R1+0x14], R190 ;  /* 0x000014be01007387 */ /* 0x0001e20000100800 */
[----:B------:R-:W-:-:S03]  /*62c0*/  @P1 IMAD.MOV.U32 R23, RZ, RZ, R4 ;  /* 0x000000ffff171224 */ /* 0x000fc600078e0004 */
[----:B------:R-:W4:Y:S04]  /*62d0*/  LDL R4, [R1+0x2f4] ;  /* 0x0002f40001047983 */ /* 0x000f280000100800 */
[----:B------:R-:W4:Y:S04]  /*62e0*/  LDL R3, [R1+0x2f8] ;  /* 0x0002f80001037983 */ /* 0x000f280000100800 */
[----:B------:R1:W4:Y:S02]  /*62f0*/  @P1 LDG.E.U8 R9, desc[UR32][R22.64] ;  /* 0x0000002016091981 */ /* 0x000324000c1e1100 */
[----:B-1----:R-:W-:-:S02]  /*6300*/  @P1 IMAD.MOV.U32 R23, RZ, RZ, R2 ;  /* 0x000000ffff171224 */ /* 0x002fc400078e0002 */
[----:B------:R-:W4:Y:S01]  /*6310*/  LDL R2, [R1+0x2ec] ;  /* 0x0002ec0001027983 */ /* 0x000f220000100800 */
[----:B--2---:R-:W-:-:S03]  /*6320*/  @P1 IMAD.MOV.U32 R22, RZ, RZ, R0 ;  /* 0x000000ffff161224 */ /* 0x004fc600078e0000 */
[----:B------:R-:W2:Y:S01]  /*6330*/  LDL R0, [R1+0x2f0] ;  /* 0x0002f00001007983 */ /* 0x000ea20000100800 */
[C---:B------:R-:W-:Y:S02]  /*6340*/  ISETP.GT.AND P2, PT, R168.reuse, 0x1a, PT ;  /* 0x0000001aa800780c */ /* 0x040fe40003f44270 */
[----:B------:R-:W-:Y:S02]  /*6350*/  PRMT R252, RZ, 0x7610, R252 ;  /* 0x00007610fffc7816 */ /* 0x000fe400000000fc */
[----:B------:R-:W-:Y:S02]  /*6360*/  ISETP.GT.AND P0, PT, R168, 0x1b, PT ;  /* 0x0000001ba800780c */ /* 0x000fe40003f04270 */
[----:B------:R-:W-:Y:S02]  /*6370*/  PRMT R251, RZ, 0x7610, R251 ;  /* 0x00007610fffb7816 */ /* 0x000fe400000000fb */
[----:B------:R1:W2:Y:S01]  /*6380*/  @P1 LDG.E.U8 R252, desc[UR32][R22.64] ;  /* 0x0000002016fc1981 */ /* 0x0002a2000c1e1100 */
[----:B------:R-:W-:-:S04]  /*6390*/  PRMT R250, RZ, 0x7610, R250 ;  /* 0x00007610fffa7816 */ /* 0x000fc800000000fa */
[----:B-1----:R-:W-:Y:S02]  /*63a0*/  @P2 IMAD.MOV.U32 R23, RZ, RZ, R8 ;  /* 0x000000ffff172224 */ /* 0x002fe400078e0008 */
[----:B------:R-:W2:Y:S01]  /*63b0*/  LDL R8, [R1+0x2e4] ;  /* 0x0002e40001087983 */ /* 0x000ea20000100800 */
[----:B---3--:R-:W-:-:S03]  /*63c0*/  @P2 IMAD.MOV.U32 R22, RZ, RZ, R7 ;  /* 0x000000ffff162224 */ /* 0x008fc600078e0007 */
[----:B------:R-:W3:Y:S04]  /*63d0*/  LDL R7, [R1+0x2e8] ;  /* 0x0002e80001077983 */ /* 0x000ee80000100800 */
[----:B------:R1:W3:Y:S01]  /*63e0*/  @P2 LDG.E.U8 R251, desc[UR32][R22.64] ;  /* 0x0000002016fb2981 */ /* 0x0002e2000c1e1100 */
[----:B------:R-:W-:Y:S01]  /*63f0*/  PRMT R249, RZ, 0x7610, R249 ;  /* 0x00007610fff97816 */ /* 0x000fe200000000f9 */
[----:B-1----:R-:W-:Y:S02]  /*6400*/  @P2 IMAD.MOV.U32 R22, RZ, RZ, R5 ;  /* 0x000000ffff162224 */ /* 0x002fe400078e0005 */
[----:B------:R-:W3:Y:S01]  /*6410*/  LDL R5, [R1+0x2e0] ;  /* 0x0002e00001057983 */ /* 0x000ee20000100800 */
[----:B----4-:R-:W-:-:S03]  /*6420*/  @P2 IMAD.MOV.U32 R23, RZ, RZ, R6 ;  /* 0x000000ffff172224 */ /* 0x010fc600078e0006 */
[----:B------:R-:W4:Y:S04]  /*6430*/  LDL R6, [R1+0x2dc] ;  /* 0x0002dc0001067983 */ /* 0x000f280000100800 */
[----:B------:R1:W4:Y:S02]  /*6440*/  @P2 LDG.E.U8 R250, desc[UR32][R22.64] ;  /* 0x0000002016fa2981 */ /* 0x000324000c1e1100 */
[----:B-1----:R-:W-:Y:S02]  /*6450*/  @P0 IMAD.MOV.U32 R22, RZ, RZ, R3 ;  /* 0x000000ffff160224 */ /* 0x002fe400078e0003 */
[----:B------:R-:W-:Y:S01]  /*6460*/  @P0 IMAD.MOV.U32 R23, RZ, RZ, R4 ;  /* 0x000000ffff170224 */ /* 0x000fe200078e0004 */
        /* <DEDUP_REMOVED lines=14> */
[----:B------:R-:W2:Y:S04]  /*6550*/  LDL R8, [R1+0x2c4] ;  /* 0x0002c40001087983 */ /* 0x000ea80000100800 */
[----:B------:R1:W-:Y:S01]  /*6560*/  STL [R1], R9 ;  /* 0x0000000901007387 */ /* 0x0003e20000100800 */
[----:B---3--:R-:W-:Y:S01]  /*6570*/  @P1 IMAD.MOV.U32 R22, RZ, RZ, R7 ;  /* 0x000000ffff161224 */ /* 0x008fe200078e0007 */
[----:B------:R-:W-:Y:S02]  /*6580*/  PRMT R245, RZ, 0x7610, R245 ;  /* 0x00007610fff57816 */ /* 0x000fe400000000f5 */
[----:B------:R-:W3:Y:S04]  /*6590*/  LDL R7, [R1+0x2c8] ;  /* 0x0002c80001077983 */ /* 0x000ee80000100800 */
[----:B------:R1:W3:Y:S01]  /*65a0*/  @P1 LDG.E.U8 R247, desc[UR32][R22.64] ;  /* 0x0000002016f71981 */ /* 0x0002e2000c1e1100 */
[----:B------:R-:W-:-:S02]  /*65b0*/  ISETP.GT.AND P0, PT, R168, 0x1e, PT ;  /* 0x0000001ea800780c */ /* 0x000fc40003f04270 */
[----:B------:R-:W-:Y:S01]  /*65c0*/  PRMT R244, RZ, 0x7610, R244 ;  /* 0x00007610fff47816 */ /* 0x000fe200000000f4 */
[----:B0-----:R-:W3:Y:S01]  /*65d0*/  LDL R190, [R1+0x1e4] ;  /* 0x0001e40001be7983 */ /* 0x001ee20000100800 */
[----:B------:R-:W-:Y:S02]  /*65e0*/  PRMT R243, RZ, 0x7610, R243 ;  /* 0x00007610fff37816 */ /* 0x000fe400000000f3 */
[----:B------:R-:W-:Y:S01]  /*65f0*/  PRMT R242, RZ, 0x7610, R242 ;  /* 0x00007610fff27816 */ /* 0x000fe200000000f2 */
[----:B-1----:R-:W3:Y:S01]  /*6600*/  LDL R9, [R1+0x1e8] ;  /* 0x0001e80001097983 */ /* 0x002ee20000100800 */
[----:B------:R-:W-:-:S03]  /*6610*/  @P1 IMAD.MOV.U32 R22, RZ, RZ, R5 ;  /* 0x000000ffff161224 */ /* 0x000fc600078e0005 */
[----:B------:R-:W3:Y:S01]  /*6620*/  LDL R5, [R1+0x2c0] ;  /* 0x0002c00001057983 */ /* 0x000ee20000100800 */
[----:B----4-:R-:W-:-:S03]  /*6630*/  @P1 IMAD.MOV.U32 R23, RZ, RZ, R6 ;  /* 0x000000ffff171224 */ /* 0x010fc600078e0006 */
[----:B------:R-:W4:Y:S04]  /*6640*/  LDL R6, [R1+0x2bc] ;  /* 0x0002bc0001067983 */ /* 0x000f280000100800 */
[----:B------:R0:W4:Y:S02]  /*6650*/  @P1 LDG.E.U8 R246, desc[UR32][R22.64] ;  /* 0x0000002016f61981 */ /* 0x000124000c1e1100 */
[----:B0-----:R-:W-:Y:S02]  /*6660*/  @P2 IMAD.MOV.U32 R22, RZ, RZ, R3 ;  /* 0x000000ffff162224 */ /* 0x001fe400078e0003 */
[----:B------:R-:W4:Y:S01]  /*6670*/  LDL R3, [R1+0x2b8] ;  /* 0x0002b80001037983 */ /* 0x000f220000100800 */
[----:B------:R-:W-:-:S03]  /*6680*/  @P2 IMAD.MOV.U32 R23, RZ, RZ, R4 ;  /* 0x000000ffff172224 */ /* 0x000fc600078e0004 */
[----:B------:R-:W4:Y:S04]  /*6690*/  LDL R4, [R1+0x2b4] ;  /* 0x0002b40001047983 */ /* 0x000f280000100800 */
[----:B------:R0:W4:Y:S02]  /*66a0*/  @P2 LDG.E.U8 R245, desc[UR32][R22.64] ;  /* 0x0000002016f52981 */ /* 0x000124000c1e1100 */
[----:B0-----:R-:W-:Y:S02]  /*66b0*/  @P2 IMAD.MOV.U32 R23, RZ, RZ, R2 ;  /* 0x000000ffff172224 */ /* 0x001fe400078e0002 */
[----:B------:R-:W4:Y:S01]  /*66c0*/  LDL R2, [R1+0x2ac] ;  /* 0x0002ac0001027983 */ /* 0x000f220000100800 */
[----:B--2---:R-:W-:-:S03]  /*66d0*/  @P2 IMAD.MOV.U32 R22, RZ, RZ, R0 ;  /* 0x000000ffff162224 */ /* 0x004fc600078e0000 */
[----:B------:R-:W2:Y:S01]  /*66e0*/  LDL R0, [R1+0x2b0] ;  /* 0x0002b00001007983 */ /* 0x000ea20000100800 */
[----:B------:R-:W-:-:S03]  /*66f0*/  ISETP.GT.AND P1, PT, R168, 0x1f, PT ;  /* 0x0000001fa800780c */ /* 0x000fc60003f24270 */
[----:B------:R0:W2:Y:S01]  /*6700*/  @P2 LDG.E.U8 R244, desc[UR32][R22.64] ;  /* 0x0000002016f42981 */ /* 0x0000a2000c1e1100 */
[----:B------:R-:W-:Y:S01]  /*6710*/  PRMT R241, RZ, 0x7610, R241 ;  /* 0x00007610fff17816 */ /* 0x000fe200000000f1 */
[----:B0-----:R-:W-:Y:S02]  /*6720*/  @P0 IMAD.MOV.U32 R23, RZ, RZ, R8 ;  /* 0x000000ffff170224 */ /* 0x001fe400078e0008 */
[----:B------:R-:W2:Y:S01]  /*6730*/  LDL R8, [R1+0x2a4] ;  /* 0x0002a40001087983 */ /* 0x000ea20000100800 */
[----:B---3--:R-:W-:-:S03]  /*6740*/  @P0 IMAD.MOV.U32 R22, RZ, RZ, R7 ;  /* 0x000000ffff160224 */ /* 0x008fc600078e0007 */
[----:B------:R-:W3:Y:S04]  /*6750*/  LDL R7, [R1+0x2a8] ;  /* 0x0002a80001077983 */ /* 0x000ee80000100800 */
[----:B------:R0:W3:Y:S02]  /*6760*/  @P0 LDG.E.U8 R243, desc[UR32][R22.64] ;  /* 0x0000002016f30981 */ /* 0x0000e4000c1e1100 */
[----:B0-----:R-:W-:Y:S02]  /*6770*/  @P0 IMAD.MOV.U32 R22, RZ, RZ, R5 ;  /* 0x000000ffff160224 */ /* 0x001fe400078e0005 */
        /* <DEDUP_REMOVED lines=19> */
[----:B0-----:R-:W-:Y:S02]  /*68b0*/  @P2 IMAD.MOV.U32 R23, RZ, RZ, R8 ;  /* 0x000000ffff172224 */ /* 0x001fe400078e0008 */
[----:B------:R-:W2:Y:S01]  /*68c0*/  LDL R8, [R1+0x284] ;  /* 0x0002840001087983 */ /* 0x000ea20000100800 */
[----:B---3--:R-:W-:-:S03]  /*68d0*/  @P2 IMAD.MOV.U32 R22, RZ, RZ, R7 ;  /* 0x000000ffff162224 */ /* 0x008fc600078e0007 */
[----:B------:R-:W3:Y:S04]  /*68e0*/  LDL R7, [R1+0x288] ;  /* 0x0002880001077983 */ /* 0x000ee80000100800 */
[----:B------:R0:W3:Y:S01]  /*68f0*/  @P2 LDG.E.U8 R239, desc[UR32][R22.64] ;  /* 0x0000002016ef2981 */ /* 0x0000e2000c1e1100 */
[----:B------:R-:W-:Y:S01]  /*6900*/  PRMT R237, RZ, 0x7610, R237 ;  /* 0x00007610ffed7816 */ /* 0x000fe200000000ed */
        /* <DEDUP_REMOVED lines=26> */
[----:B0-----:R-:W-:Y:S01]  /*6ab0*/  @P1 IMAD.MOV.U32 R22, RZ, RZ, R5 ;  /* 0x000000ffff161224 */ /* 0x001fe200078e0005 */
[----:B------:R-:W-:Y:S01]  /*6ac0*/  ISETP.GT.AND P0, PT, R168, 0x24, PT ;  /* 0x00000024a800780c */ /* 0x000fe20003f04270 */
[----:B------:R-:W3:Y:S01]  /*6ad0*/  LDL R5, [R1+0x250] ;  /* 0x0002500001057983 */ /* 0x000ee20000100800 */
[----:B----4-:R-:W-:Y:S01]  /*6ae0*/  @P1 IMAD.MOV.U32 R23, RZ, RZ, R6 ;  /* 0x000000ffff171224 */ /* 0x010fe200078e0006 */
[----:B------:R-:W-:-:S02]  /*6af0*/  PRMT R232, RZ, 0x7610, R232 ;  /* 0x00007610ffe87816 */ /* 0x000fc400000000e8 */
        /* <DEDUP_REMOVED lines=11> */
[----:B------:R-:W-:Y:S02]  /*6bb0*/  ISETP.GT.AND P1, PT, R168, 0x25, PT ;  /* 0x00000025a800780c */ /* 0x000fe40003f24270 */
[----:B------:R-:W-:Y:S01]  /*6bc0*/  PRMT R231, RZ, 0x7610, R231 ;  /* 0x00007610ffe77816 */ /* 0x000fe200000000e7 */
[----:B------:R0:W2:Y:S01]  /*6bd0*/  @P2 LDG.E.U8 R232, desc[UR32][R22.64] ;  /* 0x0000002016e82981 */ /* 0x0000a2000c1e1100 */
[----:B------:R-:W-:Y:S01]  /*6be0*/  PRMT R230, RZ, 0x7610, R230 ;  /* 0x00007610ffe67816 */ /* 0x000fe200000000e6 */
[----:B0-----:R-:W-:Y:S02]  /*6bf0*/  @P0 IMAD.MOV.U32 R23, RZ, RZ, R8 ;  /* 0x000000ffff170224 */ /* 0x001fe400078e0008 */
[----:B------:R-:W2:Y:S01]  /*6c00*/  LDL R8, [R1+0x244] ;  /* 0x0002440001087983 */ /* 0x000ea20000100800 */
[----:B---3--:R-:W-:-:S03]  /*6c10*/  @P0 IMAD.MOV.U32 R22, RZ, RZ, R7 ;  /* 0x000000ffff160224 */ /* 0x008fc600078e0007 */
[----:B------:R-:W3:Y:S04]  /*6c20*/  LDL R7, [R1+0x248] ;  /* 0x0002480001077983 */ /* 0x000ee80000100800 */
[----:B------:R4:W3:Y:S02]  /*6c30*/  @P0 LDG.E.U8 R231, desc[UR32][R22.64] ;  /* 0x0000002016e70981 */ /* 0x0008e4000c1e1100 */
[----:B----4-:R-:W-:Y:S02]  /*6c40*/  @P0 IMAD.MOV.U32 R22, RZ, RZ, R3 ;  /* 0x000000ffff160224 */ /* 0x010fe400078e0003 */
        /* <DEDUP_REMOVED lines=8> */
[----:B------:R-:W-:Y:S02]  /*6cd0*/  PRMT R229, RZ, 0x7610, R229 ;  /* 0x00007610ffe57816 */ /* 0x000fe400000000e5 */
[C---:B------:R-:W-:Y:S02]  /*6ce0*/  ISETP.GT.AND P2, PT, R168.reuse, 0x26, PT ;  /* 0x00000026a800780c */ /* 0x040fe40003f44270 */
[----:B------:R-:W-:Y:S02]  /*6cf0*/  PRMT R228, RZ, 0x7610, R228 ;  /* 0x00007610ffe47816 */ /* 0x000fe400000000e4 */
[----:B------:R0:W2:Y:S01]  /*6d00*/  @P1 LDG.E.U8 R229, desc[UR32][R22.64] ;  /* 0x0000002016e51981 */ /* 0x0000a2000c1e1100 */
[----:B------:R-:W-:Y:S02]  /*6d10*/  ISETP.GT.AND P0, PT, R168, 0x27, PT ;  /* 0x00000027a800780c */ /* 0x000fe40003f04270 */
[----:B------:R-:W-:Y:S01]  /*6d20*/  PRMT R227, RZ, 0x7610, R227 ;  /* 0x00007610ffe37816 */ /* 0x000fe200000000e3 */
[----:B0-----:R-:W-:-:S02]  /*6d30*/  @P1 IMAD.MOV.U32 R22, RZ, RZ, R5 ;  /* 0x000000ffff161224 */ /* 0x001fc400078e0005 */
[----:B------:R-:W-:Y:S01]  /*6d40*/  @P1 IMAD.MOV.U32 R23, RZ, RZ, R6 ;  /* 0x000000ffff171224 */ /* 0x000fe200078e0006 */
[----:B------:R-:W2:Y:S04]  /*6d50*/  LDL R5, [R1+0x230] ;  /* 0x0002300001057983 */ /* 0x000ea80000100800 */
[----:B------:R-:W2:Y:S04]  /*6d60*/  LDL R6, [R1+0x22c] ;  /* 0x00022c0001067983 */ /* 0x000ea80000100800 */
[----:B------:R3:W2:Y:S01]  /*6d70*/  @P1 LDG.E.U8 R228, desc[UR32][R22.64] ;  /* 0x0000002016e41981 */ /* 0x0006a2000c1e1100 */
[----:B------:R-:W-:Y:S01]  /*6d80*/  PRMT R184, RZ, 0x7610, R184 ;  /* 0x00007610ffb87816 */ /* 0x000fe200000000b8 */
[----:B---3--:R-:W-:-:S02]  /*6d90*/  @P2 IMAD.MOV.U32 R22, RZ, RZ, R7 ;  /* 0x000000ffff162224 */ /* 0x008fc400078e0007 */
[----:B------:R-:W-:Y:S01]  /*6da0*/  @P2 IMAD.MOV.U32 R23, RZ, RZ, R8 ;  /* 0x000000ffff172224 */ /* 0x000fe200078e0008 */
[----:B------:R-:W3:Y:S04]  /*6db0*/  LDL R7, [R1+0x218] ;  /* 0x0002180001077983 */ /* 0x000ee80000100800 */
[----:B------:R4:W3:Y:S04]  /*6dc0*/  @P2 LDG.E.U8 R227, desc[UR32][R22.64] ;  /* 0x0000002016e32981 */ /* 0x0008e8000c1e1100 */
[----:B------:R-:W3:Y:S01]  /*6dd0*/  LDL R8, [R1+0x214] ;  /* 0x0002140001087983 */ /* 0x000ee20000100800 */
[----:B----4-:R-:W-:-:S03]  /*6de0*/  @P2 IMAD.MOV.U32 R22, RZ, RZ, R3 ;  /* 0x000000ffff162224 */ /* 0x010fc600078e0003 */
[----:B------:R-:W4:Y:S01]  /*6df0*/  LDL R3, [R1+0x228] ;  /* 0x0002280001037983 */ /* 0x000f220000100800 */
[----:B------:R-:W-:-:S03]  /*6e00*/  @P2 IMAD.MOV.U32 R23, RZ, RZ, R4 ;  /* 0x000000ffff172224 */ /* 0x000fc600078e0004 */
[----:B------:R-:W3:Y:S04]  /*6e10*/  LDL R4, [R1+0x224] ;  /* 0x0002240001047983 */ /* 0x000ee80000100800 */
[----:B------:R0:W3:Y:S02]  /*6e20*/  @P2 LDG.E.U8 R184, desc[UR32][R22.64] ;  /* 0x0000002016b82981 */ /* 0x0000e4000c1e1100 */
[----:B0-----:R-:W-:Y:S02]  /*6e30*/  @P0 IMAD.MOV.U32 R23, RZ, RZ, R2 ;  /* 0x000000ffff170224 */ /* 0x001fe400078e0002 */
[----:B------:R-:W3:Y:S01]  /*6e40*/  LDL R2, [R1+0x21c] ;  /* 0x00021c0001027983 */ /* 0x000ee20000100800 */
[----:B--2---:R-:W-:-:S03]  /*6e50*/  @P0 IMAD.MOV.U32 R22, RZ, RZ, R0 ;  /* 0x000000ffff160224 */ /* 0x004fc600078e0000 */
[----:B------:R-:W2:Y:S01]  /*6e60*/  LDL R0, [R1+0x220] ;  /* 0x0002200001007983 */ /* 0x000ea20000100800 */
[----:B------:R-:W-:Y:S02]  /*6e70*/  ISETP.GT.AND P1, PT, R168, 0x28, PT ;  /* 0x00000028a800780c */ /* 0x000fe40003f24270 */
[----:B------:R-:W-:Y:S02]  /*6e80*/  PRMT R183, RZ, 0x7610, R183 ;  /* 0x00007610ffb77816 */ /* 0x000fe400000000b7 */
[----:B------:R-:W-:-:S04]  /*6e90*/  PRMT R21, RZ, 0x7610, R21 ;  /* 0x00007610ff157816 */ /* 0x000fc80000000015 */
[----:B------:R0:W2:Y:S01]  /*6ea0*/  @P0 LDG.E.U8 R183, desc[UR32][R22.64] ;  /* 0x0000002016b70981 */ /* 0x0000a2000c1e1100 */
[----:B------:R-:W-:-:S03]  /*6eb0*/  @P0 IMAD.MOV.U32 R154, RZ, RZ, R5 ;  /* 0x000000ffff9a0224 */ /* 0x000fc600078e0005 */
[----:B------:R-:W2:Y:S01]  /*6ec0*/  LDL R5, [R1+0x210] ;  /* 0x0002100001057983 */ /* 0x000ea20000100800 */
[----:B------:R-:W-:-:S03]  /*6ed0*/  @P0 IMAD.MOV.U32 R155, RZ, RZ, R6 ;  /* 0x000000ffff9b0224 */ /* 0x000fc600078e0006 */
[----:B------:R-:W2:Y:S01]  /*6ee0*/  LDL R6, [R1+0x20c] ;  /* 0x00020c0001067983 */ /* 0x000ea20000100800 */
[----:B0-----:R-:W-:-:S03]  /*6ef0*/  PRMT R23, RZ, 0x7610, R23 ;  /* 0x00007610ff177816 */ /* 0x001fc60000000017 */
[----:B------:R4:W2:Y:S02]  /*6f00*/  @P0 LDG.E.U8 R21, desc[UR32][R154.64] ;  /* 0x000000209a150981 */ /* 0x0008a4000c1e1100 */
[----:B----4-:R-:W-:Y:S02]  /*6f10*/  @P1 IMAD.MOV.U32 R154, RZ, RZ, R3 ;  /* 0x000000ffff9a1224 */ /* 0x010fe400078e0003 */
[----:B------:R-:W4:Y:S01]  /*6f20*/  LDL R3, [R1+0x208] ;  /* 0x0002080001037983 */ /* 0x000f220000100800 */
[----:B---3--:R-:W-:-:S03]  /*6f30*/  @P1 IMAD.MOV.U32 R155, RZ, RZ, R4 ;  /* 0x000000ffff9b1224 */ /* 0x008fc600078e0004 */
        /* <DEDUP_REMOVED lines=10> */
[----:B------:R-:W-:-:S04]  /*6fe0*/  ISETP.GT.AND P0, PT, R168, 0x2a, PT ;  /* 0x0000002aa800780c */ /* 0x000fc80003f04270 */
[----:B0-----:R-:W-:Y:S02]  /*6ff0*/  @P2 IMAD.MOV.U32 R154, RZ, RZ, R7 ;  /* 0x000000ffff9a2224 */ /* 0x001fe400078e0007 */
[----:B------:R-:W-:Y:S01]  /*7000*/  @P2 IMAD.MOV.U32 R155, RZ, RZ, R8 ;  /* 0x000000ffff9b2224 */ /* 0x000fe200078e0008 */
[----:B------:R-:W2:Y:S04]  /*7010*/  LDL R7, [R1+0x1f8] ;  /* 0x0001f80001077983 */ /* 0x000ea80000100800 */
[----:B------:R-:W2:Y:S04]  /*7020*/  LDL R8, [R1+0x1f4] ;  /* 0x0001f40001087983 */ /* 0x000ea80000100800 */
[----:B------:R0:W2:Y:S01]  /*7030*/  @P2 LDG.E.U8 R181, desc[UR32][R154.64] ;  /* 0x000000209ab52981 */ /* 0x0000a2000c1e1100 */
[----:B------:R-:W-:Y:S01]  /*7040*/  PRMT R157, RZ, 0x7610, R157 ;  /* 0x00007610ff9d7816 */ /* 0x000fe2000000009d */
[----:B0-----:R-:W-:-:S02]  /*7050*/  @P2 IMAD.MOV.U32 R154, RZ, RZ, R5 ;  /* 0x000000ffff9a2224 */ /* 0x001fc400078e0005 */
[----:B------:R-:W-:Y:S01]  /*7060*/  @P2 IMAD.MOV.U32 R155, RZ, RZ, R6 ;  /* 0x000000ffff9b2224 */ /* 0x000fe200078e0006 */
[----:B------:R-:W2:Y:S04]  /*7070*/  LDL R5, [R1+0x1f0] ;  /* 0x0001f00001057983 */ /* 0x000ea80000100800 */
[----:B------:R-:W2:Y:S01]  /*7080*/  LDL R6, [R1+0x1ec] ;  /* 0x0001ec0001067983 */ /* 0x000ea20000100800 */
[----:B------:R-:W-:-:S03]  /*7090*/  PRMT R156, RZ, 0x7610, R156 ;  /* 0x00007610ff9c7816 */ /* 0x000fc6000000009c */
        /* <DEDUP_REMOVED lines=10> */
[C---:B------:R-:W-:Y:S02]  /*7140*/  ISETP.GT.AND P1, PT, R168.reuse, 0x2b, PT ;  /* 0x0000002ba800780c */ /* 0x040fe40003f24270 */
[----:B------:R-:W-:Y:S02]  /*7150*/  PRMT R180, RZ, 0x7610, R180 ;  /* 0x00007610ffb47816 */ /* 0x000fe400000000b4 */
[----:B------:R-:W-:Y:S02]  /*7160*/  PRMT R179, RZ, 0x7610, R179 ;  /* 0x00007610ffb37816 */ /* 0x000fe400000000b3 */
[----:B------:R-:W-:Y:S02]  /*7170*/  ISETP.GT.AND P2, PT, R168, 0x2c, PT ;  /* 0x0000002ca800780c */ /* 0x000fe40003f44270 */
[----:B------:R0:W2:Y:S01]  /*7180*/  @P0 LDG.E.U8 R180, desc[UR32][R154.64] ;  /* 0x000000209ab40981 */ /* 0x0000a2000c1e1100 */
[----:B------:R-:W-:-:S04]  /*7190*/  PRMT R22, RZ, 0x7610, R22 ;  /* 0x00007610ff167816 */ /* 0x000fc80000000016 */
[----:B0-----:R-:W-:Y:S02]  /*71a0*/  @P1 IMAD.MOV.U32 R154, RZ, RZ, R7 ;  /* 0x000000ffff9a1224 */ /* 0x001fe400078e0007 */
[----:B------:R-:W2:Y:S01]  /*71b0*/  LDL R7, [R1+0x1d0] ;  /* 0x0001d00001077983 */ /* 0x000ea20000100800 */
[----:B------:R-:W-:-:S03]  /*71c0*/  @P1 IMAD.MOV.U32 R155, RZ, RZ, R8 ;  /* 0x000000ffff9b1224 */ /* 0x000fc600078e0008 */
[----:B------:R-:W2:Y:S04]  /*71d0*/  LDL R8, [R1+0x1cc] ;  /* 0x0001cc0001087983 */ /* 0x000ea80000100800 */
[----:B------:R0:W2:Y:S01]  /*71e0*/  @P1 LDG.E.U8 R179, desc[UR32][R154.64] ;  /* 0x000000209ab31981 */ /* 0x0000a2000c1e1100 */
[----:B------:R-:W-:Y:S02]  /*71f0*/  PRMT R152, RZ, 0x7610, R152 ;  /* 0x00007610ff987816 */ /* 0x000fe40000000098 */
[----:B------:R-:W-:Y:S01]  /*7200*/  ISETP.GT.AND P0, PT, R168, 0x2d, PT ;  /* 0x0000002da800780c */ /* 0x000fe20003f04270 */
[----:B0-----:R-:W-:Y:S02]  /*7210*/  @P1 IMAD.MOV.U32 R154, RZ, RZ, R5 ;  /* 0x000000ffff9a1224 */ /* 0x001fe400078e0005 */
[----:B------:R-:W2:Y:S01]  /*7220*/  LDL R5, [R1+0x1c8] ;  /* 0x0001c80001057983 */ /* 0x000ea20000100800 */
[----:B------:R-:W-:-:S03]  /*7230*/  @P1 IMAD.MOV.U32 R155, RZ, RZ, R6 ;  /* 0x000000ffff9b1224 */ /* 0x000fc600078e0006 */
[----:B------:R-:W2:Y:S04]  /*7240*/  LDL R6, [R1+0x1c4] ;  /* 0x0001c40001067983 */ /* 0x000ea80000100800 */
[----:B------:R0:W2:Y:S01]  /*7250*/  @P1 LDG.E.U8 R22, desc[UR32][R154.64] ;  /* 0x000000209a161981 */ /* 0x0000a2000c1e1100 */
[----:B------:R-:W-:Y:S01]  /*7260*/  PRMT R178, RZ, 0x7610, R178 ;  /* 0x00007610ffb27816 */ /* 0x000fe200000000b2 */
[----:B0-----:R-:W-:Y:S02]  /*7270*/  @P2 IMAD.MOV.U32 R154, RZ, RZ, R9 ;  /* 0x000000ffff9a2224 */ /* 0x001fe400078e0009 */
[----:B------:R-:W-:-:S05]  /*7280*/  @P2 IMAD.MOV.U32 R155, RZ, RZ, R190 ;  /* 0x000000ffff9b2224 */ /* 0x000fca00078e00be */
[----:B------:R4:W2:Y:S02]  /*7290*/  @P2 LDG.E.U8 R152, desc[UR32][R154.64] ;  /* 0x000000209a982981 */ /* 0x0008a4000c1e1100 */
[----:B----4-:R-:W-:Y:S02]  /*72a0*/  @P2 IMAD.MOV.U32 R154, RZ, RZ, R3 ;  /* 0x000000ffff9a2224 */ /* 0x010fe400078e0003 */
[----:B---3--:R-:W-:Y:S01]  /*72b0*/  @P2 IMAD.MOV.U32 R155, RZ, RZ, R4 ;  /* 0x000000ffff9b2224 */ /* 0x008fe200078e0004 */
[----:B------:R-:W3:Y:S04]  /*72c0*/  LDL R3, [R1+0x1c0] ;  /* 0x0001c00001037983 */ /* 0x000ee80000100800 */
[----:B------:R-:W4:Y:S04]  /*72d0*/  LDL R4, [R1+0x1bc] ;  /* 0x0001bc0001047983 */ /* 0x000f280000100800 */
[----:B------:R0:W4:Y:S02]  /*72e0*/  @P2 LDG.E.U8 R178, desc[UR32][R154.64] ;  /* 0x000000209ab22981 */ /* 0x000124000c1e1100 */
[----:B0-----:R-:W-:-:S02]  /*72f0*/  @P0 IMAD.MOV.U32 R155, RZ, RZ, R2 ;  /* 0x000000ffff9b0224 */ /* 0x001fc400078e0002 */
[----:B------:R-:W4:Y:S01]  /*7300*/  LDL R2, [R1+0x1b4] ;  /* 0x0001b40001027983 */ /* 0x000f220000100800 */
[----:B--2---:R-:W-:-:S03]  /*7310*/  @P0 IMAD.MOV.U32 R154, RZ, RZ, R0 ;  /* 0x000000ffff9a0224 */ /* 0x004fc600078e0000 */
[----:B------:R-:W2:Y:S01]  /*7320*/  LDL R0, [R1+0x1b8] ;  /* 0x0001b80001007983 */ /* 0x000ea20000100800 */
[----:B------:R-:W-:Y:S02]  /*7330*/  PRMT R177, RZ, 0x7610, R177 ;  /* 0x00007610ffb17816 */ /* 0x000fe400000000b1 */
[----:B------:R-:W-:-:S04]  /*7340*/  ISETP.GT.AND P1, PT, R168, 0x2e, PT ;  /* 0x0000002ea800780c */ /* 0x000fc80003f24270 */
[----:B------:R0:W2:Y:S02]  /*7350*/  @P0 LDG.E.U8 R177, desc[UR32][R154.64] ;  /* 0x000000209ab10981 */ /* 0x0000a4000c1e1100 */
[----:B0-----:R-:W-:Y:S01]  /*7360*/  PRMT R155, RZ, 0x7610, R155 ;  /* 0x00007610ff9b7816 */ /* 0x001fe2000000009b */
[----:B------:R-:W-:Y:S02]  /*7370*/  @P0 IMAD.MOV.U32 R190, RZ, RZ, R7 ;  /* 0x000000ffffbe0224 */ /* 0x000fe400078e0007 */
        /* <DEDUP_REMOVED lines=9> */
[----:B------:R-:W2:Y:S01]  /*7410*/  LDL R6, [R1+0x1a4] ;  /* 0x0001a40001067983 */ /* 0x000ea20000100800 */
[----:B------:R-:W-:-:S03]  /*7420*/  PRMT R192, RZ, 0x7610, R192 ;  /* 0x00007610ffc07816 */ /* 0x000fc600000000c0 */
[----:B------:R3:W2:Y:S02]  /*7430*/  @P1 LDG.E.U8 R154, desc[UR32][R190.64] ;  /* 0x00000020be9a1981 */ /* 0x0006a4000c1e1100 */
[----:B---3--:R-:W-:Y:S02]  /*7440*/  @P1 IMAD.MOV.U32 R190, RZ, RZ, R3 ;  /* 0x000000ffffbe1224 */ /* 0x008fe400078e0003 */
[----:B------:R-:W3:Y:S01]  /*7450*/  LDL R3, [R1+0x1a0] ;  /* 0x0001a00001037983 */ /* 0x000ee20000100800 */
[----:B----4-:R-:W-:-:S03]  /*7460*/  @P1 IMAD.MOV.U32 R191, RZ, RZ, R4 ;  /* 0x000000ffffbf1224 */ /* 0x010fc600078e0004 */
[----:B------:R-:W4:Y:S04]  /*7470*/  LDL R4, [R1+0x19c] ;  /* 0x00019c0001047983 */ /* 0x000f280000100800 */
[----:B------:R0:W4:Y:S02]  /*7480*/  @P1 LDG.E.U8 R192, desc[UR32][R190.64] ;  /* 0x00000020bec01981 */ /* 0x000124000c1e1100 */
[----:B0-----:R-:W-:Y:S02]  /*7490*/  @P0 IMAD.MOV.U32 R191, RZ, RZ, R2 ;  /* 0x000000ffffbf0224 */ /* 0x001fe400078e0002 */
[----:B------:R-:W4:Y:S01]  /*74a0*/  LDL R2, [R1+0x194] ;  /* 0x0001940001027983 */ /* 0x000f220000100800 */
[----:B--2---:R-:W-:-:S03]  /*74b0*/  @P0 IMAD.MOV.U32 R190, RZ, RZ, R0 ;  /* 0x000000ffffbe0224 */ /* 0x004fc600078e0000 */
[----:B------:R-:W2:Y:S01]  /*74c0*/  LDL R0, [R1+0x198] ;  /* 0x0001980001007983 */ /* 0x000ea20000100800 */
[----:B------:R-:W-:Y:S02]  /*74d0*/  PRMT R193, RZ, 0x7610, R193 ;  /* 0x00007610ffc17816 */ /* 0x000fe400000000c1 */
[----:B------:R-:W-:Y:S02]  /*74e0*/  ISETP.GT.AND P1, PT, R168, 0x30, PT ;  /* 0x00000030a800780c */ /* 0x000fe40003f24270 */
[----:B------:R-:W-:Y:S02]  /*74f0*/  PRMT R194, RZ, 0x7610, R194 ;  /* 0x00007610ffc27816 */ /* 0x000fe400000000c2 */
[----:B------:R0:W2:Y:S01]  /*7500*/  @P0 LDG.E.U8 R193, desc[UR32][R190.64] ;  /* 0x00000020bec10981 */ /* 0x0000a2000c1e1100 */
[----:B------:R-:W-:Y:S01]  /*7510*/  PRMT R195, RZ, 0x7610, R195 ;  /* 0x00007610ffc37816 */ /* 0x000fe200000000c3 */
[----:B0-----:R-:W-:Y:S02]  /*7520*/  @P0 IMAD.MOV.U32 R190, RZ, RZ, R7 ;  /* 0x000000ffffbe0224 */ /* 0x001fe400078e0007 */
[----:B------:R-:W2:Y:S01]  /*7530*/  LDL R7, [R1+0x190] ;  /* 0x0001900001077983 */ /* 0x000ea20000100800 */
[----:B------:R-:W-:-:S03]  /*7540*/  @P0 IMAD.MOV.U32 R191, RZ, RZ, R8 ;  /* 0x000000ffffbf0224 */ /* 0x000fc600078e0008 */
[----:B------:R-:W2:Y:S04]  /*7550*/  LDL R8, [R1+0x18c] ;  /* 0x00018c0001087983 */ /* 0x000ea80000100800 */
[----:B------:R0:W2:Y:S01]  /*7560*/  @P0 LDG.E.U8 R194, desc[UR32][R190.64] ;  /* 0x00000020bec20981 */ /* 0x0000a2000c1e1100 */
        /* <DEDUP_REMOVED lines=111> */
[----:B---3--:R-:W-:Y:S01]  /*7c60*/  @P1 IMAD.MOV.U32 R190, RZ, RZ, R3 ;  /* 0x000000ffffbe1224 */ /* 0x008fe200078e0003 */
[----:B------:R-:W-:Y:S01]  /*7c70*/  PRMT R213, RZ, 0x7610, R213 ;  /* 0x00007610ffd57816 */ /* 0x000fe200000000d5 */
[----:B------:R-:W3:Y:S01]  /*7c80*/  LDL R3, [R1+0xf8] ;  /* 0x0000f80001037983 */ /* 0x000ee20000100800 */
[----:B----4-:R-:W-:-:S03]  /*7c90*/  @P1 IMAD.MOV.U32 R191, RZ, RZ, R4 ;  /* 0x000000ffffbf1224 */ /* 0x010fc600078e0004 */
[----:B------:R-:W4:Y:S04]  /*7ca0*/  LDL R4, [R1+0xf4] ;  /* 0x0000f40001047983 */ /* 0x000f280000100800 */
[----:B------:R0:W4:Y:S02]  /*7cb0*/  @P1 LDG.E.U8 R212, desc[UR32][R190.64] ;  /* 0x00000020bed41981 */ /* 0x000124000c1e1100 */
[----:B0-----:R-:W-:Y:S02]  /*7cc0*/  @P0 IMAD.MOV.U32 R191, RZ, RZ, R2 ;  /* 0x000000ffffbf0224 */ /* 0x001fe400078e0002 */
[----:B------:R-:W3:Y:S01]  /*7cd0*/  LDL R2, [R1+0xfc] ;  /* 0x0000fc0001027983 */ /* 0x000ee20000100800 */
[----:B--2---:R-:W-:-:S03]  /*7ce0*/  @P0 IMAD.MOV.U32 R190, RZ, RZ, R0 ;  /* 0x000000ffffbe0224 */ /* 0x004fc600078e0000 */
[----:B------:R-:W2:Y:S01]  /*7cf0*/  LDL R0, [R1+0x100] ;  /* 0x0001000001007983 */ /* 0x000ea20000100800 */
[----:B------:R-:W-:Y:S02]  /*7d00*/  ISETP.GT.AND P1, PT, R168, 0x3a, PT ;  /* 0x0000003aa800780c */ /* 0x000fe40003f24270 */
[----:B------:R-:W-:Y:S01]  /*7d10*/  PRMT R214, RZ, 0x7610, R214 ;  /* 0x00007610ffd67816 */ /* 0x000fe200000000d6 */
        /* <DEDUP_REMOVED lines=8> */
[----:B------:R-:W-:-:S03]  /*7da0*/  @P1 IMAD.MOV.U32 R191, RZ, RZ, R6 ;  /* 0x000000ffffbf1224 */ /* 0x000fc600078e0006 */
[----:B------:R-:W4:Y:S01]  /*7db0*/  LDL R6, [R1+0xe4] ;  /* 0x0000e40001067983 */ /* 0x000f220000100800 */
[----:B------:R-:W-:-:S06]  /*7dc0*/  PRMT R215, RZ, 0x7610, R215 ;  /* 0x00007610ffd77816 */ /* 0x000fcc00000000d7 */
[----:B------:R3:W4:Y:S02]  /*7dd0*/  @P1 LDG.E.U8 R215, desc[UR32][R190.64] ;  /* 0x00000020bed71981 */ /* 0x000724000c1e1100 */
[----:B---3--:R-:W-:Y:S02]  /*7de0*/  @P1 IMAD.MOV.U32 R191, RZ, RZ, R2 ;  /* 0x000000ffffbf1224 */ /* 0x008fe400078e0002 */
[----:B------:R-:W3:Y:S01]  /*7df0*/  LDL R2, [R1+0xdc] ;  /* 0x0000dc0001027983 */ /* 0x000ee20000100800 */
[----:B--2---:R-:W-:-:S03]  /*7e00*/  @P1 IMAD.MOV.U32 R190, RZ, RZ, R0 ;  /* 0x000000ffffbe1224 */ /* 0x004fc600078e0000 */
[----:B------:R-:W2:Y:S01]  /*7e10*/  LDL R0, [R1+0xe0] ;  /* 0x0000e00001007983 */ /* 0x000ea20000100800 */
[----:B------:R-:W-:Y:S02]  /*7e20*/  ISETP.GT.AND P0, PT, R168, 0x3b, PT ;  /* 0x0000003ba800780c */ /* 0x000fe40003f04270 */
[----:B------:R-:W-:Y:S02]  /*7e30*/  PRMT R216, RZ, 0x7610, R216 ;  /* 0x00007610ffd87816 */ /* 0x000fe400000000d8 */
[----:B------:R-:W-:-:S04]  /*7e40*/  PRMT R217, RZ, 0x7610, R217 ;  /* 0x00007610ffd97816 */ /* 0x000fc800000000d9 */
[----:B------:R0:W2:Y:S01]  /*7e50*/  @P1 LDG.E.U8 R216, desc[UR32][R190.64] ;  /* 0x00000020bed81981 */ /* 0x0000a2000c1e1100 */
[----:B------:R-:W-:Y:S02]  /*7e60*/  ISETP.GT.AND P1, PT, R168, 0x3c, PT ;  /* 0x0000003ca800780c */ /* 0x000fe40003f24270 */
[----:B------:R-:W-:Y:S02]  /*7e70*/  PRMT R218, RZ, 0x7610, R218 ;  /* 0x00007610ffda7816 */ /* 0x000fe400000000da */
[----:B0-----:R-:W-:Y:S02]  /*7e80*/  @P0 IMAD.MOV.U32 R190, RZ, RZ, R3 ;  /* 0x000000ffffbe0224 */ /* 0x001fe400078e0003 */
[----:B----4-:R-:W-:Y:S01]  /*7e90*/  @P0 IMAD.MOV.U32 R191, RZ, RZ, R4 ;  /* 0x000000ffffbf0224 */ /* 0x010fe200078e0004 */
[----:B------:R-:W4:Y:S04]  /*7ea0*/  LDL R3, [R1+0xd8] ;  /* 0x0000d80001037983 */ /* 0x000f280000100800 */
[----:B------:R0:W4:Y:S04]  /*7eb0*/  @P0 LDG.E.U8 R217, desc[UR32][R190.64] ;  /* 0x00000020bed90981 */ /* 0x000128000c1e1100 */
[----:B------:R-:W4:Y:S01]  /*7ec0*/  LDL R4, [R1+0xd4] ;  /* 0x0000d40001047983 */ /* 0x000f220000100800 */
[----:B0-----:R-:W-:-:S02]  /*7ed0*/  @P0 IMAD.MOV.U32 R190, RZ, RZ, R7 ;  /* 0x000000ffffbe0224 */ /* 0x001fc400078e0007 */
[----:B------:R-:W-:-:S05]  /*7ee0*/  @P0 IMAD.MOV.U32 R191, RZ, RZ, R8 ;  /* 0x000000ffffbf0224 */ /* 0x000fca00078e0008 */
[----:B------:R0:W4:Y:S02]  /*7ef0*/  @P0 LDG.E.U8 R218, desc[UR32][R190.64] ;  /* 0x00000020beda0981 */ /* 0x000124000c1e1100 */
[----:B0-----:R-:W-:Y:S02]  /*7f00*/  @P1 IMAD.MOV.U32 R190, RZ, RZ, R5 ;  /* 0x000000ffffbe1224 */ /* 0x001fe400078e0005 */
[----:B------:R-:W-:Y:S01]  /*7f10*/  @P1 IMAD.MOV.U32 R191, RZ, RZ, R6 ;  /* 0x000000ffffbf1224 */ /* 0x000fe200078e0006 */
[----:B------:R-:W4:Y:S04]  /*7f20*/  LDL R5, [R1+0xd0] ;  /* 0x0000d00001057983 */ /* 0x000f280000100800 */
        /* <DEDUP_REMOVED lines=11> */
[----:B------:R-:W-:Y:S02]  /*7fe0*/  LOP3.LUT R188, R188, 0xffff, RZ, 0xc0, !PT ;  /* 0x0000ffffbcbc7812 */ /* 0x000fe400078ec0ff */
[----:B------:R-:W-:Y:S02]  /*7ff0*/  LOP3.LUT R189, R189, 0xffff, RZ, 0xc0, !PT ;  /* 0x0000ffffbdbd7812 */ /* 0x000fe400078ec0ff */
[----:B----4-:R-:W-:Y:S02]  /*8000*/  @P0 IMAD.MOV.U32 R190, RZ, RZ, R3 ;  /* 0x000000ffffbe0224 */ /* 0x010fe400078e0003 */
[----:B------:R-:W-:Y:S01]  /*8010*/  PRMT R7, R188, 0x3340, R189 ;  /* 0x00003340bc077816 */ /* 0x000fe200000000bd */
[----:B------:R-:W4:Y:S01]  /*8020*/  LDL R3, [R1+0xc0] ;  /* 0x0000c00001037983 */ /* 0x000f220000100800 */
[----:B------:R-:W-:-:S03]  /*8030*/  @P0 IMAD.MOV.U32 R191, RZ, RZ, R4 ;  /* 0x000000ffffbf0224 */ /* 0x000fc600078e0004 */
[----:B------:R-:W4:Y:S04]  /*8040*/  LDL R4, [R1+0xbc] ;  /* 0x0000bc0001047983 */ /* 0x000f280000100800 */
[----:B------:R0:W4:Y:S02]  /*8050*/  @P0 LDG.E.U8 R221, desc[UR32][R190.64] ;  /* 0x00000020bedd0981 */ /* 0x000124000c1e1100 */
[----:B0-----:R-:W-:Y:S01]  /*8060*/  PRMT R190, RZ, 0x7610, R190 ;  /* 0x00007610ffbe7816 */ /* 0x001fe200000000be */
[----:B------:R-:W-:Y:S02]  /*8070*/  @P0 IMAD.MOV.U32 R188, RZ, RZ, R5 ;  /* 0x000000ffffbc0224 */ /* 0x000fe400078e0005 */
[----:B------:R-:W-:-:S05]  /*8080*/  @P0 IMAD.MOV.U32 R189, RZ, RZ, R6 ;  /* 0x000000ffffbd0224 */ /* 0x000fca00078e0006 */
[----:B------:R0:W4:Y:S01]  /*8090*/  @P0 LDG.E.U8 R190, desc[UR32][R188.64] ;  /* 0x00000020bcbe0981 */ /* 0x000122000c1e1100 */
[----:B------:R-:W-:Y:S02]  /*80a0*/  ISETP.GT.AND P0, PT, R168, 0x3e, PT ;  /* 0x0000003ea800780c */ /* 0x000fe40003f04270 */
[----:B------:R-:W-:Y:S02]  /*80b0*/  LOP3.LUT R187, R187, 0xffff, RZ, 0xc0, !PT ;  /* 0x0000ffffbbbb7812 */ /* 0x000fe400078ec0ff */
[----:B------:R-:W-:-:S04]  /*80c0*/  LOP3.LUT R186, R186, 0xffff, RZ, 0xc0, !PT ;  /* 0x0000ffffbaba7812 */ /* 0x000fc800078ec0ff */
[----:B------:R-:W-:Y:S02]  /*80d0*/  PRMT R5, R187, 0x3340, R186 ;  /* 0x00003340bb057816 */ /* 0x000fe400000000ba */
[----:B0-----:R-:W-:-:S03]  /*80e0*/  PRMT R188, RZ, 0x7610, R188 ;  /* 0x00007610ffbc7816 */ /* 0x001fc600000000bc */
[----:B---3--:R-:W-:Y:S02]  /*80f0*/  @P0 IMAD.MOV.U32 R187, RZ, RZ, R2 ;  /* 0x000000ffffbb0224 */ /* 0x008fe400078e0002 */
[----:B--2---:R-:W-:-:S05]  /*8100*/  @P0 IMAD.MOV.U32 R186, RZ, RZ, R0 ;  /* 0x000000ffffba0224 */ /* 0x004fca00078e0000 */
[----:B------:R4:W2:Y:S01]  /*8110*/  @P0 LDG.E.U8 R188, desc[UR32][R186.64] ;  /* 0x00000020babc0981 */ /* 0x0008a2000c1e1100 */
[----:B------:R-:W-:Y:S02]  /*8120*/  LOP3.LUT R159, R159, 0xffff, RZ, 0xc0, !PT ;  /* 0x0000ffff9f9f7812 */ /* 0x000fe400078ec0ff */
[----:B------:R-:W-:Y:S01]  /*8130*/  LOP3.LUT R153, R153, 0xffff, RZ, 0xc0, !PT ;  /* 0x0000ffff99997812 */ /* 0x000fe200078ec0ff */
[----:B------:R-:W-:Y:S04]  /*8140*/  STL [R1+0x4d4], R7 ;  /* 0x0004d40701007387 */ /* 0x000fe80000100800 */
[----:B------:R0:W-:Y:S04]  /*8150*/  STL [R1+0x4d0], R5 ;  /* 0x0004d00501007387 */ /* 0x0001e80000100800 */
[----:B------:R-:W3:Y:S04]  /*8160*/  LDL R0, [R1+0xb8] ;  /* 0x0000b80001007983 */ /* 0x000ee80000100800 */
[----:B------:R-:W3:Y:S01]  /*8170*/  LDL R2, [R1+0xb4] ;  /* 0x0000b40001027983 */ /* 0x000ee20000100800 */
[----:B0-----:R-:W-:Y:S01]  /*8180*/  PRMT R5, R159, 0x3340, R153 ;  /* 0x000033409f057816 */ /* 0x001fe20000000099 */
[----:B----4-:R-:W-:Y:S01]  /*8190*/  @P0 IMAD.MOV.U32 R186, RZ, RZ, R3 ;  /* 0x000000ffffba0224 */ /* 0x010fe200078e0003 */
[----:B------:R-:W-:Y:S01]  /*81a0*/  PRMT R153, RZ, 0x7610, R153 ;  /* 0x00007610ff997816 */ /* 0x000fe20000000099 */
[----:B------:R-:W-:-:S05]  /*81b0*/  @P0 IMAD.MOV.U32 R187, RZ, RZ, R4 ;  /* 0x000000ffffbb0224 */ /* 0x000fca00078e0004 */
[----:B------:R-:W4:Y:S01]  /*81c0*/  @P0 LDG.E.U8 R153, desc[UR32][R186.64] ;  /* 0x00000020ba990981 */ /* 0x000f22000c1e1100 */
[----:B------:R-:W0:Y:S03]  /*81d0*/  S2R R7, SR_TID.X ;  /* 0x0000000000077919 */ /* 0x000e260000002100 */
[----:B--2---:R-:W-:Y:S04]  /*81e0*/  STL [R1+0x50c], R188 ;  /* 0x00050cbc01007387 */ /* 0x004fe80000100800 */
[----:B------:R1:W-:Y:S04]  /*81f0*/  STL [R1+0x4cc], R5 ;  /* 0x0004cc0501007387 */ /* 0x0003e80000100800 */
[----:B------:R-:W2:Y:S04]  /*8200*/  LDL R8, [R1+0xb0] ;  /* 0x0000b00001087983 */ /* 0x000ea80000100800 */
[----:B------:R-:W2:Y:S01]  /*8210*/  LDL R189, [R1+0xac] ;  /* 0x0000ac0001bd7983 */ /* 0x000ea20000100800 */
[----:B------:R-:W-:-:S03]  /*8220*/  ISETP.GT.AND P0, PT, R168, 0x3f, PT ;  /* 0x0000003fa800780c */ /* 0x000fc60003f04270 */
[----:B----4-:R4:W-:Y:S04]  /*8230*/  STL [R1+0x510], R153 ;  /* 0x0005109901007387 */ /* 0x0109e80000100800 */
[----:B-1----:R-:W4:Y:S04]  /*8240*/  LDL R5, [R1+0xa4] ;  /* 0x0000a40001057983 */ /* 0x002f280000100800 */
[----:B------:R-:W4:Y:S02]  /*8250*/  LDL R4, [R1+0xa8] ;  /* 0x0000a80001047983 */ /* 0x000f240000100800 */
[----:B---3--:R-:W-:Y:S01]  /*8260*/  @P0 IMAD.MOV.U32 R186, RZ, RZ, R0 ;  /* 0x000000ffffba0224 */ /* 0x008fe200078e0000 */
[----:B0-----:R-:W-:-:S02]  /*8270*/  LOP3.LUT R0, R7, 0x3f, RZ, 0xc0, !PT ;  /* 0x0000003f07007812 */ /* 0x001fc400078ec0ff */
[----:B------:R-:W3:Y:S01]  /*8280*/  LDL R7, [R1+0x9c] ;  /* 0x00009c0001077983 */ /* 0x000ee20000100800 */
[----:B------:R-:W-:-:S03]  /*8290*/  @P0 IMAD.MOV.U32 R187, RZ, RZ, R2 ;  /* 0x000000ffffbb0224 */ /* 0x000fc600078e0002 */
[----:B------:R-:W3:Y:S01]  /*82a0*/  LDL R6, [R1+0xa0] ;  /* 0x0000a00001067983 */ /* 0x000ee20000100800 */
[----:B------:R-:W-:-:S03]  /*82b0*/  ISETP.GE.AND P1, PT, R0, R168, PT ;  /* 0x000000a80000720c */ /* 0x000fc60003f26270 */
[----:B------:R-:W3:Y:S04]  /*82c0*/  LDL.LU R3, [R1+0x3c] ;  /* 0x00003c0001037983 */ /* 0x000ee80000300800 */
[----:B------:R-:W3:Y:S04]  /*82d0*/  LDL.LU R2, [R1+0x34] ;  /* 0x0000340001027983 */ /* 0x000ee80000300800 */
[----:B------:R-:W3:Y:S01]  /*82e0*/  LDL.LU R0, [R1+0x2c] ;  /* 0x00002c0001007983 */ /* 0x000ee20000300800 */
[----:B------:R-:W-:Y:S02]  /*82f0*/  LOP3.LUT R169, R169, 0xffff, RZ, 0xc0, !PT ;  /* 0x0000ffffa9a97812 */ /* 0x000fe400078ec0ff */
[----:B------:R-:W-:Y:S01]  /*8300*/  LOP3.LUT R175, R175, 0xffff, RZ, 0xc0, !PT ;  /* 0x0000ffffafaf7812 */ /* 0x000fe200078ec0ff */
[----:B------:R-:W3:Y:S01]  /*8310*/  LDL R191, [R1+0x64] ;  /* 0x0000640001bf7983 */ /* 0x000ee20000100800 */
[----:B--2---:R-:W-:-:S03]  /*8320*/  @P0 IMAD.MOV.U32 R168, RZ, RZ, R8 ;  /* 0x000000ffffa80224 */ /* 0x004fc600078e0008 */
[----:B------:R-:W2:Y:S01]  /*8330*/  LDL R8, [R1+0x98] ;  /* 0x0000980001087983 */ /* 0x000ea20000100800 */
[----:B------:R-:W-:Y:S01]  /*8340*/  PRMT R188, R169, 0x3340, R175 ;  /* 0x00003340a9bc7816 */ /* 0x000fe200000000af */
[----:B------:R-:W-:Y:S01]  /*8350*/  @P0 IMAD.MOV.U32 R169, RZ, RZ, R189 ;  /* 0x000000ffffa90224 */ /* 0x000fe200078e00bd */
[----:B------:R-:W-:Y:S01]  /*8360*/  PRMT R159, RZ, 0x7610, R159 ;  /* 0x00007610ff9f7816 */ /* 0x000fe2000000009f */
[----:B------:R-:W2:Y:S01]  /*8370*/  LDL R189, [R1+0x7c] ;  /* 0x00007c0001bd7983 */ /* 0x000ea20000100800 */
[----:B------:R-:W-:-:S04]  /*8380*/  PRMT R175, RZ, 0x7610, R175 ;  /* 0x00007610ffaf7816 */ /* 0x000fc800000000af */
[----:B------:R-:W2:Y:S04]  /*8390*/  @P0 LDG.E.U8 R159, desc[UR32][R186.64] ;  /* 0x00000020ba9f0981 */ /* 0x000ea8000c1e1100 */
[----:B------:R4:W2:Y:S01]  /*83a0*/  @P0 LDG.E.U8 R175, desc[UR32][R168.64] ;  /* 0x00000020a8af0981 */ /* 0x0008a2000c1e1100 */
[----:B------:R-:W-:-:S03]  /*83b0*/  LOP3.LUT R161, R161, 0xffff, RZ, 0xc0, !PT ;  /* 0x0000ffffa1a17812 */ /* 0x000fc600078ec0ff */
[----:B------:R-:W2:Y:S01]  /*83c0*/  LDL R186, [R1+0x94] ;  /* 0x0000940001ba7983 */ /* 0x000ea20000100800 */
[----:B------:R-:W-:Y:S02]  /*83d0*/  LOP3.LUT R185, R185, 0xffff, RZ, 0xc0, !PT ;  /* 0x0000ffffb9b97812 */ /* 0x000fe400078ec0ff */
[----:B------:R-:W-:Y:S01]  /*83e0*/  LOP3.LUT R19, R19, 0xffff, RZ, 0xc0, !PT ;  /* 0x0000ffff13137812 */ /* 0x000fe200078ec0ff */
[----:B------:R-:W2:Y:S01]  /*83f0*/  LDL R187, [R1+0x80] ;  /* 0x0000800001bb7983 */ /* 0x000ea20000100800 */
[----:B----4-:R-:W-:Y:S01]  /*8400*/  @!P1 IMAD.MOV.U32 R169, RZ, RZ, R5 ;  /* 0x000000ffffa99224 */ /* 0x010fe200078e0005 */
[--C-:B------:R-:W-:Y:S02]  /*8410*/  PRMT R9, R161, 0x3340, R185.reuse ;  /* 0x00003340a1097816 */ /* 0x100fe400000000b9 */
[----:B------:R-:W4:Y:S01]  /*8420*/  LDL R5, [R1+0x8c] ;  /* 0x00008c0001057983 */ /* 0x000f220000100800 */
[----:B------:R-:W-:Y:S01]  /*8430*/  @!P1 IMAD.MOV.U32 R168, RZ, RZ, R4 ;  /* 0x000000ffffa89224 */ /* 0x000fe200078e0004 */
[----:B------:R-:W-:Y:S01]  /*8440*/  PRMT R185, RZ, 0x7610, R185 ;  /* 0x00007610ffb97816 */ /* 0x000fe200000000b9 */
[----:B------:R-:W-:Y:S01]  /*8450*/  BAR.SYNC.DEFER_BLOCKING 0x0 ;  /* 0x0000000000007b1d */ /* 0x000fe20000010000 */
[----:B------:R-:W-:Y:S01]  /*8460*/  LOP3.LUT R160, R160, 0xffff, RZ, 0xc0, !PT ;  /* 0x0000ffffa0a07812 */ /* 0x000fe200078ec0ff */
[----:B---3--:R-:W-:-:S04]  /*8470*/  @!P1 IMAD.MOV.U32 R161, RZ, RZ, R7 ;  /* 0x000000ffffa19224 */ /* 0x008fc800078e0007 */
[----:B------:R-:W3:Y:S01]  /*8480*/  LDL R4, [R1+0x90] ;  /* 0x0000900001047983 */ /* 0x000ee20000100800 */
[----:B------:R-:W-:-:S03]  /*8490*/  PRMT R153, R19, 0x3340, R160 ;  /* 0x0000334013997816 */ /* 0x000fc600000000a0 */
[----:B------:R-:W3:Y:S01]  /*84a0*/  LDL R7, [R1+0x84] ;  /* 0x0000840001077983 */ /* 0x000ee20000100800 */
[----:B------:R-:W-:Y:S01]  /*84b0*/  @!P1 IMAD.MOV.U32 R160, RZ, RZ, R6 ;  /* 0x000000ffffa09224 */ /* 0x000fe200078e0006 */
[----:B------:R-:W-:Y:S02]  /*84c0*/  LOP3.LUT R165, R165, 0xffff, RZ, 0xc0, !PT ;  /* 0x0000ffffa5a57812 */ /* 0x000fe400078ec0ff */
[----:B------:R-:W-:Y:S01]  /*84d0*/  LOP3.LUT R18, R18, 0xffff, RZ, 0xc0, !PT ;  /* 0x0000ffff12127812 */ /* 0x000fe200078ec0ff */
[----:B------:R-:W3:Y:S04]  /*84e0*/  LDL R6, [R1+0x88] ;  /* 0x0000880001067983 */ /* 0x000ee80000100800 */
[----:B------:R0:W3:Y:S02]  /*84f0*/  @!P1 LDG.E.U8 R185, desc[UR32][R168.64] ;  /* 0x00000020a8b99981 */ /* 0x0000e4000c1e1100 */
[----:B0-----:R-:W-:-:S06]  /*8500*/  PRMT R168, RZ, 0x7610, R168 ;  /* 0x00007610ffa87816 */ /* 0x001fcc00000000a8 */
[----:B------:R2:W3:Y:S02]  /*8510*/  @!P1 LDG.E.U8 R168, desc[UR32][R160.64] ;  /* 0x00000020a0a89981 */ /* 0x0004e4000c1e1100 */
[----:B--2---:R-:W-:Y:S01]  /*8520*/  @!P1 IMAD.MOV.U32 R160, RZ, RZ, R8 ;  /* 0x000000ffffa09224 */ /* 0x004fe200078e0008 */
[----:B------:R-:W-:Y:S02]  /*8530*/  PRMT R8, R18, 0x3340, R165 ;  /* 0x0000334012087816 */ /* 0x000fe400000000a5 */
[----:B------:R-:W2:Y:S01]  /*8540*/  LDL R165, [R1+0x74] ;  /* 0x0000740001a57983 */ /* 0x000ea20000100800 */
[----:B------:R-:W-:Y:S02]  /*8550*/  LOP3.LUT R14, R14, 0xffff, RZ, 0xc0, !PT ;  /* 0x0000ffff0e0e7812 */ /* 0x000fe400078ec0ff */
[----:B------:R-:W-:-:S04]  /*8560*/  LOP3.LUT R176, R176, 0xffff, RZ, 0xc0, !PT ;  /* 0x0000ffffb0b07812 */ /* 0x000fc800078ec0ff */
[----:B------:R-:W-:Y:S02]  /*8570*/  PRMT R176, R14, 0x3340, R176 ;  /* 0x000033400eb07816 */ /* 0x000fe400000000b0 */
[----:B------:R-:W-:Y:S01]  /*8580*/  PRMT R14, RZ, 0x7610, R14 ;  /* 0x00007610ff0e7816 */ /* 0x000fe2000000000e */
[----:B------:R-:W-:Y:S01]  /*8590*/  @!P1 IMAD.MOV.U32 R161, RZ, RZ, R186 ;  /* 0x000000ffffa19224 */ /* 0x000fe200078e00ba */
[----:B------:R-:W-:Y:S01]  /*85a0*/  LOP3.LUT R174, R174, 0xffff, RZ, 0xc0, !PT ;  /* 0x0000ffffaeae7812 */ /* 0x000fe200078ec0ff */
[----:B------:R-:W2:Y:S04]  /*85b0*/  LDL R186, [R1+0x6c] ;  /* 0x00006c0001ba7983 */ /* 0x000ea80000100800 */
[----:B------:R0:W2:Y:S01]  /*85c0*/  @!P1 LDG.E.U8 R14, desc[UR32][R160.64] ;  /* 0x00000020a00e9981 */ /* 0x0000a2000c1e1100 */
[----:B----4-:R-:W-:Y:S01]  /*85d0*/  @!P1 IMAD.MOV.U32 R19, RZ, RZ, R5 ;  /* 0x000000ffff139224 */ /* 0x010fe200078e0005 */
[----:B0-----:R-:W-:Y:S01]  /*85e0*/  PRMT R160, RZ, 0x7610, R160 ;  /* 0x00007610ffa07816 */ /* 0x001fe200000000a0 */
[----:B---3--:R-:W-:-:S02]  /*85f0*/  @!P1 IMAD.MOV.U32 R18, RZ, RZ, R4 ;  /* 0x000000ffff129224 */ /* 0x008fc400078e0004 */
[----:B------:R-:W3:Y:S01]  /*8600*/  LDL R4, [R1+0x78] ;  /* 0x0000780001047983 */ /* 0x000ee20000100800 */
[----:B------:R-:W-:-:S03]  /*8610*/  LOP3.LUT R13, R13, 0xffff, RZ, 0xc0, !PT ;  /* 0x0000ffff0d0d7812 */ /* 0x000fc600078ec0ff */
[----:B------:R0:W4:Y:S01]  /*8620*/  @!P1 LDG.E.U8 R160, desc[UR32][R18.64] ;  /* 0x0000002012a09981 */ /* 0x000122000c1e1100 */
[----:B------:R-:W-:-:S03]  /*8630*/  PRMT R5, R13, 0x3340, R174 ;  /* 0x000033400d057816 */ /* 0x000fc600000000ae */
[----:B------:R-:W4:Y:S01]  /*8640*/  LDL R174, [R1+0x68] ;  /* 0x0000680001ae7983 */ /* 0x000f220000100800 */
[----:B0-----:R-:W-:-:S03]  /*8650*/  @!P1 IMAD.MOV.U32 R19, RZ, RZ, R7 ;  /* 0x000000ffff139224 */ /* 0x001fc600078e0007 */
[----:B------:R-:W4:Y:S01]  /*8660*/  LDL R7, [R1+0x70] ;  /* 0x0000700001077983 */ /* 0x000f220000100800 */
[----:B--2---:R-:W-:-:S03]  /*8670*/  @!P1 IMAD.MOV.U32 R13, RZ, RZ, R165 ;  /* 0x000000ffff0d9224 */ /* 0x004fc600078e00a5 */
[----:B------:R-:W2:Y:S01]  /*8680*/  LDL R165, [R1+0x60] ;  /* 0x0000600001a57983 */ /* 0x000ea20000100800 */
[----:B------:R-:W-:Y:S01]  /*8690*/  PRMT R161, RZ, 0x7610, R161 ;  /* 0x00007610ffa17816 */ /* 0x000fe200000000a1 */
[----:B------:R-:W-:Y:S01]  /*86a0*/  @!P1 IMAD.MOV.U32 R18, RZ, RZ, R6 ;  /* 0x000000ffff129224 */ /* 0x000fe200078e0006 */
[----:B------:R-:W-:Y:S02]  /*86b0*/  LOP3.LUT R17, R17, 0xffff, RZ, 0xc0, !PT ;  /* 0x0000ffff11117812 */ /* 0x000fe400078ec0ff */
[----:B------:R-:W-:Y:S02]  /*86c0*/  LOP3.LUT R166, R166, 0xffff, RZ, 0xc0, !PT ;  /* 0x0000ffffa6a67812 */ /* 0x000fe400078ec0ff */
[----:B------:R0:W2:Y:S02]  /*86d0*/  @!P1 LDG.E.U8 R161, desc[UR32][R18.64] ;  /* 0x0000002012a19981 */ /* 0x0000a4000c1e1100 */
[----:B------:R-:W-:Y:S02]  /*86e0*/  PRMT R6, R17, 0x3340, R166 ;  /* 0x0000334011067816 */ /* 0x000fe400000000a6 */
[----:B------:R-:W-:-:S02]  /*86f0*/  PRMT R17, RZ, 0x7610, R17 ;  /* 0x00007610ff117816 */ /* 0x000fc40000000011 */
[----:B------:R-:W-:Y:S02]  /*8700*/  LOP3.LUT R12, R12, 0xffff, RZ, 0xc0, !PT ;  /* 0x0000ffff0c0c7812 */ /* 0x000fe400078ec0ff */
[----:B------:R-:W-:Y:S01]  /*8710*/  LOP3.LUT R173, R173, 0xffff, RZ, 0xc0, !PT ;  /* 0x0000ffffadad7812 */ /* 0x000fe200078ec0ff */
[----:B0-----:R-:W-:Y:S02]  /*8720*/  @!P1 IMAD.MOV.U32 R18, RZ, RZ, R187 ;  /* 0x000000ffff129224 */ /* 0x001fe400078e00bb */
[----:B------:R-:W-:Y:S01]  /*8730*/  @!P1 IMAD.MOV.U32 R19, RZ, RZ, R189 ;  /* 0x000000ffff139224 */ /* 0x000fe200078e00bd */
[----:B------:R-:W-:Y:S01]  /*8740*/  PRMT R166, R12, 0x3340, R173 ;  /* 0x000033400ca67816 */ /* 0x000fe200000000ad */
[----:B------:R-:W2:Y:S01]  /*8750*/  LDL R189, [R1+0x5c] ;  /* 0x00005c0001bd7983 */ /* 0x000ea20000100800 */
[----:B------:R-:W-:-:S03]  /*8760*/  LOP3.LUT R16, R16, 0xffff, RZ, 0xc0, !PT ;  /* 0x0000ffff10107812 */ /* 0x000fc600078ec0ff */
[----:B------:R0:W2:Y:S01]  /*8770*/  @!P1 LDG.E.U8 R17, desc[UR32][R18.64] ;  /* 0x0000002012119981 */ /* 0x0000a2000c1e1100 */
[----:B------:R-:W-:-:S03]  /*8780*/  LOP3.LUT R162, R162, 0xffff, RZ, 0xc0, !PT ;  /* 0x0000ffffa2a27812 */ /* 0x000fc600078ec0ff */
[----:B------:R-:W2:Y:S01]  /*8790*/  LDL R187, [R1+0x54] ;  /* 0x0000540001bb7983 */ /* 0x000ea20000100800 */
[----:B------:R-:W-:Y:S02]  /*87a0*/  LOP3.LUT R172, R172, 0xffff, RZ, 0xc0, !PT ;  /* 0x0000ffffacac7812 */ /* 0x000fe400078ec0ff */
[----:B------:R-:W-:Y:S01]  /*87b0*/  LOP3.LUT R15, R15, 0xffff, RZ, 0xc0, !PT ;  /* 0x0000ffff0f0f7812 */ /* 0x000fe200078ec0ff */
[----:B------:R-:W2:Y:S01]  /*87c0*/  LDL R173, [R1+0x50] ;  /* 0x0000500001ad7983 */ /* 0x000ea20000100800 */
[----:B0-----:R-:W-:Y:S01]  /*87d0*/  PRMT R18, RZ, 0x7610, R18 ;  /* 0x00007610ff127816 */ /* 0x001fe20000000012 */
[----:B---3--:R-:W-:Y:S01]  /*87e0*/  @!P1 IMAD.MOV.U32 R12, RZ, RZ, R4 ;  /* 0x000000ffff0c9224 */ /* 0x008fe200078e0004 */
[----:B------:R-:W-:Y:S02]  /*87f0*/  PRMT R4, R16, 0x3340, R162 ;  /* 0x0000334010047816 */ /* 0x000fe400000000a2 */
[----:B------:R-:W-:Y:S02]  /*8800*/  PRMT R16, RZ, 0x7610, R16 ;  /* 0x00007610ff107816 */ /* 0x000fe40000000010 */
[----:B------:R0:W3:Y:S01]  /*8810*/  @!P1 LDG.E.U8 R18, desc[UR32][R12.64] ;  /* 0x000000200c129981 */ /* 0x0000e2000c1e1100 */
[----:B------:R-:W-:Y:S01]  /*8820*/  PRMT R19, RZ, 0x7610, R19 ;  /* 0x00007610ff137816 */ /* 0x000fe20000000013 */
[----:B0-----:R-:W-:-:S02]  /*8830*/  @!P1 IMAD.MOV.U32 R13, RZ, RZ, R186 ;  /* 0x000000ffff0d9224 */ /* 0x001fc400078e00ba */
[----:B----4-:R-:W-:Y:S01]  /*8840*/  @!P1 IMAD.MOV.U32 R12, RZ, RZ, R7 ;  /* 0x000000ffff0c9224 */ /* 0x010fe200078e0007 */
[----:B------:R-:W4:Y:S04]  /*8850*/  LDL R186, [R1+0x58] ;  /* 0x0000580001ba7983 */ /* 0x000f280000100800 */
[----:B------:R0:W3:Y:S02]  /*8860*/  @!P1 LDG.E.U8 R16, desc[UR32][R12.64] ;  /* 0x000000200c109981 */ /* 0x0000e4000c1e1100 */
[----:B0-----:R-:W-:Y:S02]  /*8870*/  @!P1 IMAD.MOV.U32 R12, RZ, RZ, R174 ;  /* 0x000000ffff0c9224 */ /* 0x001fe400078e00ae */
[----:B------:R-:W-:Y:S01]  /*8880*/  @!P1 IMAD.MOV.U32 R13, RZ, RZ, R191 ;  /* 0x000000ffff0d9224 */ /* 0x000fe200078e00bf */
[----:B------:R-:W3:Y:S01]  /*8890*/  LDL R174, [R1+0x4c] ;  /* 0x00004c0001ae7983 */ /* 0x000ee20000100800 */
[----:B------:R-:W-:-:S03]  /*88a0*/  PRMT R191, R15, 0x3340, R172 ;  /* 0x000033400fbf7816 */ /* 0x000fc600000000ac */
[----:B------:R2:W3:Y:S04]  /*88b0*/  @!P1 LDG.E.U8 R19, desc[UR32][R12.64] ;  /* 0x000000200c139981 */ /* 0x0004e8000c1e1100 */
[----:B------:R-:W3:Y:S01]  /*88c0*/  LDL R172, [R1+0x44] ;  /* 0x0000440001ac7983 */ /* 0x000ee20000100800 */
[----:B--2---:R-:W-:-:S03]  /*88d0*/  @!P1 IMAD.MOV.U32 R12, RZ, RZ, R165 ;  /* 0x000000ffff0c9224 */ /* 0x004fc600078e00a5 */
[----:B------:R-:W2:Y:S01]  /*88e0*/  LDL R165, [R1+0x48] ;  /* 0x0000480001a57983 */ /* 0x000ea20000100800 */
[----:B------:R-:W-:Y:S02]  /*88f0*/  PRMT R15, RZ, 0x7610, R15 ;  /* 0x00007610ff0f7816 */ /* 0x000fe4000000000f */
[----:B------:R-:W-:Y:S02]  /*8900*/  LOP3.LUT R11, R11, 0xffff, RZ, 0xc0, !PT ;  /* 0x0000ffff0b0b7812 */ /* 0x000fe400078ec0ff */
[----:B------:R-:W-:Y:S02]  /*8910*/  LOP3.LUT R167, R167, 0xffff, RZ, 0xc0, !PT ;  /* 0x0000ffffa7a77812 */ /* 0x000fe400078ec0ff */
[----:B------:R-:W-:Y:S02]  /*8920*/  LOP3.LUT R10, R10, 0xffff, RZ, 0xc0, !PT ;  /* 0x0000ffff0a0a7812 */ /* 0x000fe400078ec0ff */
[----:B------:R-:W-:Y:S02]  /*8930*/  LOP3.LUT R171, R171, 0xffff, RZ, 0xc0, !PT ;  /* 0x0000ffffabab7812 */ /* 0x000fe400078ec0ff */
[----:B------:R-:W-:-:S02]  /*8940*/  PRMT R7, R11, 0x3340, R167 ;  /* 0x000033400b077816 */ /* 0x000fc400000000a7 */
[----:B------:R-:W-:Y:S01]  /*8950*/  PRMT R167, R10, 0x3340, R171 ;  /* 0x000033400aa77816 */ /* 0x000fe200000000ab */
[----:B------:R-:W-:-:S05]  /*8960*/  @!P1 IMAD.MOV.U32 R13, RZ, RZ, R189 ;  /* 0x000000ffff0d9224 */ /* 0x000fca00078e00bd */
[----:B------:R0:W2:Y:S01]  /*8970*/  @!P1 LDG.E.U8 R15, desc[UR32][R12.64] ;  /* 0x000000200c0f9981 */ /* 0x0000a2000c1e1100 */
[----:B------:R-:W-:Y:S01]  /*8980*/  @!P1 IMAD.MOV.U32 R11, RZ, RZ, R187 ;  /* 0x000000ffff0b9224 */ /* 0x000fe200078e00bb */
[----:B------:R-:W-:Y:S02]  /*8990*/  LOP3.LUT R223, R223, 0xffff, RZ, 0xc0, !PT ;  /* 0x0000ffffdfdf7812 */ /* 0x000fe400078ec0ff */
[----:B------:R-:W2:Y:S01]  /*89a0*/  LDL.LU R187, [R1+0x20] ;  /* 0x0000200001bb7983 */ /* 0x000ea20000300800 */
[----:B------:R-:W-:-:S03]  /*89b0*/  LOP3.LUT R20, R20, 0xffff, RZ, 0xc0, !PT ;  /* 0x0000ffff14147812 */ /* 0x000fc600078ec0ff */
[----:B------:R-:W2:Y:S01]  /*89c0*/  LDL.LU R189, [R1+0x1c] ;  /* 0x00001c0001bd7983 */ /* 0x000ea20000300800 */
[----:B0-----:R-:W-:Y:S02]  /*89d0*/  PRMT R12, RZ, 0x7610, R12 ;  /* 0x00007610ff0c7816 */ /* 0x001fe4000000000c */
[----:B------:R-:W-:Y:S01]  /*89e0*/  PRMT R13, RZ, 0x7610, R13 ;  /* 0x00007610ff0d7816 */ /* 0x000fe2000000000d */
[----:B------:R-:W2:Y:S01]  /*89f0*/  LDL.LU R171, [R1+0x14] ;  /* 0x0000140001ab7983 */ /* 0x000ea20000300800 */
[--C-:B------:R-:W-:Y:S02]  /*8a00*/  PRMT R223, R223, 0x3340, R20.reuse ;  /* 0x00003340dfdf7816 */ /* 0x100fe40000000014 */
[----:B------:R-:W-:Y:S01]  /*8a10*/  PRMT R20, RZ, 0x7610, R20 ;  /* 0x00007610ff147816 */ /* 0x000fe20000000014 */
[----:B----4-:R-:W-:-:S05]  /*8a20*/  @!P1 IMAD.MOV.U32 R10, RZ, RZ, R186 ;  /* 0x000000ffff0a9224 */ /* 0x010fca00078e00ba */
[----:B------:R0:W4:Y:S02]  /*8a30*/  @!P1 LDG.E.U8 R12, desc[UR32][R10.64] ;  /* 0x000000200a0c9981 */ /* 0x000124000c1e1100 */
[----:B0-----:R-:W-:Y:S02]  /*8a40*/  @!P1 IMAD.MOV.U32 R10, RZ, RZ, R173 ;  /* 0x000000ffff0a9224 */ /* 0x001fe400078e00ad */
[----:B---3--:R-:W-:-:S05]  /*8a50*/  @!P1 IMAD.MOV.U32 R11, RZ, RZ, R174 ;  /* 0x000000ffff0b9224 */ /* 0x008fca00078e00ae */
[----:B------:R0:W3:Y:S02]  /*8a60*/  @!P1 LDG.E.U8 R13, desc[UR32][R10.64] ;  /* 0x000000200a0d9981 */ /* 0x0000e4000c1e1100 */
[----:B0-----:R-:W-:Y:S02]  /*8a70*/  @!P1 IMAD.MOV.U32 R11, RZ, RZ, R172 ;  /* 0x000000ffff0b9224 */ /* 0x001fe400078e00ac */
[----:B------:R-:W4:Y:S04]  /*8a80*/  LDL.LU R172, [R1+0x10] ;  /* 0x0000100001ac7983 */ /* 0x000f280000300800 */
[----:B------:R-:W3:Y:S04]  /*8a90*/  LDL.LU R186, [R1+0xc] ;  /* 0x00000c0001ba7983 */ /* 0x000ee80000300800 */
[----:B------:R-:W4:Y:S04]  /*8aa0*/  LDL.LU R173, [R1+0x8] ;  /* 0x0000080001ad7983 */ /* 0x000f280000300800 */
[----:B------:R-:W4:Y:S01]  /*8ab0*/  LDL.LU R174, [R1+0x4] ;  /* 0x0000040001ae7983 */ /* 0x000f220000300800 */
[----:B--2---:R-:W-:-:S03]  /*8ac0*/  @!P1 IMAD.MOV.U32 R10, RZ, RZ, R165 ;  /* 0x000000ffff0a9224 */ /* 0x004fc600078e00a5 */
[----:B------:R-:W2:Y:S04]  /*8ad0*/  LDL.LU R165, [R1] ;  /* 0x0000000001a57983 */ /* 0x000ea80000300800 */
[----:B------:R0:W2:Y:S04]  /*8ae0*/  @!P1 LDG.E.U8 R20, desc[UR32][R10.64] ;  /* 0x000000200a149981 */ /* 0x0000a8000c1e1100 */
[----:B------:R-:W0:Y:S01]  /*8af0*/  LDL R11, [R1+0x40] ;  /* 0x00004000010b7983 */ /* 0x000e220000100800 */
[----:B------:R-:W-:Y:S02]  /*8b00*/  LOP3.LUT R170, R170, 0xffff, RZ, 0xc0, !PT ;  /* 0x0000ffffaaaa7812 */ /* 0x000fe400078ec0ff */
[----:B------:R-:W-:-:S02]  /*8b10*/  PRMT R162, RZ, 0x7610, R162 ;  /* 0x00007610ffa27816 */ /* 0x000fc400000000a2 */
[----:B------:R-:W-:-:S04]  /*8b20*/  LOP3.LUT R224, R224, 0xffff, RZ, 0xc0, !PT ;  /* 0x0000ffffe0e07812 */ /* 0x000fc800078ec0ff */
[----:B------:R-:W-:Y:S02]  /*8b30*/  PRMT R224, R224, 0x3340, R170 ;  /* 0x00003340e0e07816 */ /* 0x000fe400000000aa */
[----:B------:R-:W4:Y:S01]  /*8b40*/  LDL.LU R170, [R1+0x18] ;  /* 0x0000180001aa7983 */ /* 0x000f220000300800 */
[----:B0-----:R-:W-:Y:S02]  /*8b50*/  @!P1 IMAD.MOV.U32 R10, RZ, RZ, R11 ;  /* 0x000000ffff0a9224 */ /* 0x001fe400078e000b */
[----:B------:R-:W-:-:S05]  /*8b60*/  @!P1 IMAD.MOV.U32 R11, RZ, RZ, R3 ;  /* 0x000000ffff0b9224 */ /* 0x000fca00078e0003 */
[----:B------:R0:W2:Y:S04]  /*8b70*/  @!P1 LDG.E.U8 R162, desc[UR32][R10.64] ;  /* 0x000000200aa29981 */ /* 0x0000a8000c1e1100 */
[----:B------:R-:W0:Y:S01]  /*8b80*/  LDL R11, [R1+0x38] ;  /* 0x00003800010b7983 */ /* 0x000e220000100800 */
[----:B------:R-:W-:Y:S02]  /*8b90*/  LOP3.LUT R222, R222, 0xffff, RZ, 0xc0, !PT ;  /* 0x0000ffffdede7812 */ /* 0x000fe400078ec0ff */
[----:B------:R-:W-:Y:S02]  /*8ba0*/  LOP3.LUT R163, R163, 0xffff, RZ, 0xc0, !PT ;  /* 0x0000ffffa3a37812 */ /* 0x000fe400078ec0ff */
[----:B------:R-:W-:Y:S02]  /*8bb0*/  LOP3.LUT R158, R158, 0xffff, RZ, 0xc0, !PT ;  /* 0x0000ffff9e9e7812 */ /* 0x000fe400078ec0ff */
[----:B------:R-:W-:-:S02]  /*8bc0*/  PRMT R222, R222, 0x3340, R163 ;  /* 0x00003340dede7816 */ /* 0x000fc400000000a3 */
[----:B------:R-:W-:Y:S02]  /*8bd0*/  PRMT R163, RZ, 0x7610, R163 ;  /* 0x00007610ffa37816 */ /* 0x000fe400000000a3 */
[----:B------:R-:W-:-:S04]  /*8be0*/  LOP3.LUT R225, R225, 0xffff, RZ, 0xc0, !PT ;  /* 0x0000ffffe1e17812 */ /* 0x000fc800078ec0ff */
[----:B------:R-:W-:Y:S02]  /*8bf0*/  PRMT R225, R225, 0x3340, R158 ;  /* 0x00003340e1e17816 */ /* 0x000fe4000000009e */
[----:B------:R-:W3:Y:S01]  /*8c00*/  LDL.LU R158, [R1+0x24] ;  /* 0x00002400019e7983 */ /* 0x000ee20000300800 */
[----:B------:R-:W-:Y:S02]  /*8c10*/  LOP3.LUT R164, R164, 0xffff, RZ, 0xc0, !PT ;  /* 0x0000ffffa4a47812 */ /* 0x000fe400078ec0ff */
[----:B------:R-:W-:-:S04]  /*8c20*/  LOP3.LUT R226, R226, 0xffff, RZ, 0xc0, !PT ;  /* 0x0000ffffe2e27812 */ /* 0x000fc800078ec0ff */
[----:B------:R-:W-:Y:S01]  /*8c30*/  PRMT R226, R226, 0x3340, R164 ;  /* 0x00003340e2e27816 */ /* 0x000fe200000000a4 */
[----:B0-----:R-:W-:Y:S02]  /*8c40*/  @!P1 IMAD.MOV.U32 R10, RZ, RZ, R11 ;  /* 0x000000ffff0a9224 */ /* 0x001fe400078e000b */
[----:B------:R-:W-:-:S05]  /*8c50*/  @!P1 IMAD.MOV.U32 R11, RZ, RZ, R2 ;  /* 0x000000ffff0b9224 */ /* 0x000fca00078e0002 */
[----:B------:R0:W2:Y:S04]  /*8c60*/  @!P1 LDG.E.U8 R163, desc[UR32][R10.64] ;  /* 0x000000200aa39981 */ /* 0x0000a8000c1e1100 */
[----:B------:R-:W0:Y:S04]  /*8c70*/  LDL R11, [R1+0x30] ;  /* 0x00003000010b7983 */ /* 0x000e280000100800 */
[----:B------:R-:W4:Y:S01]  /*8c80*/  LDL.LU R164, [R1+0x28] ;  /* 0x0000280001a47983 */ /* 0x000f220000300800 */
[----:B------:R-:W-:Y:S01]  /*8c90*/  PRMT R169, RZ, 0x7610, R169 ;  /* 0x00007610ffa97816 */ /* 0x000fe200000000a9 */
[----:B0-----:R-:W-:-:S02]  /*8ca0*/  @!P1 IMAD.MOV.U32 R10, RZ, RZ, R11 ;  /* 0x000000ffff0a9224 */ /* 0x001fc400078e000b */
[----:B------:R-:W-:-:S05]  /*8cb0*/  @!P1 IMAD.MOV.U32 R11, RZ, RZ, R0 ;  /* 0x000000ffff0b9224 */ /* 0x000fca00078e0000 */
[----:B------:R4:W2:Y:S02]  /*8cc0*/  @!P1 LDG.E.U8 R169, desc[UR32][R10.64] ;  /* 0x000000200aa99981 */ /* 0x0008a4000c1e1100 */
[----:B----4-:R-:W-:Y:S02]  /*8cd0*/  LOP3.LUT R10, R164, 0xffff, RZ, 0xc0, !PT ;  /* 0x0000ffffa40a7812 */ /* 0x010fe400078ec0ff */
[----:B---3--:R-:W-:Y:S02]  /*8ce0*/  LOP3.LUT R11, R158, 0xffff, RZ, 0xc0, !PT ;  /* 0x0000ffff9e0b7812 */ /* 0x008fe400078ec0ff */
[----:B------:R-:W-:Y:S02]  /*8cf0*/  LOP3.LUT R164, R189, 0xffff, RZ, 0xc0, !PT ;  /* 0x0000ffffbda47812 */ /* 0x000fe400078ec0ff */
[----:B------:R-:W-:Y:S02]  /*8d00*/  LOP3.LUT R158, R187, 0xffff, RZ, 0xc0, !PT ;  /* 0x0000ffffbb9e7812 */ /* 0x000fe400078ec0ff */
[----:B------:R-:W-:-:S02]  /*8d10*/  PRMT R189, R11, 0x3340, R164 ;  /* 0x000033400bbd7816 */ /* 0x000fc400000000a4 */
[----:B------:R-:W-:Y:S02]  /*8d20*/  PRMT R187, R10, 0x3340, R158 ;  /* 0x000033400abb7816 */ /* 0x000fe4000000009e */
[----:B------:R-:W-:Y:S02]  /*8d30*/  LOP3.LUT R164, R186, 0xffff, RZ, 0xc0, !PT ;  /* 0x0000ffffbaa47812 */ /* 0x000fe400078ec0ff */
[----:B------:R-:W-:Y:S02]  /*8d40*/  LOP3.LUT R10, R170, 0xffff, RZ, 0xc0, !PT ;  /* 0x0000ffffaa0a7812 */ /* 0x000fe400078ec0ff */
[----:B------:R-:W-:Y:S02]  /*8d50*/  LOP3.LUT R11, R171, 0xffff, RZ, 0xc0, !PT ;  /* 0x0000ffffab0b7812 */ /* 0x000fe400078ec0ff */
[----:B------:R-:W-:Y:S02]  /*8d60*/  LOP3.LUT R158, R172, 0xffff, RZ, 0xc0, !PT ;  /* 0x0000ffffac9e7812 */ /* 0x000fe400078ec0ff */
[----:B------:R-:W-:-:S02]  /*8d70*/  PRMT R186, R11, 0x3340, R164 ;  /* 0x000033400bba7816 */ /* 0x000fc400000000a4 */
[----:B------:R-:W-:Y:S01]  /*8d80*/  PRMT R171, R10, 0x3340, R158 ;  /* 0x000033400aab7816 */ /* 0x000fe2000000009e */
[----:B------:R-:W3:Y:S01]  /*8d90*/  LDL.LU R164, [R1+0x4d4] ;  /* 0x0004d40001a47983 */ /* 0x000ee20000300800 */
[----:B--2---:R-:W-:-:S03]  /*8da0*/  LOP3.LUT R158, R165, 0xffff, RZ, 0xc0, !PT ;  /* 0x0000ffffa59e7812 */ /* 0x004fc600078ec0ff */
[----:B------:R-:W2:Y:S01]  /*8db0*/  LDL.LU R165, [R1+0x4cc] ;  /* 0x0004cc0001a57983 */ /* 0x000ea20000300800 */
[----:B------:R-:W-:Y:S02]  /*8dc0*/  LOP3.LUT R10, R173, 0xffff, RZ, 0xc0, !PT ;  /* 0x0000ffffad0a7812 */ /* 0x000fe400078ec0ff */
[----:B------:R-:W-:Y:S02]  /*8dd0*/  LOP3.LUT R251, R251, 0xffff, RZ, 0xc0, !PT ;  /* 0x0000fffffbfb7812 */ /* 0x000fe400078ec0ff */
[----:B------:R-:W-:Y:S02]  /*8de0*/  LOP3.LUT R249, R249, 0xffff, RZ, 0xc0, !PT ;  /* 0x0000fffff9f97812 */ /* 0x000fe400078ec0ff */
[----:B------:R-:W-:Y:S02]  /*8df0*/  PRMT R170, R10, 0x3340, R158 ;  /* 0x000033400aaa7816 */ /* 0x000fe4000000009e */
[----:B------:R-:W3:Y:S01]  /*8e00*/  LDL.LU R10, [R1+0x4d0] ;  /* 0x0004d000010a7983 */ /* 0x000ee20000300800 */
[----:B------:R-:W-:-:S02]  /*8e10*/  PRMT R158, R251, 0x3340, R249 ;  /* 0x00003340fb9e7816 */ /* 0x000fc400000000f9 */
[----:B------:R-:W-:Y:S01]  /*8e20*/  PRMT R176, R153, 0x5410, R176 ;  /* 0x0000541099b07816 */ /* 0x000fe200000000b0 */
[----:B------:R-:W4:Y:S04]  /*8e30*/  LDL R251, [R1+0x49c] ;  /* 0x00049c0001fb7983 */ /* 0x000f280000100800 */
[----:B------:R-:W4:Y:S04]  /*8e40*/  LDL R249, [R1+0x4a8] ;  /* 0x0004a80001f97983 */ /* 0x000f280000100800 */
[----:B------:R-:W4:Y:S01]  /*8e50*/  LDL.LU R153, [R1+0x510] ;  /* 0x0005100001997983 */ /* 0x000f220000300800 */
[----:B--2---:R-:W-:-:S03]  /*8e60*/  PRMT R165, R165, 0x5410, R188 ;  /* 0x00005410a5a57816 */ /* 0x004fc600000000bc */
[----:B------:R-:W2:Y:S01]  /*8e70*/  LDL.LU R188, [R1+0x50c] ;  /* 0x00050c0001bc7983 */ /* 0x000ea20000300800 */
[----:B------:R-:W-:Y:S02]  /*8e80*/  LOP3.LUT R11, R174, 0xffff, RZ, 0xc0, !PT ;  /* 0x0000ffffae0b7812 */ /* 0x000fe400078ec0ff */
[----:B------:R-:W-:Y:S02]  /*8e90*/  LOP3.LUT R252, R252, 0xffff, RZ, 0xc0, !PT ;  /* 0x0000fffffcfc7812 */ /* 0x000fe400078ec0ff */
[----:B------:R-:W-:Y:S02]  /*8ea0*/  LOP3.LUT R184, R184, 0xffff, RZ, 0xc0, !PT ;  /* 0x0000ffffb8b87812 */ /* 0x000fe400078ec0ff */
[----:B------:R-:W-:Y:S02]  /*8eb0*/  LOP3.LUT R21, R21, 0xffff, RZ, 0xc0, !PT ;  /* 0x0000ffff15157812 */ /* 0x000fe400078ec0ff */
[----:B------:R-:W-:Y:S02]  /*8ec0*/  LOP3.LUT R23, R23, 0xffff, RZ, 0xc0, !PT ;  /* 0x0000ffff17177812 */ /* 0x000fe400078ec0ff */
[----:B------:R-:W-:-:S02]  /*8ed0*/  LOP3.LUT R181, R181, 0xffff, RZ, 0xc0, !PT ;  /* 0x0000ffffb5b57812 */ /* 0x000fc400078ec0ff */
[----:B------:R-:W-:Y:S02]  /*8ee0*/  LOP3.LUT R156, R156, 0xffff, RZ, 0xc0, !PT ;  /* 0x0000ffff9c9c7812 */ /* 0x000fe400078ec0ff */
[----:B------:R-:W-:Y:S02]  /*8ef0*/  LOP3.LUT R179, R179, 0xffff, RZ, 0xc0, !PT ;  /* 0x0000ffffb3b37812 */ /* 0x000fe400078ec0ff */
[----:B------:R-:W-:Y:S02]  /*8f00*/  LOP3.LUT R152, R152, 0xffff, RZ, 0xc0, !PT ;  /* 0x0000ffff98987812 */ /* 0x000fe400078ec0ff */
[----:B------:R-:W-:Y:S02]  /*8f10*/  LOP3.LUT R178, R178, 0xffff, RZ, 0xc0, !PT ;  /* 0x0000ffffb2b27812 */ /* 0x000fe400078ec0ff */
[----:B------:R-:W-:Y:S02]  /*8f20*/  LOP3.LUT R177, R177, 0xffff, RZ, 0xc0, !PT ;  /* 0x0000ffffb1b17812 */ /* 0x000fe400078ec0ff */
[----:B------:R-:W-:-:S02]  /*8f30*/  LOP3.LUT R155, R155, 0xffff, RZ, 0xc0, !PT ;  /* 0x0000ffff9b9b7812 */ /* 0x000fc400078ec0ff */
[----:B---3--:R-:W-:Y:S02]  /*8f40*/  PRMT R164, R164, 0x5410, R10 ;  /* 0x00005410a4a47816 */ /* 0x008fe4000000000a */
[----:B------:R-:W-:Y:S02]  /*8f50*/  LOP3.LUT R10, R159, 0xffff, RZ, 0xc0, !PT ;  /* 0x0000ffff9f0a7812 */ /* 0x000fe400078ec0ff */
[----:B----4-:R-:W-:Y:S02]  /*8f60*/  LOP3.LUT R153, R153, 0xffff, RZ, 0xc0, !PT ;  /* 0x0000ffff99997812 */ /* 0x010fe400078ec0ff */
[----:B------:R-:W-:Y:S02]  /*8f70*/  LOP3.LUT R175, R175, 0xffff, RZ, 0xc0, !PT ;  /* 0x0000ffffafaf7812 */ /* 0x000fe400078ec0ff */
[----:B------:R-:W-:Y:S02]  /*8f80*/  PRMT R252, R11, 0x3340, R252 ;  /* 0x000033400bfc7816 */ /* 0x000fe400000000fc */
[----:B------:R-:W-:-:S02]  /*8f90*/  PRMT R184, R184, 0x3340, R21 ;  /* 0x00003340b8b87816 */ /* 0x000fc40000000015 */
[----:B------:R-:W-:Y:S02]  /*8fa0*/  PRMT R181, R23, 0x3340, R181 ;  /* 0x0000334017b57816 */ /* 0x000fe400000000b5 */
[----:B------:R-:W-:Y:S02]  /*8fb0*/  LOP3.LUT R220, R220, 0xffff, RZ, 0xc0, !PT ;  /* 0x0000ffffdcdc7812 */ /* 0x000fe400078ec0ff */
[----:B------:R-:W-:Y:S02]  /*8fc0*/  LOP3.LUT R190, R190, 0xffff, RZ, 0xc0, !PT ;  /* 0x0000ffffbebe7812 */ /* 0x000fe400078ec0ff */
[----:B------:R-:W-:Y:S02]  /*8fd0*/  PRMT R23, R156, 0x3340, R179 ;  /* 0x000033409c177816 */ /* 0x000fe400000000b3 */
[----:B------:R-:W-:Y:S02]  /*8fe0*/  PRMT R21, R152, 0x3340, R177 ;  /* 0x0000334098157816 */ /* 0x000fe400000000b1 */
[----:B------:R-:W-:-:S02]  /*8ff0*/  PRMT R11, R178, 0x3340, R155 ;  /* 0x00003340b20b7816 */ /* 0x000fc4000000009b */
[----:B------:R-:W-:Y:S02]  /*9000*/  PRMT R166, R9, 0x5410, R166 ;  /* 0x0000541009a67816 */ /* 0x000fe400000000a6 */
[----:B------:R-:W-:Y:S02]  /*9010*/  PRMT R167, R7, 0x5410, R167 ;  /* 0x0000541007a77816 */ /* 0x000fe400000000a7 */
[----:B------:R-:W-:Y:S02]  /*9020*/  PRMT R177, R8, 0x5410, R5 ;  /* 0x0000541008b17816 */ /* 0x000fe40000000005 */
[----:B------:R-:W-:Y:S01]  /*9030*/  PRMT R178, R6, 0x5410, R4 ;  /* 0x0000541006b27816 */ /* 0x000fe20000000004 */
[----:B------:R-:W3:Y:S01]  /*9040*/  LDL.LU R5, [R1+0x508] ;  /* 0x0005080001057983 */ /* 0x000ee20000300800 */
[----:B------:R-:W-:Y:S02]  /*9050*/  PRMT R179, R191, 0x5410, R222 ;  /* 0x00005410bfb37816 */ /* 0x000fe400000000de */
[----:B------:R-:W-:Y:S01]  /*9060*/  LOP3.LUT R180, R180, 0xffff, RZ, 0xc0, !PT ;  /* 0x0000ffffb4b47812 */ /* 0x000fe200078ec0ff */
[----:B------:R-:W4:Y:S01]  /*9070*/  LDL.LU R8, [R1+0x504] ;  /* 0x0005040001087983 */ /* 0x000f220000300800 */
[----:B------:R-:W-:-:S02]  /*9080*/  LOP3.LUT R194, R194, 0xffff, RZ, 0xc0, !PT ;  /* 0x0000ffffc2c27812 */ /* 0x000fc400078ec0ff */
[----:B------:R-:W-:Y:S01]  /*9090*/  LOP3.LUT R238, R238, 0xffff, RZ, 0xc0, !PT ;  /* 0x0000ffffeeee7812 */ /* 0x000fe200078ec0ff */
[----:B------:R-:W4:Y:S01]  /*90a0*/  LDL.LU R9, [R1+0x500] ;  /* 0x0005000001097983 */ /* 0x000f220000300800 */
[----:B------:R-:W-:Y:S02]  /*90b0*/  LOP3.LUT R22, R22, 0xffff, RZ, 0xc0, !PT ;  /* 0x0000ffff16167812 */ /* 0x000fe400078ec0ff */
[----:B------:R-:W-:Y:S01]  /*90c0*/  LOP3.LUT R192, R192, 0xffff, RZ, 0xc0, !PT ;  /* 0x0000ffffc0c07812 */ /* 0x000fe200078ec0ff */
[----:B------:R-:W4:Y:S01]  /*90d0*/  LDL.LU R4, [R1+0x4fc] ;  /* 0x0004fc0001047983 */ /* 0x000f220000300800 */
[----:B------:R-:W-:Y:S02]  /*90e0*/  PRMT R190, R220, 0x3340, R190 ;  /* 0x00003340dcbe7816 */ /* 0x000fe400000000be */
[----:B------:R-:W-:Y:S01]  /*90f0*/  LOP3.LUT R236, R236, 0xffff, RZ, 0xc0, !PT ;  /* 0x0000ffffecec7812 */ /* 0x000fe200078ec0ff */
[----:B------:R-:W-:Y:S01]  /*9100*/  STS.128 [R251+UR7], R164 ;  /* 0x000000a4fb007988 */ /* 0x000fe20008000c07 */
[----:B------:R-:W-:-:S02]  /*9110*/  LOP3.LUT R246, R246, 0xffff, RZ, 0xc0, !PT ;  /* 0x0000fffff6f67812 */ /* 0x000fc400078ec0ff */
[----:B------:R-:W-:Y:S01]  /*9120*/  LOP3.LUT R244, R244, 0xffff, RZ, 0xc0, !PT ;  /* 0x0000fffff4f47812 */ /* 0x000fe200078ec0ff */
[----:B------:R-:W4:Y:S01]  /*9130*/  LDL.LU R6, [R1+0x4f8] ;  /* 0x0004f80001067983 */ /* 0x000f220000300800 */
[----:B------:R-:W-:Y:S02]  /*9140*/  PRMT R22, R180, 0x3340, R22 ;  /* 0x00003340b4167816 */ /* 0x000fe40000000016 */
[----:B------:R-:W-:Y:S01]  /*9150*/  PRMT R192, R192, 0x3340, R194 ;  /* 0x00003340c0c07816 */ /* 0x000fe200000000c2 */
[----:B------:R0:W-:Y:S01]  /*9160*/  STS.128 [R251+UR7+0x4000], R176 ;  /* 0x004000b0fb007988 */ /* 0x0001e20008000c07 */
[----:B------:R-:W-:-:S03]  /*9170*/  PRMT R236, R238, 0x3340, R236 ;  /* 0x00003340eeec7816 */ /* 0x000fc600000000ec */
[----:B------:R-:W4:Y:S01]  /*9180*/  LDL.LU R7, [R1+0x4f4] ;  /* 0x0004f40001077983 */ /* 0x000f220000300800 */
[----:B------:R-:W-:-:S03]  /*9190*/  PRMT R244, R246, 0x3340, R244 ;  /* 0x00003340f6f47816 */ /* 0x000fc600000000f4 */
[----:B------:R-:W4:Y:S04]  /*91a0*/  LDL R194, [R1+0x4a4] ;  /* 0x0004a40001c27983 */ /* 0x000f280000100800 */
[----:B------:R-:W4:Y:S01]  /*91b0*/  LDL R180, [R1+0x4a0] ;  /* 0x0004a00001b47983 */ /* 0x000f220000100800 */
[----:B--2---:R-:W-:-:S04]  /*91c0*/  LOP3.LUT R188, R188, 0xffff, RZ, 0xc0, !PT ;  /* 0x0000ffffbcbc7812 */ /* 0x004fc800078ec0ff */
[----:B------:R-:W-:Y:S02]  /*91d0*/  PRMT R188, R188, 0x3340, R10 ;  /* 0x00003340bcbc7816 */ /* 0x000fe4000000000a */
[----:B------:R-:W-:-:S04]  /*91e0*/  PRMT R10, R153, 0x3340, R175 ;  /* 0x00003340990a7816 */ /* 0x000fc800000000af */
[----:B0-----:R-:W-:Y:S02]  /*91f0*/  PRMT R179, R190, 0x5410, R10 ;  /* 0x00005410beb37816 */ /* 0x001fe4000000000a */
[----:B------:R-:W2:Y:S04]  /*9200*/  LDL R10, [R1+0x4d8] ;  /* 0x0004d800010a7983 */ /* 0x000ea80000100800 */
[----:B------:R-:W4:Y:S04]  /*9210*/  LDL.LU R238, [R1+0x498] ;  /* 0x0004980001ee7983 */ /* 0x000f280000300800 */
[----:B------:R-:W2:Y:S01]  /*9220*/  LDL.LU R246, [R1+0x490] ;  /* 0x0004900001f67983 */ /* 0x000ea20000300800 */
[----:B------:R-:W-:-:S02]  /*9230*/  LOP3.LUT R247, R247, 0xffff, RZ, 0xc0, !PT ;  /* 0x0000fffff7f77812 */ /* 0x000fc400078ec0ff */
[----:B------:R-:W-:Y:S01]  /*9240*/  LOP3.LUT R245, R245, 0xffff, RZ, 0xc0, !PT ;  /* 0x0000fffff5f57812 */ /* 0x000fe200078ec0ff */
[----:B------:R-:W2:Y:S01]  /*9250*/  LDL.LU R251, [R1+0x488] ;  /* 0x0004880001fb7983 */ /* 0x000ea20000300800 */
        /* <DEDUP_REMOVED lines=8> */
[----:B------:R-:W-:Y:S02]  /*92e0*/  PRMT R245, R247, 0x3340, R245 ;  /* 0x00003340f7f57816 */ /* 0x000fe400000000f5 */
[----:B------:R-:W-:Y:S02]  /*92f0*/  PRMT R241, R243, 0x3340, R241 ;  /* 0x00003340f3f17816 */ /* 0x000fe400000000f1 */
[----:B------:R-:W-:-:S02]  /*9300*/  LOP3.LUT R239, R239, 0xffff, RZ, 0xc0, !PT ;  /* 0x0000ffffefef7812 */ /* 0x000fc400078ec0ff */
[----:B------:R-:W-:Y:S02]  /*9310*/  LOP3.LUT R154, R154, 0xffff, RZ, 0xc0, !PT ;  /* 0x0000ffff9a9a7812 */ /* 0x000fe400078ec0ff */
[----:B------:R-:W-:Y:S02]  /*9320*/  LOP3.LUT R193, R193, 0xffff, RZ, 0xc0, !PT ;  /* 0x0000ffffc1c17812 */ /* 0x000fe400078ec0ff */
[----:B------:R-:W-:Y:S02]  /*9330*/  PRMT R248, R250, 0x3340, R248 ;  /* 0x00003340faf87816 */ /* 0x000fe400000000f8 */
[----:B------:R-:W-:Y:S02]  /*9340*/  PRMT R240, R242, 0x3340, R240 ;  /* 0x00003340f2f07816 */ /* 0x000fe400000000f0 */
[----:B------:R-:W-:Y:S02]  /*9350*/  LOP3.LUT R237, R237, 0xffff, RZ, 0xc0, !PT ;  /* 0x0000ffffeded7812 */ /* 0x000fe400078ec0ff */
[----:B------:R-:W-:-:S02]  /*9360*/  PRMT R182, R182, 0x3340, R157 ;  /* 0x00003340b6b67816 */ /* 0x000fc4000000009d */
[----:B------:R-:W-:Y:S02]  /*9370*/  PRMT R193, R154, 0x3340, R193 ;  /* 0x000033409ac17816 */ /* 0x000fe400000000c1 */
[----:B------:R-:W-:Y:S02]  /*9380*/  PRMT R156, R223, 0x5410, R225 ;  /* 0x00005410df9c7816 */ /* 0x000fe400000000e1 */
[----:B------:R-:W-:Y:S02]  /*9390*/  PRMT R157, R187, 0x5410, R171 ;  /* 0x00005410bb9d7816 */ /* 0x000fe400000000ab */
[----:B------:R-:W-:Y:S02]  /*93a0*/  PRMT R158, R170, 0x5410, R158 ;  /* 0x00005410aa9e7816 */ /* 0x000fe4000000009e */
[----:B------:R-:W-:Y:S02]  /*93b0*/  PRMT R159, R245, 0x5410, R241 ;  /* 0x00005410f59f7816 */ /* 0x000fe400000000f1 */
[----:B------:R-:W-:-:S02]  /*93c0*/  PRMT R237, R239, 0x3340, R237 ;  /* 0x00003340efed7816 */ /* 0x000fc400000000ed */
[----:B------:R-:W-:Y:S01]  /*93d0*/  PRMT R152, R224, 0x5410, R226 ;  /* 0x00005410e0987816 */ /* 0x000fe200000000e2 */
[----:B------:R-:W2:Y:S01]  /*93e0*/  LDL.LU R239, [R1+0x478] ;  /* 0x0004780001ef7983 */ /* 0x000ea20000300800 */
[----:B------:R-:W-:Y:S02]  /*93f0*/  PRMT R153, R189, 0x5410, R186 ;  /* 0x00005410bd997816 */ /* 0x000fe400000000ba */
[----:B------:R-:W-:Y:S01]  /*9400*/  PRMT R154, R252, 0x5410, R248 ;  /* 0x00005410fc9a7816 */ /* 0x000fe200000000f8 */
[----:B------:R-:W2:Y:S01]  /*9410*/  LDL.LU R242, [R1+0x470] ;  /* 0x0004700001f27983 */ /* 0x000ea20000300800 */
[----:B------:R-:W-:Y:S02]  /*9420*/  PRMT R155, R244, 0x5410, R240 ;  /* 0x00005410f49b7816 */ /* 0x000fe400000000f0 */
[----:B---3--:R-:W-:Y:S01]  /*9430*/  IADD3 R5, P3, R5, UR10, RZ ;  /* 0x0000000a05057c10 */ /* 0x008fe2000ff7e0ff */
[----:B------:R-:W3:Y:S04]  /*9440*/  LDL.LU R247, [R1+0x494] ;  /* 0x0004940001f77983 */ /* 0x000ee80000300800 */
[----:B------:R-:W-:Y:S04]  /*9450*/  STS.128 [R249+UR7], R156 ;  /* 0x0000009cf9007988 */ /* 0x000fe80008000c07 */
[----:B------:R-:W3:Y:S04]  /*9460*/  LDL.LU R243, [R1+0x468] ;  /* 0x0004680001f37983 */ /* 0x000ee80000300800 */
[----:B------:R0:W-:Y:S04]  /*9470*/  STS.128 [R249+UR7+0x4000], R152 ;  /* 0x00400098f9007988 */ /* 0x0001e80008000c07 */
[----:B------:R-:W3:Y:S04]  /*9480*/  LDL.LU R250, [R1+0x48c] ;  /* 0x00048c0001fa7983 */ /* 0x000ee80000300800 */
[----:B0-----:R-:W3:Y:S01]  /*9490*/  LDL.LU R249, [R1+0x460] ;  /* 0x0004600001f97983 */ /* 0x001ee20000300800 */
[----:B----4-:R-:W-:-:S02]  /*94a0*/  IADD3 R238, P6, R238, UR10, RZ ;  /* 0x0000000aeeee7c10 */ /* 0x010fc4000ffde0ff */
[----:B--2---:R-:W-:-:S03]  /*94b0*/  IADD3 R246, P1, R246, UR10, RZ ;  /* 0x0000000af6f67c10 */ /* 0x004fc6000ff3e0ff */
[----:B------:R-:W-:Y:S04]  /*94c0*/  STL [R1+0x498], R238 ;  /* 0x000498ee01007387 */ /* 0x000fe80000100800 */
[----:B------:R0:W-:Y:S04]  /*94d0*/  STL [R1+0x480], R5 ;  /* 0x0004800501007387 */ /* 0x0001e80000100800 */
[----:B------:R-:W-:Y:S04]  /*94e0*/  STL [R1+0x490], R246 ;  /* 0x000490f601007387 */ /* 0x000fe80000100800 */
[----:B0-----:R-:W2:Y:S01]  /*94f0*/  LDL.LU R5, [R1+0x4f0] ;  /* 0x0004f00001057983 */ /* 0x001ea20000300800 */
[----:B------:R-:W-:-:S02]  /*9500*/  IADD3 R251, P2, R251, UR10, RZ ;  /* 0x0000000afbfb7c10 */ /* 0x000fc4000ff5e0ff */
[----:B------:R-:W-:Y:S02]  /*9510*/  LOP3.LUT R206, R206, 0xffff, RZ, 0xc0, !PT ;  /* 0x0000ffffcece7812 */ /* 0x000fe400078ec0ff */
[----:B------:R-:W-:Y:S02]  /*9520*/  LOP3.LUT R204, R204, 0xffff, RZ, 0xc0, !PT ;  /* 0x0000ffffcccc7812 */ /* 0x000fe400078ec0ff */
[----:B------:R-:W-:Y:S02]  /*9530*/  LOP3.LUT R205, R205, 0xffff, RZ, 0xc0, !PT ;  /* 0x0000ffffcdcd7812 */ /* 0x000fe400078ec0ff */
[----:B------:R-:W-:Y:S01]  /*9540*/  LOP3.LUT R203, R203, 0xffff, RZ, 0xc0, !PT ;  /* 0x0000ffffcbcb7812 */ /* 0x000fe200078ec0ff */
[----:B------:R0:W-:Y:S01]  /*9550*/  STL [R1+0x488], R251 ;  /* 0x000488fb01007387 */ /* 0x0001e20000100800 */
[----:B------:R-:W-:Y:S02]  /*9560*/  IADD3 R9, P4, R9, UR10, RZ ;  /* 0x0000000a09097c10 */ /* 0x000fe4000ff9e0ff */
[----:B------:R-:W-:-:S02]  /*9570*/  LOP3.LUT R235, R235, 0xffff, RZ, 0xc0, !PT ;  /* 0x0000ffffebeb7812 */ /* 0x000fc400078ec0ff */
[----:B------:R-:W-:Y:S02]  /*9580*/  LOP3.LUT R233, R233, 0xffff, RZ, 0xc0, !PT ;  /* 0x0000ffffe9e97812 */ /* 0x000fe400078ec0ff */
[----:B------:R-:W-:Y:S02]  /*9590*/  LOP3.LUT R231, R231, 0xffff, RZ, 0xc0, !PT ;  /* 0x0000ffffe7e77812 */ /* 0x000fe400078ec0ff */
[----:B------:R-:W-:Y:S01]  /*95a0*/  LOP3.LUT R229, R229, 0xffff, RZ, 0xc0, !PT ;  /* 0x0000ffffe5e57812 */ /* 0x000fe200078ec0ff */
[----:B0-----:R-:W4:Y:S01]  /*95b0*/  LDL.LU R251, [R1+0x484] ;  /* 0x0004840001fb7983 */ /* 0x001f220000300800 */
        /* <DEDUP_REMOVED lines=9> */
[----:B------:R-:W-:Y:S02]  /*9650*/  PRMT R204, R204, 0x3340, R206 ;  /* 0x00003340cccc7816 */ /* 0x000fe400000000ce */
[----:B------:R-:W-:Y:S01]  /*9660*/  LOP3.LUT R195, R195, 0xffff, RZ, 0xc0, !PT ;  /* 0x0000ffffc3c37812 */ /* 0x000fe200078ec0ff */
[----:B------:R-:W4:Y:S01]  /*9670*/  LDL.LU R206, [R1+0x458] ;  /* 0x0004580001ce7983 */ /* 0x000f220000300800 */
[----:B------:R-:W-:Y:S02]  /*9680*/  LOP3.LUT R197, R197, 0xffff, RZ, 0xc0, !PT ;  /* 0x0000ffffc5c57812 */ /* 0x000fe400078ec0ff */
[----:B------:R-:W-:Y:S02]  /*9690*/  LOP3.LUT R201, R201, 0xffff, RZ, 0xc0, !PT ;  /* 0x0000ffffc9c97812 */ /* 0x000fe400078ec0ff */
[----:B------:R-:W-:Y:S02]  /*96a0*/  PRMT R203, R203, 0x3340, R205 ;  /* 0x00003340cbcb7816 */ /* 0x000fe400000000cd */
[----:B------:R-:W-:Y:S01]  /*96b0*/  LOP3.LUT R207, R207, 0xffff, RZ, 0xc0, !PT ;  /* 0x0000ffffcfcf7812 */ /* 0x000fe200078ec0ff */
[----:B------:R-:W4:Y:S01]  /*96c0*/  LDL.LU R205, [R1+0x47c] ;  /* 0x00047c0001cd7983 */ /* 0x000f220000300800 */
[----:B------:R-:W-:-:S02]  /*96d0*/  LOP3.LUT R209, R209, 0xffff, RZ, 0xc0, !PT ;  /* 0x0000ffffd1d17812 */ /* 0x000fc400078ec0ff */
[----:B------:R-:W-:Y:S01]  /*96e0*/  LOP3.LUT R211, R211, 0xffff, RZ, 0xc0, !PT ;  /* 0x0000ffffd3d37812 */ /* 0x000fe200078ec0ff */
[----:B------:R-:W4:Y:S01]  /*96f0*/  LDL.LU R246, [R1+0x450] ;  /* 0x0004500001f67983 */ /* 0x000f220000300800 */
        /* <DEDUP_REMOVED lines=13> */
[----:B------:R-:W-:Y:S02]  /*97d0*/  IADD3.X R4, R4, UR6, RZ, P4, !PT ;  /* 0x0000000604047c10 */ /* 0x000fe4000a7fe4ff */
[----:B------:R-:W-:Y:S02]  /*97e0*/  PRMT R233, R235, 0x3340, R233 ;  /* 0x00003340ebe97816 */ /* 0x000fe400000000e9 */
[----:B------:R-:W-:Y:S02]  /*97f0*/  PRMT R229, R231, 0x3340, R229 ;  /* 0x00003340e7e57816 */ /* 0x000fe400000000e5 */
[----:B------:R-:W-:-:S02]  /*9800*/  PRMT R183, R227, 0x3340, R183 ;  /* 0x00003340e3b77816 */ /* 0x000fc400000000b7 */
[----:B------:R-:W-:Y:S02]  /*9810*/  IADD3 R8, P5, R8, UR10, RZ ;  /* 0x0000000a08087c10 */ /* 0x000fe4000ffbe0ff */
[----:B------:R-:W-:Y:S02]  /*9820*/  IADD3 R239, P4, R239, UR10, RZ ;  /* 0x0000000aefef7c10 */ /* 0x000fe4000ff9e0ff */
[----:B------:R-:W-:Y:S02]  /*9830*/  PRMT R232, R234, 0x3340, R232 ;  /* 0x00003340eae87816 */ /* 0x000fe400000000e8 */
[----:B------:R-:W-:Y:S02]  /*9840*/  PRMT R228, R230, 0x3340, R228 ;  /* 0x00003340e6e47816 */ /* 0x000fe400000000e4 */
[----:B------:R-:W-:Y:S02]  /*9850*/  PRMT R200, R200, 0x3340, R202 ;  /* 0x00003340c8c87816 */ /* 0x000fe400000000ca */
[----:B------:R-:W-:Y:S01]  /*9860*/  PRMT R195, R195, 0x3340, R197 ;  /* 0x00003340c3c37816 */ /* 0x000fe200000000c5 */
[----:B------:R-:W4:Y:S01]  /*9870*/  LDL.LU R202, [R1+0x474] ;  /* 0x0004740001ca7983 */ /* 0x000f220000300800 */
[----:B------:R-:W-:-:S02]  /*9880*/  PRMT R172, R199, 0x3340, R201 ;  /* 0x00003340c7ac7816 */ /* 0x000fc400000000c9 */
[----:B------:R-:W-:Y:S01]  /*9890*/  PRMT R173, R207, 0x3340, R209 ;  /* 0x00003340cfad7816 */ /* 0x000fe200000000d1 */
[----:B------:R-:W4:Y:S01]  /*98a0*/  LDL.LU R199, [R1+0x448] ;  /* 0x0004480001c77983 */ /* 0x000f220000300800 */
[----:B------:R-:W-:Y:S02]  /*98b0*/  PRMT R211, R211, 0x3340, R213 ;  /* 0x00003340d3d37816 */ /* 0x000fe400000000d5 */
[----:B------:R-:W-:Y:S01]  /*98c0*/  PRMT R174, R215, 0x3340, R217 ;  /* 0x00003340d7ae7816 */ /* 0x000fe200000000d9 */
[----:B------:R-:W4:Y:S01]  /*98d0*/  LDL.LU R238, [R1+0x46c] ;  /* 0x00046c0001ee7983 */ /* 0x000f220000300800 */
[----:B------:R-:W-:Y:S02]  /*98e0*/  PRMT R219, R219, 0x3340, R221 ;  /* 0x00003340dbdb7816 */ /* 0x000fe400000000dd */
[----:B------:R-:W-:Y:S02]  /*98f0*/  PRMT R196, R196, 0x3340, R198 ;  /* 0x00003340c4c47816 */ /* 0x000fe400000000c6 */
[----:B------:R-:W-:-:S02]  /*9900*/  PRMT R208, R208, 0x3340, R210 ;  /* 0x00003340d0d07816 */ /* 0x000fc400000000d2 */
[----:B------:R-:W-:Y:S02]  /*9910*/  PRMT R212, R212, 0x3340, R214 ;  /* 0x00003340d4d47816 */ /* 0x000fe400000000d6 */
[----:B------:R-:W-:Y:S01]  /*9920*/  PRMT R216, R216, 0x3340, R218 ;  /* 0x00003340d8d87816 */ /* 0x000fe200000000da */
[----:B------:R0:W-:Y:S01]  /*9930*/  STL [R1+0x478], R239 ;  /* 0x000478ef01007387 */ /* 0x0001e20000100800 */
[----:B------:R-:W-:Y:S02]  /*9940*/  PRMT R156, R237, 0x5410, R233 ;  /* 0x00005410ed9c7816 */ /* 0x000fe400000000e9 */
[----:B------:R-:W-:Y:S01]  /*9950*/  PRMT R157, R229, 0x5410, R183 ;  /* 0x00005410e59d7816 */ /* 0x000fe200000000b7 */
[----:B------:R-:W4:Y:S01]  /*9960*/  LDL.LU R201, [R1+0x440] ;  /* 0x0004400001c97983 */ /* 0x000f220000300800 */
[----:B------:R-:W-:Y:S02]  /*9970*/  PRMT R158, R181, 0x5410, R23 ;  /* 0x00005410b59e7816 */ /* 0x000fe40000000017 */
[----:B------:R-:W-:-:S02]  /*9980*/  PRMT R159, R21, 0x5410, R193 ;  /* 0x00005410159f7816 */ /* 0x000fc400000000c1 */
[----:B------:R-:W-:Y:S01]  /*9990*/  PRMT R164, R236, 0x5410, R232 ;  /* 0x00005410eca47816 */ /* 0x000fe200000000e8 */
[----:B0-----:R-:W4:Y:S01]  /*99a0*/  LDL.LU R239, [R1+0x464] ;  /* 0x0004640001ef7983 */ /* 0x001f220000300800 */
[----:B------:R-:W-:Y:S02]  /*99b0*/  PRMT R165, R228, 0x5410, R184 ;  /* 0x00005410e4a57816 */ /* 0x000fe400000000b8 */
[----:B------:R-:W-:Y:S01]  /*99c0*/  PRMT R166, R182, 0x5410, R22 ;  /* 0x00005410b6a67816 */ /* 0x000fe20000000016 */
[----:B------:R-:W4:Y:S01]  /*99d0*/  LDL.LU R198, [R1+0x438] ;  /* 0x0004380001c67983 */ /* 0x000f220000300800 */
[----:B------:R-:W-:Y:S02]  /*99e0*/  PRMT R167, R11, 0x5410, R192 ;  /* 0x000054100ba77816 */ /* 0x000fe400000000c0 */
[----:B------:R-:W-:Y:S02]  /*99f0*/  PRMT R172, R195, 0x5410, R172 ;  /* 0x00005410c3ac7816 */ /* 0x000fe400000000ac */
[----:B------:R-:W-:-:S02]  /*9a00*/  PRMT R173, R203, 0x5410, R173 ;  /* 0x00005410cbad7816 */ /* 0x000fc400000000ad */
[----:B------:R-:W-:Y:S02]  /*9a10*/  PRMT R174, R211, 0x5410, R174 ;  /* 0x00005410d3ae7816 */ /* 0x000fe400000000ae */
[----:B------:R-:W-:Y:S02]  /*9a20*/  PRMT R175, R219, 0x5410, R188 ;  /* 0x00005410dbaf7816 */ /* 0x000fe400000000bc */
[----:B------:R-:W-:Y:S02]  /*9a30*/  PRMT R176, R196, 0x5410, R200 ;  /* 0x00005410c4b07816 */ /* 0x000fe400000000c8 */
[----:B------:R-:W-:Y:S02]  /*9a40*/  PRMT R177, R204, 0x5410, R208 ;  /* 0x00005410ccb17816 */ /* 0x000fe400000000d0 */
[----:B------:R-:W-:Y:S01]  /*9a50*/  PRMT R178, R212, 0x5410, R216 ;  /* 0x00005410d4b27816 */ /* 0x000fe200000000d8 */
[----:B------:R-:W-:Y:S01]  /*9a60*/  STS.128 [R194+UR7], R156 ;  /* 0x0000009cc2007988 */ /* 0x000fe20008000c07 */
[----:B---3--:R-:W-:-:S03]  /*9a70*/  IADD3.X R247, R247, UR6, RZ, P6, !PT ;  /* 0x00000006f7f77c10 */ /* 0x008fc6000b7fe4ff */
[----:B------:R-:W3:Y:S04]  /*9a80*/  LDL.LU R197, [R1+0x45c] ;  /* 0x00045c0001c57983 */ /* 0x000ee80000300800 */
[----:B------:R-:W-:Y:S04]  /*9a90*/  STS.128 [R194+UR7+0x4000], R164 ;  /* 0x004000a4c2007988 */ /* 0x000fe80008000c07 */
[----:B------:R-:W-:Y:S01]  /*9aa0*/  STS.128 [R180+UR7], R172 ;  /* 0x000000acb4007988 */ /* 0x000fe20008000c07 */
[----:B------:R-:W-:-:S03]  /*9ab0*/  IADD3 R243, P6, R243, UR10, RZ ;  /* 0x0000000af3f37c10 */ /* 0x000fc6000ffde0ff */
[----:B------:R-:W-:Y:S01]  /*9ac0*/  STS.128 [R180+UR7+0x4000], R176 ;  /* 0x004000b0b4007988 */ /* 0x000fe20008000c07 */
[----:B------:R-:W-:Y:S02]  /*9ad0*/  IADD3.X R250, R250, UR6, RZ, P1, !PT ;  /* 0x00000006fafa7c10 */ /* 0x000fe40008ffe4ff */
[----:B------:R-:W-:Y:S02]  /*9ae0*/  IADD3 R249, P1, R249, UR10, RZ ;  /* 0x0000000af9f97c10 */ /* 0x000fe4000ff3e0ff */
[----:B--2---:R-:W-:Y:S02]  /*9af0*/  IADD3.X R5, R5, UR6, RZ, P5, !PT ;  /* 0x0000000605057c10 */ /* 0x004fe4000affe4ff */
[----:B------:R-:W-:-:S05]  /*9b00*/  IADD3 R242, P5, R242, UR10, RZ ;  /* 0x0000000af2f27c10 */ /* 0x000fca000ffbe0ff */
[----:B------:R0:W-:Y:S04]  /*9b10*/  STL [R1+0x470], R242 ;  /* 0x000470f201007387 */ /* 0x0001e80000100800 */
[----:B0-----:R-:W2:Y:S04]  /*9b20*/  LDL.LU R242, [R1+0x430] ;  /* 0x0004300001f27983 */ /* 0x001ea80000300800 */
[----:B------:R-:W2:Y:S04]  /*9b30*/  LDL.LU R194, [R1+0x454] ;  /* 0x0004540001c27983 */ /* 0x000ea80000300800 */
[----:B------:R-:W2:Y:S04]  /*9b40*/  LDL.LU R180, [R1+0x428] ;  /* 0x0004280001b47983 */ /* 0x000ea80000300800 */
[----:B------:R-:W2:Y:S04]  /*9b50*/  LDL.LU R227, [R1+0x44c] ;  /* 0x00044c0001e37983 */ /* 0x000ea80000300800 */
[----:B------:R0:W-:Y:S04]  /*9b60*/  STL [R1+0x494], R247 ;  /* 0x000494f701007387 */ /* 0x0001e80000100800 */
[----:B0-----:R-:W2:Y:S04]  /*9b70*/  LDL.LU R247, [R1+0x420] ;  /* 0x0004200001f77983 */ /* 0x001ea80000300800 */
[----:B------:R0:W-:Y:S04]  /*9b80*/  STL [R1+0x468], R243 ;  /* 0x000468f301007387 */ /* 0x0001e80000100800 */
[----:B0-----:R-:W2:Y:S04]  /*9b90*/  LDL.LU R243, [R1+0x444] ;  /* 0x0004440001f37983 */ /* 0x001ea80000300800 */
[----:B------:R-:W2:Y:S04]  /*9ba0*/  LDL.LU R230, [R1+0x418] ;  /* 0x0004180001e67983 */ /* 0x000ea80000300800 */
[----:B------:R0:W-:Y:S04]  /*9bb0*/  STL [R1+0x48c], R250 ;  /* 0x00048cfa01007387 */ /* 0x0001e80000100800 */
[----:B0-----:R-:W2:Y:S04]  /*9bc0*/  LDL.LU R250, [R1+0x43c] ;  /* 0x00043c0001fa7983 */ /* 0x001ea80000300800 */
[----:B------:R-:W2:Y:S04]  /*9bd0*/  LDL.LU R231, [R1+0x410] ;  /* 0x0004100001e77983 */ /* 0x000ea80000300800 */
[----:B------:R-:W2:Y:S04]  /*9be0*/  LDL.LU R234, [R1+0x434] ;  /* 0x0004340001ea7983 */ /* 0x000ea80000300800 */
[----:B------:R-:W2:Y:S04]  /*9bf0*/  LDL.LU R235, [R1+0x408] ;  /* 0x0004080001eb7983 */ /* 0x000ea80000300800 */
[----:B------:R0:W-:Y:S04]  /*9c00*/  STL [R1+0x460], R249 ;  /* 0x000460f901007387 */ /* 0x0001e80000100800 */
[----:B0-----:R-:W2:Y:S01]  /*9c10*/  LDL.LU R249, [R1+0x42c] ;  /* 0x00042c0001f97983 */ /* 0x001ea20000300800 */
[----:B----4-:R-:W-:-:S02]  /*9c20*/  IADD3.X R251, R251, UR6, RZ, P2, !PT ;  /* 0x00000006fbfb7c10 */ /* 0x010fc400097fe4ff */
[----:B------:R-:W-:Y:S02]  /*9c30*/  IADD3.X R205, R205, UR6, RZ, P3, !PT ;  /* 0x00000006cdcd7c10 */ /* 0x000fe40009ffe4ff */
[----:B------:R-:W-:Y:S02]  /*9c40*/  IADD3 R246, P3, R246, UR10, RZ ;  /* 0x0000000af6f67c10 */ /* 0x000fe4000ff7e0ff */
[----:B------:R-:W-:Y:S01]  /*9c50*/  IADD3 R206, P2, R206, UR10, RZ ;  /* 0x0000000acece7c10 */ /* 0x000fe2000ff5e0ff */
[----:B------:R0:W-:Y:S01]  /*9c60*/  STL [R1+0x484], R251 ;  /* 0x000484fb01007387 */ /* 0x0001e20000100800 */
[----:B------:R-:W-:Y:S02]  /*9c70*/  IADD3.X R238, R238, UR6, RZ, P5, !PT ;  /* 0x00000006eeee7c10 */ /* 0x000fe4000affe4ff */
[----:B------:R-:W-:Y:S02]  /*9c80*/  IADD3.X R202, R202, UR6, RZ, P4, !PT ;  /* 0x00000006caca7c10 */ /* 0x000fe4000a7fe4ff */
[----:B------:R-:W-:Y:S01]  /*9c90*/  IADD3 R199, P4, R199, UR10, RZ ;  /* 0x0000000ac7c77c10 */ /* 0x000fe2000ff9e0ff */
[----:B0-----:R-:W4:Y:S04]  /*9ca0*/  LDL.LU R251, [R1+0x400] ;  /* 0x0004000001fb7983 */ /* 0x001f280000300800 */
[----:B------:R0:W-:Y:S04]  /*9cb0*/  STL [R1+0x450], R246 ;  /* 0x000450f601007387 */ /* 0x0001e80000100800 */
[----:B------:R-:W-:Y:S01]  /*9cc0*/  STL [R1+0x458], R206 ;  /* 0x000458ce01007387 */ /* 0x000fe20000100800 */
[----:B------:R-:W-:-:S02]  /*9cd0*/  IADD3.X R239, R239, UR6, RZ, P6, !PT ;  /* 0x00000006efef7c10 */ /* 0x000fc4000b7fe4ff */
[----:B------:R-:W-:Y:S01]  /*9ce0*/  IADD3 R201, P5, R201, UR10, RZ ;  /* 0x0000000ac9c97c10 */ /* 0x000fe2000ffbe0ff */
[----:B0-----:R-:W4:Y:S04]  /*9cf0*/  LDL.LU R246, [R1+0x424] ;  /* 0x0004240001f67983 */ /* 0x001f280000300800 */
[----:B------:R-:W-:Y:S01]  /*9d00*/  STL [R1+0x47c], R205 ;  /* 0x00047ccd01007387 */ /* 0x000fe20000100800 */
[----:B------:R-:W-:-:S03]  /*9d10*/  IADD3 R198, P6, R198, UR10, RZ ;  /* 0x0000000ac6c67c10 */ /* 0x000fc6000ffde0ff */
[----:B------:R0:W-:Y:S04]  /*9d20*/  STL [R1+0x46c], R238 ;  /* 0x00046cee01007387 */ /* 0x0001e80000100800 */
[----:B------:R-:W-:Y:S04]  /*9d30*/  STL [R1+0x474], R202 ;  /* 0x000474ca01007387 */ /* 0x000fe80000100800 */
[----:B0-----:R-:W4:Y:S01]  /*9d40*/  LDL.LU R238, [R1+0x3f8] ;  /* 0x0003f80001ee7983 */ /* 0x001f220000300800 */
[----:B---3--:R-:W-:-:S03]  /*9d50*/  IADD3.X R197, R197, UR6, RZ, P1, !PT ;  /* 0x00000006c5c57c10 */ /* 0x008fc60008ffe4ff */
[----:B------:R-:W-:Y:S04]  /*9d60*/  STL [R1+0x448], R199 ;  /* 0x000448c701007387 */ /* 0x000fe80000100800 */
[----:B------:R0:W-:Y:S04]  /*9d70*/  STL [R1+0x464], R239 ;  /* 0x000464ef01007387 */ /* 0x0001e80000100800 */
[----:B0-----:R-:W3:Y:S04]  /*9d80*/  LDL.LU R239, [R1+0x41c] ;  /* 0x00041c0001ef7983 */ /* 0x001ee80000300800 */
[----:B------:R-:W-:Y:S01]  /*9d90*/  STL [R1+0x440], R201 ;  /* 0x000440c901007387 */ /* 0x000fe20000100800 */
[----:B--2---:R-:W-:-:S02]  /*9da0*/  IADD3 R242, P1, R242, UR10, RZ ;  /* 0x0000000af2f27c10 */ /* 0x004fc4000ff3e0ff */
[----:B------:R-:W-:-:S03]  /*9db0*/  IADD3.X R194, R194, UR6, RZ, P2, !PT ;  /* 0x00000006c2c27c10 */ /* 0x000fc600097fe4ff */
[----:B------:R0:W-:Y:S01]  /*9dc0*/  STL [R1+0x430], R242 ;  /* 0x000430f201007387 */ /* 0x0001e20000100800 */
[----:B------:R-:W-:-:S03]  /*9dd0*/  IADD3 R180, P2, R180, UR10, RZ ;  /* 0x0000000ab4b47c10 */ /* 0x000fc6000ff5e0ff */
[----:B------:R-:W-:Y:S01]  /*9de0*/  STL [R1+0x438], R198 ;  /* 0x000438c601007387 */ /* 0x000fe20000100800 */
[----:B------:R-:W-:-:S03]  /*9df0*/  IADD3.X R227, R227, UR6, RZ, P3, !PT ;  /* 0x00000006e3e37c10 */ /* 0x000fc60009ffe4ff */
[----:B0-----:R-:W2:Y:S04]  /*9e00*/  LDL.LU R242, [R1+0x3f0] ;  /* 0x0003f00001f27983 */ /* 0x001ea80000300800 */
[----:B------:R-:W-:Y:S01]  /*9e10*/  STL [R1+0x45c], R197 ;  /* 0x00045cc501007387 */ /* 0x000fe20000100800 */
[----:B------:R-:W-:-:S03]  /*9e20*/  IADD3 R247, P3, R247, UR10, RZ ;  /* 0x0000000af7f77c10 */ /* 0x000fc6000ff7e0ff */
[----:B------:R-:W-:Y:S04]  /*9e30*/  STL [R1+0x454], R194 ;  /* 0x000454c201007387 */ /* 0x000fe80000100800 */
[----:B------:R0:W-:Y:S04]  /*9e40*/  STL [R1+0x420], R247 ;  /* 0x000420f701007387 */ /* 0x0001e80000100800 */
[----:B------:R-:W-:Y:S01]  /*9e50*/  STL [R1+0x428], R180 ;  /* 0x000428b401007387 */ /* 0x000fe20000100800 */
[----:B------:R-:W-:-:S03]  /*9e60*/  IADD3.X R243, R243, UR6, RZ, P4, !PT ;  /* 0x00000006f3f37c10 */ /* 0x000fc6000a7fe4ff */
[----:B0-----:R-:W2:Y:S04]  /*9e70*/  LDL.LU R247, [R1+0x414] ;  /* 0x0004140001f77983 */ /* 0x001ea80000300800 */
[----:B------:R-:W-:Y:S01]  /*9e80*/  STL [R1+0x44c], R227 ;  /* 0x00044ce301007387 */ /* 0x000fe20000100800 */
[----:B------:R-:W-:-:S03]  /*9e90*/  IADD3 R230, P4, R230, UR10, RZ ;  /* 0x0000000ae6e67c10 */ /* 0x000fc6000ff9e0ff */
[----:B------:R0:W-:Y:S01]  /*9ea0*/  STL [R1+0x444], R243 ;  /* 0x000444f301007387 */ /* 0x0001e20000100800 */
[----:B------:R-:W-:-:S03]  /*9eb0*/  IADD3.X R250, R250, UR6, RZ, P5, !PT ;  /* 0x00000006fafa7c10 */ /* 0x000fc6000affe4ff */
[----:B0-----:R-:W2:Y:S01]  /*9ec0*/  LDL.LU R243, [R1+0x3e8] ;  /* 0x0003e80001f37983 */ /* 0x001ea20000300800 */
[----:B------:R-:W-:-:S03]  /*9ed0*/  IADD3 R231, P5, R231, UR10, RZ ;  /* 0x0000000ae7e77c10 */ /* 0x000fc6000ffbe0ff */
[----:B------:R0:W-:Y:S01]  /*9ee0*/  STL [R1+0x43c], R250 ;  /* 0x00043cfa01007387 */ /* 0x0001e20000100800 */
[----:B------:R-:W-:-:S03]  /*9ef0*/  IADD3.X R234, R234, UR6, RZ, P6, !PT ;  /* 0x00000006eaea7c10 */ /* 0x000fc6000b7fe4ff */
[----:B0-----:R-:W2:Y:S04]  /*9f00*/  LDL.LU R250, [R1+0x40c] ;  /* 0x00040c0001fa7983 */ /* 0x001ea80000300800 */
[----:B------:R-:W-:Y:S01]  /*9f10*/  STL [R1+0x418], R230 ;  /* 0x000418e601007387 */ /* 0x000fe20000100800 */
[----:B------:R-:W-:-:S03]  /*9f20*/  IADD3.X R249, R249, UR6, RZ, P1, !PT ;  /* 0x00000006f9f97c10 */ /* 0x000fc60008ffe4ff */
[----:B------:R-:W-:Y:S04]  /*9f30*/  STL [R1+0x410], R231 ;  /* 0x000410e701007387 */ /* 0x000fe80000100800 */
[----:B------:R0:W-:Y:S04]  /*9f40*/  STL [R1+0x42c], R249 ;  /* 0x00042cf901007387 */ /* 0x0001e80000100800 */
[----:B------:R-:W-:Y:S04]  /*9f50*/  STL [R1+0x434], R234 ;  /* 0x000434ea01007387 */ /* 0x000fe80000100800 */
[----:B0-----:R-:W2:Y:S01]  /*9f60*/  LDL.LU R249, [R1+0x3e0] ;  /* 0x0003e00001f97983 */ /* 0x001ea20000300800 */
[----:B------:R-:W-:-:S02]  /*9f70*/  IADD3 R235, P6, R235, UR10, RZ ;  /* 0x0000000aebeb7c10 */ /* 0x000fc4000ffde0ff */
[----:B----4-:R-:W-:-:S03]  /*9f80*/  IADD3 R251, P1, R251, UR10, RZ ;  /* 0x0000000afbfb7c10 */ /* 0x010fc6000ff3e0ff */
[----:B------:R-:W-:Y:S04]  /*9f90*/  STL [R1+0x408], R235 ;  /* 0x000408eb01007387 */ /* 0x000fe80000100800 */
[----:B------:R-:W4:Y:S04]  /*9fa0*/  LDL.LU R206, [R1+0x404] ;  /* 0x0004040001ce7983 */ /* 0x000f280000300800 */
[----:B------:R-:W4:Y:S01]  /*9fb0*/  LDL.LU R205, [R1+0x3d8] ;  /* 0x0003d80001cd7983 */ /* 0x000f220000300800 */
[----:B------:R-:W-:-:S03]  /*9fc0*/  IADD3.X R246, R246, UR6, RZ, P2, !PT ;  /* 0x00000006f6f67c10 */ /* 0x000fc600097fe4ff */
[----:B------:R0:W-:Y:S04]  /*9fd0*/  STL [R1+0x400], R251 ;  /* 0x000400fb01007387 */ /* 0x0001e80000100800 */
[----:B0-----:R-:W4:Y:S04]  /*9fe0*/  LDL.LU R251, [R1+0x3fc] ;  /* 0x0003fc0001fb7983 */ /* 0x001f280000300800 */
[----:B------:R-:W4:Y:S01]  /*9ff0*/  LDL.LU R202, [R1+0x3d0] ;  /* 0x0003d00001ca7983 */ /* 0x000f220000300800 */
[----:B------:R-:W-:-:S03]  /*a000*/  IADD3 R238, P2, R238, UR10, RZ ;  /* 0x0000000aeeee7c10 */ /* 0x000fc6000ff5e0ff */
[----:B------:R-:W4:Y:S04]  /*a010*/  LDL.LU R199, [R1+0x3f4] ;  /* 0x0003f40001c77983 */ /* 0x000f280000300800 */
[----:B------:R0:W-:Y:S04]  /*a020*/  STL [R1+0x424], R246 ;  /* 0x000424f601007387 */ /* 0x0001e80000100800 */
[----:B0-----:R-:W4:Y:S01]  /*a030*/  LDL.LU R246, [R1+0x3c8] ;  /* 0x0003c80001f67983 */ /* 0x001f220000300800 */
[----:B---3--:R-:W-:-:S03]  /*a040*/  IADD3.X R239, R239, UR6, RZ, P3, !PT ;  /* 0x00000006efef7c10 */ /* 0x008fc60009ffe4ff */
[----:B------:R-:W3:Y:S04]  /*a050*/  LDL.LU R201, [R1+0x3ec] ;  /* 0x0003ec0001c97983 */ /* 0x000ee80000300800 */
[----:B------:R-:W3:Y:S04]  /*a060*/  LDL.LU R198, [R1+0x3c0] ;  /* 0x0003c00001c67983 */ /* 0x000ee80000300800 */
[----:B------:R-:W-:Y:S04]  /*a070*/  STL [R1+0x3f8], R238 ;  /* 0x0003f8ee01007387 */ /* 0x000fe80000100800 */
[----:B------:R-:W3:Y:S04]  /*a080*/  LDL.LU R197, [R1+0x3e4] ;  /* 0x0003e40001c57983 */ /* 0x000ee80000300800 */
[----:B------:R-:W3:Y:S04]  /*a090*/  LDL.LU R194, [R1+0x3b8] ;  /* 0x0003b80001c27983 */ /* 0x000ee80000300800 */
[----:B------:R-:W3:Y:S04]  /*a0a0*/  LDL.LU R180, [R1+0x3dc] ;  /* 0x0003dc0001b47983 */ /* 0x000ee80000300800 */
[----:B------:R-:W-:Y:S04]  /*a0b0*/  STL [R1+0x41c], R239 ;  /* 0x00041cef01007387 */ /* 0x000fe80000100800 */
[----:B------:R-:W3:Y:S04]  /*a0c0*/  LDL.LU R227, [R1+0x3b0] ;  /* 0x0003b00001e37983 */ /* 0x000ee80000300800 */
[----:B------:R-:W3:Y:S04]  /*a0d0*/  LDL.LU R230, [R1+0x3d4] ;  /* 0x0003d40001e67983 */ /* 0x000ee80000300800 */
[----:B------:R-:W3:Y:S01]  /*a0e0*/  LDL.LU R231, [R1+0x3a8] ;  /* 0x0003a80001e77983 */ /* 0x000ee20000300800 */
[----:B--2---:R-:W-:-:S05]  /*a0f0*/  IADD3 R242, P3, R242, UR10, RZ ;  /* 0x0000000af2f27c10 */ /* 0x004fca000ff7e0ff */
[----:B------:R-:W-:Y:S04]  /*a100*/  STL [R1+0x3f0], R242 ;  /* 0x0003f0f201007387 */ /* 0x000fe80000100800 */
[----:B------:R-:W2:Y:S01]  /*a110*/  LDL.LU R234, [R1+0x3cc] ;  /* 0x0003cc0001ea7983 */ /* 0x000ea20000300800 */
[----:B------:R-:W-:-:S05]  /*a120*/  IADD3.X R247, R247, UR6, RZ, P4, !PT ;  /* 0x00000006f7f77c10 */ /* 0x000fca000a7fe4ff */
[----:B------:R0:W-:Y:S04]  /*a130*/  STL [R1+0x414], R247 ;  /* 0x000414f701007387 */ /* 0x0001e80000100800 */
[----:B0-----:R-:W2:Y:S01]  /*a140*/  LDL.LU R247, [R1+0x3a0] ;  /* 0x0003a00001f77983 */ /* 0x001ea20000300800 */
[----:B------:R-:W-:-:S03]  /*a150*/  IADD3 R243, P4, R243, UR10, RZ ;  /* 0x0000000af3f37c10 */ /* 0x000fc6000ff9e0ff */
[----:B------:R-:W2:Y:S04]  /*a160*/  LDL.LU R235, [R1+0x3c4] ;  /* 0x0003c40001eb7983 */ /* 0x000ea80000300800 */
[----:B------:R-:W2:Y:S04]  /*a170*/  LDL.LU R238, [R1+0x398] ;  /* 0x0003980001ee7983 */ /* 0x000ea80000300800 */
[----:B------:R0:W-:Y:S04]  /*a180*/  STL [R1+0x3e8], R243 ;  /* 0x0003e8f301007387 */ /* 0x0001e80000100800 */
[----:B------:R-:W2:Y:S01]  /*a190*/  LDL.LU R239, [R1+0x3bc] ;  /* 0x0003bc0001ef7983 */ /* 0x000ea20000300800 */
[----:B------:R-:W-:-:S03]  /*a1a0*/  IADD3.X R250, R250, UR6, RZ, P5, !PT ;  /* 0x00000006fafa7c10 */ /* 0x000fc6000affe4ff */
[----:B------:R-:W2:Y:S04]  /*a1b0*/  LDL.LU R242, [R1+0x390] ;  /* 0x0003900001f27983 */ /* 0x000ea80000300800 */
[----:B0-----:R-:W2:Y:S04]  /*a1c0*/  LDL.LU R243, [R1+0x3b4] ;  /* 0x0003b40001f37983 */ /* 0x001ea80000300800 */
[----:B------:R0:W-:Y:S04]  /*a1d0*/  STL [R1+0x40c], R250 ;  /* 0x00040cfa01007387 */ /* 0x0001e80000100800 */
[----:B0-----:R-:W2:Y:S01]  /*a1e0*/  LDL.LU R250, [R1+0x388] ;  /* 0x0003880001fa7983 */ /* 0x001ea20000300800 */
[----:B------:R-:W-:-:S05]  /*a1f0*/  IADD3 R249, P5, R249, UR10, RZ ;  /* 0x0000000af9f97c10 */ /* 0x000fca000ffbe0ff */
[----:B------:R0:W-:Y:S04]  /*a200*/  STL [R1+0x3e0], R249 ;  /* 0x0003e0f901007387 */ /* 0x0001e80000100800 */
[----:B0-----:R-:W2:Y:S01]  /*a210*/  LDL.LU R249, [R1+0x3ac] ;  /* 0x0003ac0001f97983 */ /* 0x001ea20000300800 */
[----:B----4-:R-:W-:Y:S02]  /*a220*/  IADD3.X R206, R206, UR6, RZ, P6, !PT ;  /* 0x00000006cece7c10 */ /* 0x010fe4000b7fe4ff */
[----:B------:R-:W-:Y:S02]  /*a230*/  IADD3 R205, P6, R205, UR10, RZ ;  /* 0x0000000acdcd7c10 */ /* 0x000fe4000ffde0ff */
[----:B------:R-:W-:Y:S02]  /*a240*/  IADD3.X R251, R251, UR6, RZ, P1, !PT ;  /* 0x00000006fbfb7c10 */ /* 0x000fe40008ffe4ff */
[----:B------:R-:W-:-:S03]  /*a250*/  IADD3 R202, P1, R202, UR10, RZ ;  /* 0x0000000acaca7c10 */ /* 0x000fc6000ff3e0ff */
[----:B------:R0:W-:Y:S01]  /*a260*/  STL [R1+0x3fc], R251 ;  /* 0x0003fcfb01007387 */ /* 0x0001e20000100800 */
[----:B------:R-:W-:-:S03]  /*a270*/  IADD3.X R199, R199, UR6, RZ, P2, !PT ;  /* 0x00000006c7c77c10 */ /* 0x000fc600097fe4ff */
[----:B------:R-:W-:Y:S04]  /*a280*/  STL [R1+0x404], R206 ;  /* 0x000404ce01007387 */ /* 0x000fe80000100800 */
[----:B0-----:R-:W4:Y:S01]  /*a290*/  LDL.LU R251, [R1+0x380] ;  /* 0x0003800001fb7983 */ /* 0x001f220000300800 */
[----:B------:R-:W-:-:S03]  /*a2a0*/  IADD3 R246, P2, R246, UR10, RZ ;  /* 0x0000000af6f67c10 */ /* 0x000fc6000ff5e0ff */
[----:B------:R-:W-:Y:S01]  /*a2b0*/  STL [R1+0x3d8], R205 ;  /* 0x0003d8cd01007387 */ /* 0x000fe20000100800 */
[----:B---3--:R-:W-:-:S03]  /*a2c0*/  IADD3.X R201, R201, UR6, RZ, P3, !PT ;  /* 0x00000006c9c97c10 */ /* 0x008fc60009ffe4ff */
[----:B------:R0:W-:Y:S01]  /*a2d0*/  STL [R1+0x3c8], R246 ;  /* 0x0003c8f601007387 */ /* 0x0001e20000100800 */
[----:B------:R-:W-:-:S03]  /*a2e0*/  IADD3 R198, P3, R198, UR10, RZ ;  /* 0x0000000ac6c67c10 */ /* 0x000fc6000ff7e0ff */
[----:B------:R-:W-:Y:S04]  /*a2f0*/  STL [R1+0x3d0], R202 ;  /* 0x0003d0ca01007387 */ /* 0x000fe80000100800 */
[----:B0-----:R-:W3:Y:S01]  /*a300*/  LDL.LU R246, [R1+0x3a4] ;  /* 0x0003a40001f67983 */ /* 0x001ee20000300800 */
[----:B------:R-:W-:-:S03]  /*a310*/  IADD3.X R197, R197, UR6, RZ, P4, !PT ;  /* 0x00000006c5c57c10 */ /* 0x000fc6000a7fe4ff */
[----:B------:R-:W-:Y:S01]  /*a320*/  STL [R1+0x3f4], R199 ;  /* 0x0003f4c701007387 */ /* 0x000fe20000100800 */
[----:B------:R-:W-:-:S03]  /*a330*/  IADD3 R194, P4, R194, UR10, RZ ;  /* 0x0000000ac2c27c10 */ /* 0x000fc6000ff9e0ff */
[----:B------:R-:W-:Y:S01]  /*a340*/  STL [R1+0x3ec], R201 ;  /* 0x0003ecc901007387 */ /* 0x000fe20000100800 */
[----:B------:R-:W-:-:S03]  /*a350*/  IADD3.X R180, R180, UR6, RZ, P5, !PT ;  /* 0x00000006b4b47c10 */ /* 0x000fc6000affe4ff */
[----:B------:R-:W-:Y:S01]  /*a360*/  STL [R1+0x3c0], R198 ;  /* 0x0003c0c601007387 */ /* 0x000fe20000100800 */
[----:B------:R-:W-:-:S03]  /*a370*/  IADD3 R227, P5, R227, UR10, RZ ;  /* 0x0000000ae3e37c10 */ /* 0x000fc6000ffbe0ff */
[----:B------:R-:W-:Y:S01]  /*a380*/  STL [R1+0x3e4], R197 ;  /* 0x0003e4c501007387 */ /* 0x000fe20000100800 */
[----:B------:R-:W-:-:S03]  /*a390*/  IADD3.X R230, R230, UR6, RZ, P6, !PT ;  /* 0x00000006e6e67c10 */ /* 0x000fc6000b7fe4ff */
[----:B------:R-:W-:Y:S01]  /*a3a0*/  STL [R1+0x3b8], R194 ;  /* 0x0003b8c201007387 */ /* 0x000fe20000100800 */
[----:B------:R-:W-:-:S03]  /*a3b0*/  IADD3 R231, P6, R231, UR10, RZ ;  /* 0x0000000ae7e77c10 */ /* 0x000fc6000ffde0ff */
[----:B------:R-:W-:Y:S04]  /*a3c0*/  STL [R1+0x3dc], R180 ;  /* 0x0003dcb401007387 */ /* 0x000fe80000100800 */
[----:B------:R-:W-:Y:S04]  /*a3d0*/  STL [R1+0x3b0], R227 ;  /* 0x0003b0e301007387 */ /* 0x000fe80000100800 */
[----:B------:R-:W-:Y:S04]  /*a3e0*/  STL [R1+0x3d4], R230 ;  /* 0x0003d4e601007387 */ /* 0x000fe80000100800 */
[----:B------:R-:W-:Y:S01]  /*a3f0*/  STL [R1+0x3a8], R231 ;  /* 0x0003a8e701007387 */ /* 0x000fe20000100800 */
[----:B--2---:R-:W-:-:S02]  /*a400*/  IADD3.X R234, R234, UR6, RZ, P1, !PT ;  /* 0x00000006eaea7c10 */ /* 0x004fc40008ffe4ff */
[----:B------:R-:W-:Y:S02]  /*a410*/  IADD3 R247, P1, R247, UR10, RZ ;  /* 0x0000000af7f77c10 */ /* 0x000fe4000ff3e0ff */
[----:B------:R-:W-:-:S03]  /*a420*/  IADD3.X R235, R235, UR6, RZ, P2, !PT ;  /* 0x00000006ebeb7c10 */ /* 0x000fc600097fe4ff */
[----:B------:R0:W-:Y:S01]  /*a430*/  STL [R1+0x3a0], R247 ;  /* 0x0003a0f701007387 */ /* 0x0001e20000100800 */
[----:B------:R-:W-:-:S03]  /*a440*/  IADD3 R238, P2, R238, UR10, RZ ;  /* 0x0000000aeeee7c10 */ /* 0x000fc6000ff5e0ff */
[----:B------:R-:W-:Y:S04]  /*a450*/  STL [R1+0x3cc], R234 ;  /* 0x0003ccea01007387 */ /* 0x000fe80000100800 */
[----:B0-----:R-:W2:Y:S01]  /*a460*/  LDL.LU R247, [R1+0x378] ;  /* 0x0003780001f77983 */ /* 0x001ea20000300800 */
[----:B------:R-:W-:-:S03]  /*a470*/  IADD3.X R239, R239, UR6, RZ, P3, !PT ;  /* 0x00000006efef7c10 */ /* 0x000fc60009ffe4ff */
[----:B------:R-:W-:Y:S01]  /*a480*/  STL [R1+0x3c4], R235 ;  /* 0x0003c4eb01007387 */ /* 0x000fe20000100800 */
[----:B------:R-:W-:Y:S02]  /*a490*/  IADD3 R242, P3, R242, UR10, RZ ;  /* 0x0000000af2f27c10 */ /* 0x000fe4000ff7e0ff */
[----:B------:R-:W-:Y:S01]  /*a4a0*/  IADD3.X R243, R243, UR6, RZ, P4, !PT ;  /* 0x00000006f3f37c10 */ /* 0x000fe2000a7fe4ff */
[----:B------:R-:W-:Y:S04]  /*a4b0*/  STL [R1+0x398], R238 ;  /* 0x000398ee01007387 */ /* 0x000fe80000100800 */
[----:B------:R-:W-:Y:S01]  /*a4c0*/  STL [R1+0x3bc], R239 ;  /* 0x0003bcef01007387 */ /* 0x000fe20000100800 */
[----:B------:R-:W-:-:S05]  /*a4d0*/  IADD3 R250, P4, R250, UR10, RZ ;  /* 0x0000000afafa7c10 */ /* 0x000fca000ff9e0ff */
[----:B------:R0:W-:Y:S04]  /*a4e0*/  STL [R1+0x388], R250 ;  /* 0x000388fa01007387 */ /* 0x0001e80000100800 */
[----:B------:R-:W-:Y:S04]  /*a4f0*/  STL [R1+0x390], R242 ;  /* 0x000390f201007387 */ /* 0x000fe80000100800 */
[----:B0-----:R-:W2:Y:S01]  /*a500*/  LDL.LU R250, [R1+0x39c] ;  /* 0x00039c0001fa7983 */ /* 0x001ea20000300800 */
[----:B------:R-:W-:-:S03]  /*a510*/  IADD3.X R249, R249, UR6, RZ, P5, !PT ;  /* 0x00000006f9f97c10 */ /* 0x000fc6000affe4ff */
[----:B------:R-:W-:Y:S04]  /*a520*/  STL [R1+0x3b4], R243 ;  /* 0x0003b4f301007387 */ /* 0x000fe80000100800 */
[----:B------:R-:W2:Y:S04]  /*a530*/  LDL.LU R213, [R1+0x370] ;  /* 0x0003700001d57983 */ /* 0x000ea80000300800 */
[----:B------:R-:W2:Y:S04]  /*a540*/  LDL.LU R210, [R1+0x394] ;  /* 0x0003940001d27983 */ /* 0x000ea80000300800 */
[----:B------:R0:W-:Y:S04]  /*a550*/  STL [R1+0x3ac], R249 ;  /* 0x0003acf901007387 */ /* 0x0001e80000100800 */
[----:B0-----:R-:W2:Y:S04]  /*a560*/  LDL.LU R249, [R1+0x368] ;  /* 0x0003680001f97983 */ /* 0x001ea80000300800 */
[----:B------:R-:W2:Y:S01]  /*a570*/  LDL.LU R207, [R1+0x38c] ;  /* 0x00038c0001cf7983 */ /* 0x000ea20000300800 */
[----:B----4-:R-:W-:-:S03]  /*a580*/  IADD3 R251, P5, R251, UR10, RZ ;  /* 0x0000000afbfb7c10 */ /* 0x010fc6000ffbe0ff */
[----:B------:R-:W4:Y:S04]  /*a590*/  LDL.LU R209, [R1+0x360] ;  /* 0x0003600001d17983 */ /* 0x000f280000300800 */
[----:B------:R0:W-:Y:S04]  /*a5a0*/  STL [R1+0x380], R251 ;  /* 0x000380fb01007387 */ /* 0x0001e80000100800 */
[----:B0-----:R-:W4:Y:S04]  /*a5b0*/  LDL.LU R251, [R1+0x384] ;  /* 0x0003840001fb7983 */ /* 0x001f280000300800 */
[----:B------:R-:W4:Y:S01]  /*a5c0*/  LDL.LU R206, [R1+0x358] ;  /* 0x0003580001ce7983 */ /* 0x000f220000300800 */
[----:B---3--:R-:W-:-:S03]  /*a5d0*/  IADD3.X R246, R246, UR6, RZ, P6, !PT ;  /* 0x00000006f6f67c10 */ /* 0x008fc6000b7fe4ff */
[----:B------:R-:W3:Y:S04]  /*a5e0*/  LDL.LU R205, [R1+0x37c] ;  /* 0x00037c0001cd7983 */ /* 0x000ee80000300800 */
[----:B------:R-:W3:Y:S04]  /*a5f0*/  LDL.LU R202, [R1+0x350] ;  /* 0x0003500001ca7983 */ /* 0x000ee80000300800 */
[----:B------:R0:W-:Y:S04]  /*a600*/  STL [R1+0x3a4], R246 ;  /* 0x0003a4f601007387 */ /* 0x0001e80000100800 */
[----:B------:R-:W3:Y:S04]  /*a610*/  LDL.LU R199, [R1+0x374] ;  /* 0x0003740001c77983 */ /* 0x000ee80000300800 */
        /* <DEDUP_REMOVED lines=8> */
[----:B0-----:R-:W3:Y:S04]  /*a6a0*/  LDL.LU R246, [R1+0x328] ;  /* 0x0003280001f67983 */ /* 0x001ee80000300800 */
[----:B------:R-:W3:Y:S04]  /*a6b0*/  LDL.LU R234, [R1+0x34c] ;  /* 0x00034c0001ea7983 */ /* 0x000ee80000300800 */
[----:B------:R-:W3:Y:S04]  /*a6c0*/  LDL.LU R235, [R1+0x320] ;  /* 0x0003200001eb7983 */ /* 0x000ee80000300800 */
[----:B------:R-:W3:Y:S01]  /*a6d0*/  LDL.LU R238, [R1+0x344] ;  /* 0x0003440001ee7983 */ /* 0x000ee20000300800 */
[----:B--2---:R-:W-:-:S05]  /*a6e0*/  IADD3 R247, P6, R247, UR10, RZ ;  /* 0x0000000af7f77c10 */ /* 0x004fca000ffde0ff */
[----:B------:R0:W-:Y:S04]  /*a6f0*/  STL [R1+0x378], R247 ;  /* 0x000378f701007387 */ /* 0x0001e80000100800 */
[----:B------:R-:W2:Y:S04]  /*a700*/  LDL.LU R239, [R1+0x318] ;  /* 0x0003180001ef7983 */ /* 0x000ea80000300800 */
[----:B------:R-:W2:Y:S04]  /*a710*/  LDL.LU R242, [R1+0x33c] ;  /* 0x00033c0001f27983 */ /* 0x000ea80000300800 */
[----:B------:R-:W2:Y:S04]  /*a720*/  LDL.LU R243, [R1+0x310] ;  /* 0x0003100001f37983 */ /* 0x000ea80000300800 */
[----:B0-----:R-:W2:Y:S01]  /*a730*/  LDL.LU R247, [R1+0x334] ;  /* 0x0003340001f77983 */ /* 0x001ea20000300800 */
[----:B------:R-:W-:-:S05]  /*a740*/  IADD3.X R250, R250, UR6, RZ, P1, !PT ;  /* 0x00000006fafa7c10 */ /* 0x000fca0008ffe4ff */
[----:B------:R0:W-:Y:S01]  /*a750*/  STL [R1+0x39c], R250 ;  /* 0x00039cfa01007387 */ /* 0x0001e20000100800 */
[----:B------:R-:W-:Y:S02]  /*a760*/  IADD3 R213, P1, R213, UR10, RZ ;  /* 0x0000000ad5d57c10 */ /* 0x000fe4000ff3e0ff */
[----:B------:R-:W-:Y:S01]  /*a770*/  IADD3.X R210, R210, UR6, RZ, P2, !PT ;  /* 0x00000006d2d27c10 */ /* 0x000fe200097fe4ff */
[----:B0-----:R-:W2:Y:S01]  /*a780*/  LDL.LU R250, [R1+0x308] ;  /* 0x0003080001fa7983 */ /* 0x001ea20000300800 */
[----:B------:R-:W-:-:S05]  /*a790*/  IADD3 R249, P2, R249, UR10, RZ ;  /* 0x0000000af9f97c10 */ /* 0x000fca000ff5e0ff */
[----:B------:R0:W-:Y:S04]  /*a7a0*/  STL [R1+0x368], R249 ;  /* 0x000368f901007387 */ /* 0x0001e80000100800 */
[----:B------:R-:W-:Y:S04]  /*a7b0*/  STL [R1+0x370], R213 ;  /* 0x000370d501007387 */ /* 0x000fe80000100800 */
[----:B0-----:R-:W2:Y:S01]  /*a7c0*/  LDL.LU R249, [R1+0x32c] ;  /* 0x00032c0001f97983 */ /* 0x001ea20000300800 */
[----:B------:R-:W-:Y:S02]  /*a7d0*/  IADD3.X R207, R207, UR6, RZ, P3, !PT ;  /* 0x00000006cfcf7c10 */ /* 0x000fe40009ffe4ff */
[----:B----4-:R-:W-:-:S02]  /*a7e0*/  IADD3 R209, P3, R209, UR10, RZ ;  /* 0x0000000ad1d17c10 */ /* 0x010fc4000ff7e0ff */
[----:B------:R-:W-:Y:S01]  /*a7f0*/  IADD3.X R251, R251, UR6, RZ, P4, !PT ;  /* 0x00000006fbfb7c10 */ /* 0x000fe2000a7fe4ff */
[----:B------:R-:W-:Y:S01]  /*a800*/  STL [R1+0x394], R210 ;  /* 0x000394d201007387 */ /* 0x000fe20000100800 */
[----:B------:R-:W-:-:S03]  /*a810*/  IADD3 R206, P4, R206, UR10, RZ ;  /* 0x0000000acece7c10 */ /* 0x000fc6000ff9e0ff */
[----:B------:R0:W-:Y:S01]  /*a820*/  STL [R1+0x384], R251 ;  /* 0x000384fb01007387 */ /* 0x0001e20000100800 */
[----:B---3--:R-:W-:-:S03]  /*a830*/  IADD3.X R205, R205, UR6, RZ, P5, !PT ;  /* 0x00000006cdcd7c10 */ /* 0x008fc6000affe4ff */
[----:B------:R-:W-:Y:S01]  /*a840*/  STL [R1+0x38c], R207 ;  /* 0x00038ccf01007387 */ /* 0x000fe20000100800 */
[----:B------:R-:W-:-:S03]  /*a850*/  IADD3 R202, P5, R202, UR10, RZ ;  /* 0x0000000acaca7c10 */ /* 0x000fc6000ffbe0ff */
[----:B0-----:R-:W3:Y:S04]  /*a860*/  LDL.LU R251, [R1+0x300] ;  /* 0x0003000001fb7983 */ /* 0x001ee80000300800 */
        /* <DEDUP_REMOVED lines=15> */
[----:B------:R-:W-:Y:S02]  /*a960*/  IADD3 R230, P3, R230, UR10, RZ ;  /* 0x0000000ae6e67c10 */ /* 0x000fe4000ff7e0ff */
[----:B------:R-:W-:Y:S01]  /*a970*/  IADD3.X R231, R231, UR6, RZ, P4, !PT ;  /* 0x00000006e7e77c10 */ /* 0x000fe2000a7fe4ff */
[----:B------:R-:W-:Y:S01]  /*a980*/  STL [R1+0x364], R194 ;  /* 0x000364c201007387 */ /* 0x000fe20000100800 */
[----:B------:R-:W-:-:S03]  /*a990*/  IADD3 R246, P4, R246, UR10, RZ ;  /* 0x0000000af6f67c10 */ /* 0x000fc6000ff9e0ff */
[----:B------:R-:W-:Y:S01]  /*a9a0*/  STL [R1+0x338], R180 ;  /* 0x000338b401007387 */ /* 0x000fe20000100800 */
[----:B------:R-:W-:-:S03]  /*a9b0*/  IADD3.X R234, R234, UR6, RZ, P5, !PT ;  /* 0x00000006eaea7c10 */ /* 0x000fc6000affe4ff */
[----:B------:R-:W-:Y:S01]  /*a9c0*/  STL [R1+0x35c], R227 ;  /* 0x00035ce301007387 */ /* 0x000fe20000100800 */
[----:B------:R-:W-:-:S03]  /*a9d0*/  IADD3 R235, P5, R235, UR10, RZ ;  /* 0x0000000aebeb7c10 */ /* 0x000fc6000ffbe0ff */
[----:B------:R0:W-:Y:S01]  /*a9e0*/  STL [R1+0x328], R246 ;  /* 0x000328f601007387 */ /* 0x0001e20000100800 */
[----:B------:R-:W-:-:S03]  /*a9f0*/  IADD3.X R238, R238, UR6, RZ, P6, !PT ;  /* 0x00000006eeee7c10 */ /* 0x000fc6000b7fe4ff */
[----:B------:R-:W-:Y:S04]  /*aa00*/  STL [R1+0x330], R230 ;  /* 0x000330e601007387 */ /* 0x000fe80000100800 */
[----:B0-----:R-:W4:Y:S04]  /*aa10*/  LDL.LU R246, [R1+0x324] ;  /* 0x0003240001f67983 */ /* 0x001f280000300800 */
[----:B------:R-:W-:Y:S04]  /*aa20*/  STL [R1+0x354], R231 ;  /* 0x000354e701007387 */ /* 0x000fe80000100800 */
[----:B------:R-:W-:Y:S04]  /*aa30*/  STL [R1+0x34c], R234 ;  /* 0x00034cea01007387 */ /* 0x000fe80000100800 */
[----:B------:R-:W-:Y:S04]  /*aa40*/  STL [R1+0x320], R235 ;  /* 0x000320eb01007387 */ /* 0x000fe80000100800 */
[----:B------:R-:W-:Y:S01]  /*aa50*/  STL [R1+0x344], R238 ;  /* 0x000344ee01007387 */ /* 0x000fe20000100800 */
[----:B--2---:R-:W-:-:S02]  /*aa60*/  IADD3 R239, P6, R239, UR10, RZ ;  /* 0x0000000aefef7c10 */ /* 0x004fc4000ffde0ff */
[----:B------:R-:W-:-:S03]  /*aa70*/  IADD3.X R242, R242, UR6, RZ, P1, !PT ;  /* 0x00000006f2f27c10 */ /* 0x000fc60008ffe4ff */
[----:B------:R-:W-:Y:S01]  /*aa80*/  STL [R1+0x318], R239 ;  /* 0x000318ef01007387 */ /* 0x000fe20000100800 */
[----:B------:R-:W-:Y:S02]  /*aa90*/  IADD3 R243, P1, R243, UR10, RZ ;  /* 0x0000000af3f37c10 */ /* 0x000fe4000ff3e0ff */
[----:B------:R-:W-:-:S05]  /*aaa0*/  IADD3.X R247, R247, UR6, RZ, P2, !PT ;  /* 0x00000006f7f77c10 */ /* 0x000fca00097fe4ff */
[----:B------:R0:W-:Y:S04]  /*aab0*/  STL [R1+0x334], R247 ;  /* 0x000334f701007387 */ /* 0x0001e80000100800 */
[----:B------:R-:W-:Y:S04]  /*aac0*/  STL [R1+0x33c], R242 ;  /* 0x00033cf201007387 */ /* 0x000fe80000100800 */
[----:B0-----:R-:W2:Y:S04]  /*aad0*/  LDL.LU R247, [R1+0x2f8] ;  /* 0x0002f80001f77983 */ /* 0x001ea80000300800 */
[----:B------:R-:W-:Y:S04]  /*aae0*/  STL [R1+0x310], R243 ;  /* 0x000310f301007387 */ /* 0x000fe80000100800 */
[----:B------:R-:W2:Y:S04]  /*aaf0*/  LDL.LU R213, [R1+0x31c] ;  /* 0x00031c0001d57983 */ /* 0x000ea80000300800 */
[----:B------:R-:W2:Y:S01]  /*ab00*/  LDL.LU R210, [R1+0x2f0] ;  /* 0x0002f00001d27983 */ /* 0x000ea20000300800 */
[----:B------:R-:W-:-:S05]  /*ab10*/  IADD3 R250, P2, R250, UR10, RZ ;  /* 0x0000000afafa7c10 */ /* 0x000fca000ff5e0ff */
[----:B------:R0:W-:Y:S04]  /*ab20*/  STL [R1+0x308], R250 ;  /* 0x000308fa01007387 */ /* 0x0001e80000100800 */
[----:B0-----:R-:W2:Y:S04]  /*ab30*/  LDL.LU R250, [R1+0x314] ;  /* 0x0003140001fa7983 */ /* 0x001ea80000300800 */
[----:B------:R-:W2:Y:S04]  /*ab40*/  LDL.LU R207, [R1+0x2e8] ;  /* 0x0002e80001cf7983 */ /* 0x000ea80000300800 */
[----:B------:R-:W2:Y:S01]  /*ab50*/  LDL.LU R209, [R1+0x30c] ;  /* 0x00030c0001d17983 */ /* 0x000ea20000300800 */
[----:B------:R-:W-:-:S05]  /*ab60*/  IADD3.X R249, R249, UR6, RZ, P3, !PT ;  /* 0x00000006f9f97c10 */ /* 0x000fca0009ffe4ff */
[----:B------:R0:W-:Y:S04]  /*ab70*/  STL [R1+0x32c], R249 ;  /* 0x00032cf901007387 */ /* 0x0001e80000100800 */
[----:B0-----:R-:W2:Y:S04]  /*ab80*/  LDL.LU R249, [R1+0x2e0] ;  /* 0x0002e00001f97983 */ /* 0x001ea80000300800 */
[----:B------:R-:W2:Y:S01]  /*ab90*/  LDL.LU R206, [R1+0x304] ;  /* 0x0003040001ce7983 */ /* 0x000ea20000300800 */
[----:B---3--:R-:W-:-:S03]  /*aba0*/  IADD3 R251, P3, R251, UR10, RZ ;  /* 0x0000000afbfb7c10 */ /* 0x008fc6000ff7e0ff */
        /* <DEDUP_REMOVED lines=14> */
[----:B------:R-:W3:Y:S01]  /*ac90*/  LDL.LU R235, [R1+0x2cc] ;  /* 0x0002cc0001eb7983 */ /* 0x000ee20000300800 */
[----:B----4-:R-:W-:-:S03]  /*aca0*/  IADD3.X R246, R246, UR6, RZ, P4, !PT ;  /* 0x00000006f6f67c10 */ /* 0x010fc6000a7fe4ff */
[----:B------:R-:W4:Y:S04]  /*acb0*/  LDL.LU R238, [R1+0x2a0] ;  /* 0x0002a00001ee7983 */ /* 0x000f280000300800 */
[----:B------:R0:W-:Y:S04]  /*acc0*/  STL [R1+0x324], R246 ;  /* 0x000324f601007387 */ /* 0x0001e80000100800 */
[----:B------:R-:W4:Y:S04]  /*acd0*/  LDL.LU R239, [R1+0x2c4] ;  /* 0x0002c40001ef7983 */ /* 0x000f280000300800 */
[----:B------:R-:W4:Y:S04]  /*ace0*/  LDL.LU R242, [R1+0x298] ;  /* 0x0002980001f27983 */ /* 0x000f280000300800 */
[----:B------:R-:W4:Y:S04]  /*acf0*/  LDL.LU R243, [R1+0x2bc] ;  /* 0x0002bc0001f37983 */ /* 0x000f280000300800 */
[----:B0-----:R-:W4:Y:S01]  /*ad00*/  LDL.LU R246, [R1+0x290] ;  /* 0x0002900001f67983 */ /* 0x001f220000300800 */
[----:B--2---:R-:W-:-:S05]  /*ad10*/  IADD3 R247, P4, R247, UR10, RZ ;  /* 0x0000000af7f77c10 */ /* 0x004fca000ff9e0ff */
[----:B------:R0:W-:Y:S01]  /*ad20*/  STL [R1+0x2f8], R247 ;  /* 0x0002f8f701007387 */ /* 0x0001e20000100800 */
[----:B------:R-:W-:Y:S02]  /*ad30*/  IADD3.X R213, R213, UR6, RZ, P5, !PT ;  /* 0x00000006d5d57c10 */ /* 0x000fe4000affe4ff */
[----:B------:R-:W-:Y:S01]  /*ad40*/  IADD3 R210, P5, R210, UR10, RZ ;  /* 0x0000000ad2d27c10 */ /* 0x000fe2000ffbe0ff */
[----:B0-----:R-:W2:Y:S01]  /*ad50*/  LDL.LU R247, [R1+0x2b4] ;  /* 0x0002b40001f77983 */ /* 0x001ea20000300800 */
[----:B------:R-:W-:Y:S02]  /*ad60*/  IADD3.X R250, R250, UR6, RZ, P6, !PT ;  /* 0x00000006fafa7c10 */ /* 0x000fe4000b7fe4ff */
[----:B------:R-:W-:-:S03]  /*ad70*/  IADD3 R207, P6, R207, UR10, RZ ;  /* 0x0000000acfcf7c10 */ /* 0x000fc6000ffde0ff */
[----:B------:R0:W-:Y:S01]  /*ad80*/  STL [R1+0x314], R250 ;  /* 0x000314fa01007387 */ /* 0x0001e20000100800 */
[----:B------:R-:W-:-:S03]  /*ad90*/  IADD3.X R209, R209, UR6, RZ, P1, !PT ;  /* 0x00000006d1d17c10 */ /* 0x000fc60008ffe4ff */
[----:B------:R-:W-:Y:S04]  /*ada0*/  STL [R1+0x31c], R213 ;  /* 0x00031cd501007387 */ /* 0x000fe80000100800 */
[----:B0-----:R-:W2:Y:S04]  /*adb0*/  LDL.LU R250, [R1+0x288] ;  /* 0x0002880001fa7983 */ /* 0x001ea80000300800 */
[----:B------:R-:W-:Y:S01]  /*adc0*/  STL [R1+0x2f0], R210 ;  /* 0x0002f0d201007387 */ /* 0x000fe20000100800 */
[----:B------:R-:W-:-:S05]  /*add0*/  IADD3 R249, P1, R249, UR10, RZ ;  /* 0x0000000af9f97c10 */ /* 0x000fca000ff3e0ff */
[----:B------:R0:W-:Y:S04]  /*ade0*/  STL [R1+0x2e0], R249 ;  /* 0x0002e0f901007387 */ /* 0x0001e80000100800 */
[----:B------:R-:W-:Y:S04]  /*adf0*/  STL [R1+0x2e8], R207 ;  /* 0x0002e8cf01007387 */ /* 0x000fe80000100800 */
[----:B0-----:R-:W2:Y:S01]  /*ae00*/  LDL.LU R249, [R1+0x2ac] ;  /* 0x0002ac0001f97983 */ /* 0x001ea20000300800 */
[----:B------:R-:W-:Y:S02]  /*ae10*/  IADD3.X R206, R206, UR6, RZ, P2, !PT ;  /* 0x00000006cece7c10 */ /* 0x000fe400097fe4ff */
[----:B---3--:R-:W-:-:S02]  /*ae20*/  IADD3 R205, P2, R205, UR10, RZ ;  /* 0x0000000acdcd7c10 */ /* 0x008fc4000ff5e0ff */
[----:B------:R-:W-:Y:S01]  /*ae30*/  IADD3.X R202, R202, UR6, RZ, P3, !PT ;  /* 0x00000006caca7c10 */ /* 0x000fe20009ffe4ff */
        /* <DEDUP_REMOVED lines=23> */
[----:B------:R0:W-:Y:S01]  /*afb0*/  STL [R1+0x2d4], R251 ;  /* 0x0002d4fb01007387 */ /* 0x0001e20000100800 */
[----:B----4-:R-:W-:-:S03]  /*afc0*/  IADD3 R238, P3, R238, UR10, RZ ;  /* 0x0000000aeeee7c10 */ /* 0x010fc6000ff7e0ff */
        /* <DEDUP_REMOVED lines=12> */
[----:B------:R-:W-:Y:S04]  /*b090*/  STL [R1+0x2bc], R243 ;  /* 0x0002bcf301007387 */ /* 0x000fe80000100800 */
[----:B------:R-:W4:Y:S04]  /*b0a0*/  LDL.LU R213, [R1+0x2a4] ;  /* 0x0002a40001d57983 */ /* 0x000f280000300800 */
[----:B------:R-:W-:Y:S04]  /*b0b0*/  STL [R1+0x290], R246 ;  /* 0x000290f601007387 */ /* 0x000fe80000100800 */
[----:B------:R-:W4:Y:S04]  /*b0c0*/  LDL.LU R210, [R1+0x278] ;  /* 0x0002780001d27983 */ /* 0x000f280000300800 */
[----:B------:R-:W4:Y:S01]  /*b0d0*/  LDL.LU R207, [R1+0x29c] ;  /* 0x00029c0001cf7983 */ /* 0x000f220000300800 */
[----:B--2---:R-:W-:-:S05]  /*b0e0*/  IADD3.X R247, R247, UR6, RZ, P6, !PT ;  /* 0x00000006f7f77c10 */ /* 0x004fca000b7fe4ff */
[----:B------:R-:W-:Y:S04]  /*b0f0*/  STL [R1+0x2b4], R247 ;  /* 0x0002b4f701007387 */ /* 0x000fe80000100800 */
[----:B------:R-:W2:Y:S04]  /*b100*/  LDL.LU R209, [R1+0x270] ;  /* 0x0002700001d17983 */ /* 0x000ea80000300800 */
[----:B------:R-:W2:Y:S04]  /*b110*/  LDL.LU R206, [R1+0x294] ;  /* 0x0002940001ce7983 */ /* 0x000ea80000300800 */
[----:B------:R-:W2:Y:S01]  /*b120*/  LDL.LU R205, [R1+0x268] ;  /* 0x0002680001cd7983 */ /* 0x000ea20000300800 */
[----:B------:R-:W-:-:S05]  /*b130*/  IADD3 R250, P6, R250, UR10, RZ ;  /* 0x0000000afafa7c10 */ /* 0x000fca000ffde0ff */
[----:B------:R-:W-:Y:S04]  /*b140*/  STL [R1+0x288], R250 ;  /* 0x000288fa01007387 */ /* 0x000fe80000100800 */
[----:B------:R-:W2:Y:S04]  /*b150*/  LDL.LU R202, [R1+0x28c] ;  /* 0x00028c0001ca7983 */ /* 0x000ea80000300800 */
[----:B------:R-:W2:Y:S04]  /*b160*/  LDL.LU R199, [R1+0x260] ;  /* 0x0002600001c77983 */ /* 0x000ea80000300800 */
[----:B------:R-:W2:Y:S01]  /*b170*/  LDL.LU R201, [R1+0x284] ;  /* 0x0002840001c97983 */ /* 0x000ea20000300800 */
[----:B------:R-:W-:-:S05]  /*b180*/  IADD3.X R249, R249, UR6, RZ, P1, !PT ;  /* 0x00000006f9f97c10 */ /* 0x000fca0008ffe4ff */
[----:B------:R0:W-:Y:S04]  /*b190*/  STL [R1+0x2ac], R249 ;  /* 0x0002acf901007387 */ /* 0x0001e80000100800 */
[----:B0-----:R-:W2:Y:S04]  /*b1a0*/  LDL.LU R249, [R1+0x258] ;  /* 0x0002580001f97983 */ /* 0x001ea80000300800 */
[----:B------:R-:W2:Y:S04]  /*b1b0*/  LDL.LU R198, [R1+0x27c] ;  /* 0x00027c0001c67983 */ /* 0x000ea80000300800 */
        /* <DEDUP_REMOVED lines=9> */
[----:B------:R-:W2:Y:S01]  /*b250*/  LDL.LU R238, [R1+0x254] ;  /* 0x0002540001ee7983 */ /* 0x000ea20000300800 */
[----:B---3--:R-:W-:-:S05]  /*b260*/  IADD3 R251, P1, R251, UR10, RZ ;  /* 0x0000000afbfb7c10 */ /* 0x008fca000ff3e0ff */
[----:B------:R0:W-:Y:S04]  /*b270*/  STL [R1+0x280], R251 ;  /* 0x000280fb01007387 */ /* 0x0001e80000100800 */
[----:B------:R-:W3:Y:S04]  /*b280*/  LDL.LU R239, [R1+0x228] ;  /* 0x0002280001ef7983 */ /* 0x000ee80000300800 */
[----:B------:R-:W3:Y:S04]  /*b290*/  LDL.LU R242, [R1+0x24c] ;  /* 0x00024c0001f27983 */ /* 0x000ee80000300800 */
[----:B------:R-:W3:Y:S04]  /*b2a0*/  LDL.LU R243, [R1+0x220] ;  /* 0x0002200001f37983 */ /* 0x000ee80000300800 */
[----:B------:R-:W3:Y:S04]  /*b2b0*/  LDL.LU R246, [R1+0x244] ;  /* 0x0002440001f67983 */ /* 0x000ee80000300800 */
[----:B------:R-:W3:Y:S04]  /*b2c0*/  LDL.LU R247, [R1+0x218] ;  /* 0x0002180001f77983 */ /* 0x000ee80000300800 */
[----:B0-----:R-:W3:Y:S01]  /*b2d0*/  LDL.LU R251, [R1+0x23c] ;  /* 0x00023c0001fb7983 */ /* 0x001ee20000300800 */
[----:B----4-:R-:W-:-:S02]  /*b2e0*/  IADD3.X R213, R213, UR6, RZ, P2, !PT ;  /* 0x00000006d5d57c10 */ /* 0x010fc400097fe4ff */
[----:B------:R-:W-:-:S03]  /*b2f0*/  IADD3 R210, P2, R210, UR10, RZ ;  /* 0x0000000ad2d27c10 */ /* 0x000fc6000ff5e0ff */
[----:B------:R-:W-:Y:S01]  /*b300*/  STL [R1+0x2a4], R213 ;  /* 0x0002a4d501007387 */ /* 0x000fe20000100800 */
[----:B------:R-:W-:-:S03]  /*b310*/  IADD3.X R207, R207, UR6, RZ, P3, !PT ;  /* 0x00000006cfcf7c10 */ /* 0x000fc60009ffe4ff */
[----:B------:R-:W-:Y:S04]  /*b320*/  STL [R1+0x278], R210 ;  /* 0x000278d201007387 */ /* 0x000fe80000100800 */
[----:B------:R-:W-:Y:S01]  /*b330*/  STL [R1+0x29c], R207 ;  /* 0x00029ccf01007387 */ /* 0x000fe20000100800 */
[----:B--2---:R-:W-:Y:S02]  /*b340*/  IADD3 R209, P3, R209, UR10, RZ ;  /* 0x0000000ad1d17c10 */ /* 0x004fe4000ff7e0ff */
[----:B------:R-:W-:-:S03]  /*b350*/  IADD3.X R206, R206, UR6, RZ, P4, !PT ;  /* 0x00000006cece7c10 */ /* 0x000fc6000a7fe4ff */
[----:B------:R-:W-:Y:S01]  /*b360*/  STL [R1+0x270], R209 ;  /* 0x000270d101007387 */ /* 0x000fe20000100800 */
[----:B------:R-:W-:-:S03]  /*b370*/  IADD3 R205, P4, R205, UR10, RZ ;  /* 0x0000000acdcd7c10 */ /* 0x000fc6000ff9e0ff */
[----:B------:R-:W-:Y:S04]  /*b380*/  STL [R1+0x294], R206 ;  /* 0x000294ce01007387 */ /* 0x000fe80000100800 */
[----:B------:R-:W-:Y:S01]  /*b390*/  STL [R1+0x268], R205 ;  /* 0x000268cd01007387 */ /* 0x000fe20000100800 */
[----:B------:R-:W-:Y:S02]  /*b3a0*/  IADD3.X R202, R202, UR6, RZ, P5, !PT ;  /* 0x00000006caca7c10 */ /* 0x000fe4000affe4ff */
[----:B------:R-:W-:Y:S02]  /*b3b0*/  IADD3 R199, P5, R199, UR10, RZ ;  /* 0x0000000ac7c77c10 */ /* 0x000fe4000ffbe0ff */
[----:B------:R-:W-:Y:S01]  /*b3c0*/  IADD3.X R201, R201, UR6, RZ, P6, !PT ;  /* 0x00000006c9c97c10 */ /* 0x000fe2000b7fe4ff */
[----:B------:R-:W-:Y:S01]  /*b3d0*/  STL [R1+0x28c], R202 ;  /* 0x00028cca01007387 */ /* 0x000fe20000100800 */
[----:B------:R-:W-:-:S05]  /*b3e0*/  IADD3 R249, P6, R249, UR10, RZ ;  /* 0x0000000af9f97c10 */ /* 0x000fca000ffde0ff */
[----:B------:R0:W-:Y:S04]  /*b3f0*/  STL [R1+0x258], R249 ;  /* 0x000258f901007387 */ /* 0x0001e80000100800 */
[----:B------:R-:W-:Y:S04]  /*b400*/  STL [R1+0x260], R199 ;  /* 0x000260c701007387 */ /* 0x000fe80000100800 */
[----:B0-----:R-:W2:Y:S01]  /*b410*/  LDL.LU R249, [R1+0x210] ;  /* 0x0002100001f97983 */ /* 0x001ea20000300800 */
[----:B------:R-:W-:Y:S02]  /*b420*/  IADD3.X R198, R198, UR6, RZ, P1, !PT ;  /* 0x00000006c6c67c10 */ /* 0x000fe40008ffe4ff */
[----:B------:R-:W-:-:S02]  /*b430*/  IADD3 R197, P1, R197, UR10, RZ ;  /* 0x0000000ac5c57c10 */ /* 0x000fc4000ff3e0ff */
[----:B------:R-:W-:Y:S01]  /*b440*/  IADD3.X R194, R194, UR6, RZ, P2, !PT ;  /* 0x00000006c2c27c10 */ /* 0x000fe200097fe4ff */
[----:B------:R-:W-:Y:S01]  /*b450*/  STL [R1+0x284], R201 ;  /* 0x000284c901007387 */ /* 0x000fe20000100800 */
[----:B------:R-:W-:Y:S02]  /*b460*/  IADD3 R180, P2, R180, UR10, RZ ;  /* 0x0000000ab4b47c10 */ /* 0x000fe4000ff5e0ff */
        /* <DEDUP_REMOVED lines=12> */
[----:B------:R0:W-:Y:S04]  /*b530*/  STL [R1+0x238], R250 ;  /* 0x000238fa01007387 */ /* 0x0001e80000100800 */
[----:B------:R-:W-:Y:S01]  /*b540*/  STL [R1+0x240], R230 ;  /* 0x000240e601007387 */ /* 0x000fe20000100800 */
[----:B---3--:R-:W-:-:S03]  /*b550*/  IADD3 R239, P6, R239, UR10, RZ ;  /* 0x0000000aefef7c10 */ /* 0x008fc6000ffde0ff */
[----:B0-----:R-:W3:Y:S01]  /*b560*/  LDL.LU R250, [R1+0x234] ;  /* 0x0002340001fa7983 */ /* 0x001ee20000300800 */
[----:B------:R-:W-:-:S03]  /*b570*/  IADD3.X R242, R242, UR6, RZ, P1, !PT ;  /* 0x00000006f2f27c10 */ /* 0x000fc60008ffe4ff */
[----:B------:R-:W-:Y:S01]  /*b580*/  STL [R1+0x264], R231 ;  /* 0x000264e701007387 */ /* 0x000fe20000100800 */
[----:B------:R-:W-:-:S03]  /*b590*/  IADD3 R243, P1, R243, UR10, RZ ;  /* 0x0000000af3f37c10 */ /* 0x000fc6000ff3e0ff */
[----:B------:R-:W-:Y:S01]  /*b5a0*/  STL [R1+0x25c], R234 ;  /* 0x00025cea01007387 */ /* 0x000fe20000100800 */
[----:B------:R-:W-:-:S03]  /*b5b0*/  IADD3.X R246, R246, UR6, RZ, P2, !PT ;  /* 0x00000006f6f67c10 */ /* 0x000fc600097fe4ff */
[----:B------:R-:W-:Y:S04]  /*b5c0*/  STL [R1+0x230], R235 ;  /* 0x000230eb01007387 */ /* 0x000fe80000100800 */
[----:B------:R-:W-:Y:S01]  /*b5d0*/  STL [R1+0x254], R238 ;  /* 0x000254ee01007387 */ /* 0x000fe20000100800 */
[----:B------:R-:W-:-:S03]  /*b5e0*/  IADD3 R247, P2, R247, UR10, RZ ;  /* 0x0000000af7f77c10 */ /* 0x000fc6000ff5e0ff */
[----:B------:R-:W-:Y:S01]  /*b5f0*/  STL [R1+0x228], R239 ;  /* 0x000228ef01007387 */ /* 0x000fe20000100800 */
[----:B------:R-:W-:-:S03]  /*b600*/  IADD3.X R251, R251, UR6, RZ, P3, !PT ;  /* 0x00000006fbfb7c10 */ /* 0x000fc60009ffe4ff */
[----:B------:R-:W-:Y:S04]  /*b610*/  STL [R1+0x24c], R242 ;  /* 0x00024cf201007387 */ /* 0x000fe80000100800 */
[----:B------:R-:W-:Y:S04]  /*b620*/  STL [R1+0x220], R243 ;  /* 0x000220f301007387 */ /* 0x000fe80000100800 */
[----:B------:R-:W4:Y:S04]  /*b630*/  LDL.LU R217, [R1+0x208] ;  /* 0x0002080001d97983 */ /* 0x000f280000300800 */
[----:B------:R-:W-:Y:S04]  /*b640*/  STL [R1+0x244], R246 ;  /* 0x000244f601007387 */ /* 0x000fe80000100800 */
[----:B------:R-:W4:Y:S04]  /*b650*/  LDL.LU R214, [R1+0x22c] ;  /* 0x00022c0001d67983 */ /* 0x000f280000300800 */
[----:B------:R-:W-:Y:S04]  /*b660*/  STL [R1+0x218], R247 ;  /* 0x000218f701007387 */ /* 0x000fe80000100800 */
[----:B------:R-:W4:Y:S04]  /*b670*/  LDL.LU R213, [R1+0x200] ;  /* 0x0002000001d57983 */ /* 0x000f280000300800 */
[----:B------:R0:W-:Y:S04]  /*b680*/  STL [R1+0x23c], R251 ;  /* 0x00023cfb01007387 */ /* 0x0001e80000100800 */
[----:B------:R-:W4:Y:S04]  /*b690*/  LDL.LU R210, [R1+0x224] ;  /* 0x0002240001d27983 */ /* 0x000f280000300800 */
[----:B------:R-:W4:Y:S04]  /*b6a0*/  LDL.LU R207, [R1+0x1f8] ;  /* 0x0001f80001cf7983 */ /* 0x000f280000300800 */
[----:B------:R-:W4:Y:S04]  /*b6b0*/  LDL.LU R209, [R1+0x21c] ;  /* 0x00021c0001d17983 */ /* 0x000f280000300800 */
[----:B------:R-:W4:Y:S04]  /*b6c0*/  LDL.LU R206, [R1+0x1f0] ;  /* 0x0001f00001ce7983 */ /* 0x000f280000300800 */
[----:B------:R-:W4:Y:S04]  /*b6d0*/  LDL.LU R205, [R1+0x214] ;  /* 0x0002140001cd7983 */ /* 0x000f280000300800 */
[----:B------:R-:W4:Y:S04]  /*b6e0*/  LDL.LU R202, [R1+0x1e8] ;  /* 0x0001e80001ca7983 */ /* 0x000f280000300800 */
[----:B------:R-:W4:Y:S04]  /*b6f0*/  LDL.LU R199, [R1+0x20c] ;  /* 0x00020c0001c77983 */ /* 0x000f280000300800 */
[----:B------:R-:W4:Y:S04]  /*b700*/  LDL.LU R201, [R1+0x1e0] ;  /* 0x0001e00001c97983 */ /* 0x000f280000300800 */
[----:B0-----:R-:W4:Y:S04]  /*b710*/  LDL.LU R251, [R1+0x204] ;  /* 0x0002040001fb7983 */ /* 0x001f280000300800 */
[----:B------:R-:W4:Y:S04]  /*b720*/  LDL.LU R198, [R1+0x1d8] ;  /* 0x0001d80001c67983 */ /* 0x000f280000300800 */
[----:B------:R-:W4:Y:S04]  /*b730*/  LDL.LU R197, [R1+0x1fc] ;  /* 0x0001fc0001c57983 */ /* 0x000f280000300800 */
[----:B------:R-:W4:Y:S01]  /*b740*/  LDL.LU R194, [R1+0x1d0] ;  /* 0x0001d00001c27983 */ /* 0x000f220000300800 */
[----:B--2---:R-:W-:-:S05]  /*b750*/  IADD3 R249, P3, R249, UR10, RZ ;  /* 0x0000000af9f97c10 */ /* 0x004fca000ff7e0ff */
[----:B------:R0:W-:Y:S04]  /*b760*/  STL [R1+0x210], R249 ;  /* 0x000210f901007387 */ /* 0x0001e80000100800 */
[----:B------:R-:W2:Y:S04]  /*b770*/  LDL.LU R180, [R1+0x1f4] ;  /* 0x0001f40001b47983 */ /* 0x000ea80000300800 */
[----:B------:R-:W2:Y:S04]  /*b780*/  LDL.LU R227, [R1+0x1c8] ;  /* 0x0001c80001e37983 */ /* 0x000ea80000300800 */
[----:B------:R-:W2:Y:S04]  /*b790*/  LDL.LU R230, [R1+0x1ec] ;  /* 0x0001ec0001e67983 */ /* 0x000ea80000300800 */
[----:B------:R-:W2:Y:S04]  /*b7a0*/  LDL.LU R231, [R1+0x1c0] ;  /* 0x0001c00001e77983 */ /* 0x000ea80000300800 */
[----:B0-----:R-:W2:Y:S04]  /*b7b0*/  LDL.LU R249, [R1+0x1e4] ;  /* 0x0001e40001f97983 */ /* 0x001ea80000300800 */
[----:B------:R-:W2:Y:S04]  /*b7c0*/  LDL.LU R234, [R1+0x1b8] ;  /* 0x0001b80001ea7983 */ /* 0x000ea80000300800 */
[----:B------:R-:W2:Y:S04]  /*b7d0*/  LDL.LU R235, [R1+0x1dc] ;  /* 0x0001dc0001eb7983 */ /* 0x000ea80000300800 */
[----:B------:R-:W2:Y:S01]  /*b7e0*/  LDL.LU R238, [R1+0x1b0] ;  /* 0x0001b00001ee7983 */ /* 0x000ea20000300800 */
[----:B---3--:R-:W-:-:S05]  /*b7f0*/  IADD3.X R250, R250, UR6, RZ, P4, !PT ;  /* 0x00000006fafa7c10 */ /* 0x008fca000a7fe4ff */
[----:B------:R0:W-:Y:S04]  /*b800*/  STL [R1+0x234], R250 ;  /* 0x000234fa01007387 */ /* 0x0001e80000100800 */
[----:B------:R-:W3:Y:S04]  /*b810*/  LDL.LU R239, [R1+0x1d4] ;  /* 0x0001d40001ef7983 */ /* 0x000ee80000300800 */
[----:B------:R-:W3:Y:S04]  /*b820*/  LDL.LU R242, [R1+0x1a8] ;  /* 0x0001a80001f27983 */ /* 0x000ee80000300800 */
[----:B------:R-:W3:Y:S04]  /*b830*/  LDL.LU R243, [R1+0x1cc] ;  /* 0x0001cc0001f37983 */ /* 0x000ee80000300800 */
[----:B------:R-:W3:Y:S04]  /*b840*/  LDL.LU R246, [R1+0x1a0] ;  /* 0x0001a00001f67983 */ /* 0x000ee80000300800 */
[----:B------:R-:W3:Y:S04]  /*b850*/  LDL.LU R247, [R1+0x1c4] ;  /* 0x0001c40001f77983 */ /* 0x000ee80000300800 */
[----:B0-----:R-:W3:Y:S01]  /*b860*/  LDL.LU R250, [R1+0x198] ;  /* 0x0001980001fa7983 */ /* 0x001ee20000300800 */
[----:B----4-:R-:W-:-:S02]  /*b870*/  IADD3 R217, P4, R217, UR10, RZ ;  /* 0x0000000ad9d97c10 */ /* 0x010fc4000ff9e0ff */
        /* <DEDUP_REMOVED lines=19> */
[----:B------:R-:W-:Y:S02]  /*b9b0*/  IADD3.X R251, R251, UR6, RZ, P4, !PT ;  /* 0x00000006fbfb7c10 */ /* 0x000fe4000a7fe4ff */
[----:B------:R-:W-:-:S03]  /*b9c0*/  IADD3 R198, P4, R198, UR10, RZ ;  /* 0x0000000ac6c67c10 */ /* 0x000fc6000ff9e0ff */
[----:B------:R0:W-:Y:S01]  /*b9d0*/  STL [R1+0x204], R251 ;  /* 0x000204fb01007387 */ /* 0x0001e20000100800 */
[----:B------:R-:W-:-:S03]  /*b9e0*/  IADD3.X R197, R197, UR6, RZ, P5, !PT ;  /* 0x00000006c5c57c10 */ /* 0x000fc6000affe4ff */
[----:B------:R-:W-:Y:S01]  /*b9f0*/  STL [R1+0x20c], R199 ;  /* 0x00020cc701007387 */ /* 0x000fe20000100800 */
[----:B------:R-:W-:-:S03]  /*ba00*/  IADD3 R194, P5, R194, UR10, RZ ;  /* 0x0000000ac2c27c10 */ /* 0x000fc6000ffbe0ff */
[----:B0-----:R-:W4:Y:S04]  /*ba10*/  LDL.LU R251, [R1+0x1bc] ;  /* 0x0001bc0001fb7983 */ /* 0x001f280000300800 */
[----:B------:R-:W-:Y:S04]  /*ba20*/  STL [R1+0x1e0], R201 ;  /* 0x0001e0c901007387 */ /* 0x000fe80000100800 */
[----:B------:R-:W-:Y:S04]  /*ba30*/  STL [R1+0x1d8], R198 ;  /* 0x0001d8c601007387 */ /* 0x000fe80000100800 */
[----:B------:R-:W-:Y:S04]  /*ba40*/  STL [R1+0x1fc], R197 ;  /* 0x0001fcc501007387 */ /* 0x000fe80000100800 */
[----:B------:R-:W-:Y:S01]  /*ba50*/  STL [R1+0x1d0], R194 ;  /* 0x0001d0c201007387 */ /* 0x000fe20000100800 */
[----:B--2---:R-:W-:-:S02]  /*ba60*/  IADD3.X R180, R180, UR6, RZ, P6, !PT ;  /* 0x00000006b4b47c10 */ /* 0x004fc4000b7fe4ff */
[----:B------:R-:W-:-:S03]  /*ba70*/  IADD3 R227, P6, R227, UR10, RZ ;  /* 0x0000000ae3e37c10 */ /* 0x000fc6000ffde0ff */
[----:B------:R-:W-:Y:S01]  /*ba80*/  STL [R1+0x1f4], R180 ;  /* 0x0001f4b401007387 */ /* 0x000fe20000100800 */
[----:B------:R-:W-:-:S03]  /*ba90*/  IADD3.X R230, R230, UR6, RZ, P1, !PT ;  /* 0x00000006e6e67c10 */ /* 0x000fc60008ffe4ff */
[----:B------:R-:W-:Y:S01]  /*baa0*/  STL [R1+0x1c8], R227 ;  /* 0x0001c8e301007387 */ /* 0x000fe20000100800 */
[----:B------:R-:W-:-:S05]  /*bab0*/  IADD3.X R249, R249, UR6, RZ, P2, !PT ;  /* 0x00000006f9f97c10 */ /* 0x000fca00097fe4ff */
[----:B------:R0:W-:Y:S04]  /*bac0*/  STL [R1+0x1e4], R249 ;  /* 0x0001e4f901007387 */ /* 0x0001e80000100800 */
[----:B------:R1:W-:Y:S04]  /*bad0*/  STL [R1+0x1ec], R230 ;  /* 0x0001ece601007387 */ /* 0x0003e80000100800 */
[----:B0-----:R-:W2:Y:S01]  /*bae0*/  LDL.LU R249, [R1+0x190] ;  /* 0x0001900001f97983 */ /* 0x001ea20000300800 */
[----:B------:R-:W-:Y:S02]  /*baf0*/  IADD3 R231, P1, R231, UR10, RZ ;  /* 0x0000000ae7e77c10 */ /* 0x000fe4000ff3e0ff */
[----:B------:R-:W-:-:S02]  /*bb00*/  IADD3 R234, P2, R234, UR10, RZ ;  /* 0x0000000aeaea7c10 */ /* 0x000fc4000ff5e0ff */
[----:B------:R-:W-:Y:S02]  /*bb10*/  IADD3.X R235, R235, UR6, RZ, P3, !PT ;  /* 0x00000006ebeb7c10 */ /* 0x000fe40009ffe4ff */
[----:B------:R-:W-:Y:S01]  /*bb20*/  IADD3 R238, P3, R238, UR10, RZ ;  /* 0x0000000aeeee7c10 */ /* 0x000fe2000ff7e0ff */
[----:B------:R0:W-:Y:S01]  /*bb30*/  STL [R1+0x1c0], R231 ;  /* 0x0001c0e701007387 */ /* 0x0001e20000100800 */
[----:B---3--:R-:W-:-:S03]  /*bb40*/  IADD3.X R239, R239, UR6, RZ, P4, !PT ;  /* 0x00000006efef7c10 */ /* 0x008fc6000a7fe4ff */
[----:B------:R3:W-:Y:S01]  /*bb50*/  STL [R1+0x1b8], R234 ;  /* 0x0001b8ea01007387 */ /* 0x0007e20000100800 */
[----:B------:R-:W-:-:S03]  /*bb60*/  IADD3 R242, P4, R242, UR10, RZ ;  /* 0x0000000af2f27c10 */ /* 0x000fc6000ff9e0ff */
[----:B------:R3:W-:Y:S01]  /*bb70*/  STL [R1+0x1dc], R235 ;  /* 0x0001dceb01007387 */ /* 0x0007e20000100800 */
[----:B------:R-:W-:-:S03]  /*bb80*/  IADD3.X R243, R243, UR6, RZ, P5, !PT ;  /* 0x00000006f3f37c10 */ /* 0x000fc6000affe4ff */
[----:B------:R3:W-:Y:S01]  /*bb90*/  STL [R1+0x1b0], R238 ;  /* 0x0001b0ee01007387 */ /* 0x0007e20000100800 */
[----:B------:R-:W-:-:S03]  /*bba0*/  IADD3 R246, P5, R246, UR10, RZ ;  /* 0x0000000af6f67c10 */ /* 0x000fc6000ffbe0ff */
[----:B------:R3:W-:Y:S01]  /*bbb0*/  STL [R1+0x1d4], R239 ;  /* 0x0001d4ef01007387 */ /* 0x0007e20000100800 */
[----:B------:R-:W-:-:S03]  /*bbc0*/  IADD3.X R247, R247, UR6, RZ, P6, !PT ;  /* 0x00000006f7f77c10 */ /* 0x000fc6000b7fe4ff */
[----:B------:R3:W-:Y:S01]  /*bbd0*/  STL [R1+0x1a8], R242 ;  /* 0x0001a8f201007387 */ /* 0x0007e20000100800 */
[----:B------:R-:W-:-:S03]  /*bbe0*/  IADD3 R250, P6, R250, UR10, RZ ;  /* 0x0000000afafa7c10 */ /* 0x000fc6000ffde0ff */
[----:B------:R2:W-:Y:S04]  /*bbf0*/  STL [R1+0x1cc], R243 ;  /* 0x0001ccf301007387 */ /* 0x0005e80000100800 */
[----:B------:R-:W2:Y:S04]  /*bc00*/  LDL.LU R217, [R1+0x1b4] ;  /* 0x0001b40001d97983 */ /* 0x000ea80000300800 */
[----:B------:R2:W-:Y:S04]  /*bc10*/  STL [R1+0x1a0], R246 ;  /* 0x0001a0f601007387 */ /* 0x0005e80000100800 */
[----:B------:R-:W2:Y:S04]  /*bc20*/  LDL.LU R214, [R1+0x188] ;  /* 0x0001880001d67983 */ /* 0x000ea80000300800 */
[----:B------:R2:W-:Y:S04]  /*bc30*/  STL [R1+0x1c4], R247 ;  /* 0x0001c4f701007387 */ /* 0x0005e80000100800 */
[----:B------:R-:W2:Y:S04]  /*bc40*/  LDL.LU R213, [R1+0x1ac] ;  /* 0x0001ac0001d57983 */ /* 0x000ea80000300800 */
[----:B------:R2:W-:Y:S04]  /*bc50*/  STL [R1+0x198], R250 ;  /* 0x000198fa01007387 */ /* 0x0005e80000100800 */
        /* <DEDUP_REMOVED lines=11> */
[----:B----4-:R-:W-:-:S03]  /*bd10*/  IADD3.X R251, R251, UR6, RZ, P1, !PT ;  /* 0x00000006fbfb7c10 */ /* 0x010fc60008ffe4ff */
[----:B------:R-:W4:Y:S04]  /*bd20*/  LDL.LU R180, [R1+0x17c] ;  /* 0x00017c0001b47983 */ /* 0x000f280000300800 */
[----:B------:R2:W-:Y:S04]  /*bd30*/  STL [R1+0x1bc], R251 ;  /* 0x0001bcfb01007387 */ /* 0x0005e80000100800 */
[----:B------:R-:W4:Y:S04]  /*bd40*/  LDL.LU R227, [R1+0x150] ;  /* 0x0001500001e37983 */ /* 0x000f280000300800 */
[----:B-1----:R-:W4:Y:S04]  /*bd50*/  LDL.LU R230, [R1+0x174] ;  /* 0x0001740001e67983 */ /* 0x002f280000300800 */
[----:B0-----:R-:W4:Y:S04]  /*bd60*/  LDL.LU R231, [R1+0x148] ;  /* 0x0001480001e77983 */ /* 0x001f280000300800 */
[----:B---3--:R-:W3:Y:S04]  /*bd70*/  LDL.LU R234, [R1+0x16c] ;  /* 0x00016c0001ea7983 */ /* 0x008ee80000300800 */
[----:B------:R-:W3:Y:S04]  /*bd80*/  LDL.LU R235, [R1+0x140] ;  /* 0x0001400001eb7983 */ /* 0x000ee80000300800 */
        /* <DEDUP_REMOVED lines=8> */
[----:B------:R-:W2:Y:S04]  /*be10*/  LDL.LU R250, [R1+0x14c] ;  /* 0x00014c0001fa7983 */ /* 0x000ea80000300800 */
[----:B------:R-:W2:Y:S04]  /*be20*/  LDL.LU R251, [R1+0x120] ;  /* 0x0001200001fb7983 */ /* 0x000ea80000300800 */
[----:B0-----:R-:W2:Y:S01]  /*be30*/  LDL.LU R249, [R1+0x144] ;  /* 0x0001440001f97983 */ /* 0x001ea20000300800 */
[----:B------:R-:W-:-:S02]  /*be40*/  IADD3.X R217, R217, UR6, RZ, P2, !PT ;  /* 0x00000006d9d97c10 */ /* 0x000fc400097fe4ff */
        /* <DEDUP_REMOVED lines=26> */
[----:B----4-:R-:W-:-:S03]  /*bff0*/  IADD3.X R180, R180, UR6, RZ, P3, !PT ;  /* 0x00000006b4b47c10 */ /* 0x010fc60009ffe4ff */
[----:B------:R4:W-:Y:S01]  /*c000*/  STL [R1+0x158], R194 ;  /* 0x000158c201007387 */ /* 0x0009e20000100800 */
[----:B------:R-:W-:-:S03]  /*c010*/  IADD3 R227, P3, R227, UR10, RZ ;  /* 0x0000000ae3e37c10 */ /* 0x000fc6000ff7e0ff */
[----:B------:R4:W-:Y:S01]  /*c020*/  STL [R1+0x17c], R180 ;  /* 0x00017cb401007387 */ /* 0x0009e20000100800 */
[----:B------:R-:W-:-:S03]  /*c030*/  IADD3.X R230, R230, UR6, RZ, P4, !PT ;  /* 0x00000006e6e67c10 */ /* 0x000fc6000a7fe4ff */
[----:B------:R4:W-:Y:S01]  /*c040*/  STL [R1+0x150], R227 ;  /* 0x000150e301007387 */ /* 0x0009e20000100800 */
[----:B------:R-:W-:-:S03]  /*c050*/  IADD3 R231, P4, R231, UR10, RZ ;  /* 0x0000000ae7e77c10 */ /* 0x000fc6000ff9e0ff */
        /* <DEDUP_REMOVED lines=10> */
[----:B------:R3:W-:Y:S04]  /*c100*/  STL [R1+0x138], R239 ;  /* 0x000138ef01007387 */ /* 0x0007e80000100800 */
[----:B------:R3:W-:Y:S01]  /*c110*/  STL [R1+0x15c], R242 ;  /* 0x00015cf201007387 */ /* 0x0007e20000100800 */
[----:B--2---:R-:W-:Y:S02]  /*c120*/  IADD3 R243, P1, R243, UR10, RZ ;  /* 0x0000000af3f37c10 */ /* 0x004fe4000ff3e0ff */
[----:B------:R-:W-:-:S03]  /*c130*/  IADD3.X R246, R246, UR6, RZ, P2, !PT ;  /* 0x00000006f6f67c10 */ /* 0x000fc600097fe4ff */
[----:B------:R2:W-:Y:S01]  /*c140*/  STL [R1+0x130], R243 ;  /* 0x000130f301007387 */ /* 0x0005e20000100800 */
[----:B------:R-:W-:-:S03]  /*c150*/  IADD3 R247, P2, R247, UR10, RZ ;  /* 0x0000000af7f77c10 */ /* 0x000fc6000ff5e0ff */
[----:B------:R2:W-:Y:S01]  /*c160*/  STL [R1+0x154], R246 ;  /* 0x000154f601007387 */ /* 0x0005e20000100800 */
[----:B------:R-:W-:-:S03]  /*c170*/  IADD3.X R250, R250, UR6, RZ, P3, !PT ;  /* 0x00000006fafa7c10 */ /* 0x000fc60009ffe4ff */
[----:B------:R2:W-:Y:S01]  /*c180*/  STL [R1+0x128], R247 ;  /* 0x000128f701007387 */ /* 0x0005e20000100800 */
[----:B------:R-:W-:-:S03]  /*c190*/  IADD3 R251, P3, R251, UR10, RZ ;  /* 0x0000000afbfb7c10 */ /* 0x000fc6000ff7e0ff */
[----:B------:R-:W2:Y:S01]  /*c1a0*/  LDL.LU R218, [R1+0x118] ;  /* 0x0001180001da7983 */ /* 0x000ea20000300800 */
[----:B------:R-:W-:-:S03]  /*c1b0*/  IADD3.X R249, R249, UR6, RZ, P4, !PT ;  /* 0x00000006f9f97c10 */ /* 0x000fc6000a7fe4ff */
[----:B------:R2:W-:Y:S04]  /*c1c0*/  STL [R1+0x14c], R250 ;  /* 0x00014cfa01007387 */ /* 0x0005e80000100800 */
[----:B------:R-:W2:Y:S04]  /*c1d0*/  LDL.LU R215, [R1+0x13c] ;  /* 0x00013c0001d77983 */ /* 0x000ea80000300800 */
[----:B------:R2:W-:Y:S04]  /*c1e0*/  STL [R1+0x120], R251 ;  /* 0x000120fb01007387 */ /* 0x0005e80000100800 */
[----:B0-----:R-:W2:Y:S04]  /*c1f0*/  LDL.LU R217, [R1+0x110] ;  /* 0x0001100001d97983 */ /* 0x001ea80000300800 */
[----:B------:R0:W-:Y:S04]  /*c200*/  STL [R1+0x144], R249 ;  /* 0x000144f901007387 */ /* 0x0001e80000100800 */
[----:B-1----:R-:W2:Y:S04]  /*c210*/  LDL.LU R214, [R1+0x134] ;  /* 0x0001340001d67983 */ /* 0x002ea80000300800 */
        /* <DEDUP_REMOVED lines=11> */
[----:B----4-:R-:W4:Y:S04]  /*c2d0*/  LDL.LU R194, [R1+0x104] ;  /* 0x0001040001c27983 */ /* 0x010f280000300800 */
[----:B------:R-:W4:Y:S04]  /*c2e0*/  LDL.LU R180, [R1+0xd8] ;  /* 0x0000d80001b47983 */ /* 0x000f280000300800 */
[----:B------:R-:W4:Y:S04]  /*c2f0*/  LDL.LU R227, [R1+0xfc] ;  /* 0x0000fc0001e37983 */ /* 0x000f280000300800 */
[----:B------:R-:W4:Y:S04]  /*c300*/  LDL.LU R230, [R1+0xd0] ;  /* 0x0000d00001e67983 */ /* 0x000f280000300800 */
[----:B---3--:R-:W3:Y:S04]  /*c310*/  LDL.LU R231, [R1+0xf4] ;  /* 0x0000f40001e77983 */ /* 0x008ee80000300800 */
[----:B------:R-:W3:Y:S04]  /*c320*/  LDL.LU R234, [R1+0xc8] ;  /* 0x0000c80001ea7983 */ /* 0x000ee80000300800 */
[----:B------:R-:W3:Y:S04]  /*c330*/  LDL.LU R235, [R1+0xec] ;  /* 0x0000ec0001eb7983 */ /* 0x000ee80000300800 */
[----:B------:R-:W3:Y:S04]  /*c340*/  LDL.LU R238, [R1+0xc0] ;  /* 0x0000c00001ee7983 */ /* 0x000ee80000300800 */
[----:B------:R-:W3:Y:S04]  /*c350*/  LDL.LU R239, [R1+0xe4] ;  /* 0x0000e40001ef7983 */ /* 0x000ee80000300800 */
[----:B------:R-:W3:Y:S04]  /*c360*/  LDL.LU R242, [R1+0xb8] ;  /* 0x0000b80001f27983 */ /* 0x000ee80000300800 */
[----:B--2---:R-:W2:Y:S04]  /*c370*/  LDL.LU R243, [R1+0xdc] ;  /* 0x0000dc0001f37983 */ /* 0x004ea80000300800 */
[----:B------:R-:W2:Y:S04]  /*c380*/  LDL.LU R246, [R1+0xb0] ;  /* 0x0000b00001f67983 */ /* 0x000ea80000300800 */
[----:B------:R-:W2:Y:S04]  /*c390*/  LDL.LU R247, [R1+0xd4] ;  /* 0x0000d40001f77983 */ /* 0x000ea80000300800 */
[----:B------:R-:W2:Y:S04]  /*c3a0*/  LDL.LU R250, [R1+0xa8] ;  /* 0x0000a80001fa7983 */ /* 0x000ea80000300800 */
[----:B------:R-:W2:Y:S04]  /*c3b0*/  LDL.LU R251, [R1+0xcc] ;  /* 0x0000cc0001fb7983 */ /* 0x000ea80000300800 */
[----:B0-----:R-:W2:Y:S01]  /*c3c0*/  LDL.LU R249, [R1+0xa0] ;  /* 0x0000a00001f97983 */ /* 0x001ea20000300800 */
[----:B------:R-:W-:-:S02]  /*c3d0*/  IADD3 R218, P4, R218, UR10, RZ ;  /* 0x0000000adada7c10 */ /* 0x000fc4000ff9e0ff */
        /* <DEDUP_REMOVED lines=48> */
[----:B--2---:R-:W-:-:S03]  /*c6e0*/  IADD3.X R243, R243, UR6, RZ, P5, !PT ;  /* 0x00000006f3f37c10 */ /* 0x004fc6000affe4ff */
        /* <DEDUP_REMOVED lines=8> */
[----:B0-----:R-:W2:Y:S01]  /*c770*/  LDL.LU R218, [R1+0xc4] ;  /* 0x0000c40001da7983 */ /* 0x001ea20000300800 */
[----:B------:R-:W-:-:S03]  /*c780*/  IADD3 R249, P1, R249, UR9, RZ ;  /* 0x00000009f9f97c10 */ /* 0x000fc6000ff3e0ff */
[----:B------:R0:W-:Y:S04]  /*c790*/  STL [R1+0xa8], R250 ;  /* 0x0000a8fa01007387 */ /* 0x0001e80000100800 */
[----:B-1----:R-:W2:Y:S04]  /*c7a0*/  LDL.LU R215, [R1+0x98] ;  /* 0x0000980001d77983 */ /* 0x002ea80000300800 */
        /* <DEDUP_REMOVED lines=28> */
[----:B0-----:R-:W2:Y:S04]  /*c970*/  LDL.LU R250, [R1+0x54] ;  /* 0x0000540001fa7983 */ /* 0x001ea80000300800 */
[----:B-1----:R-:W2:Y:S04]  /*c980*/  LDL.LU R251, [R1+0x4c] ;  /* 0x00004c0001fb7983 */ /* 0x002ea80000300800 */
[----:B------:R-:W2:Y:S01]  /*c990*/  LDL.LU R249, [R1+0x44] ;  /* 0x0000440001f97983 */ /* 0x000ea20000300800 */
[----:B------:R-:W-:-:S03]  /*c9a0*/  LOP3.LUT R170, R7, 0x20, RZ, 0x3c, !PT ;  /* 0x0000002007aa7812 */ /* 0x000fc600078e3cff */
[----:B------:R-:W-:Y:S04]  /*c9b0*/  STS.U8 [R7+UR7+0x8000], R185 ;  /* 0x008000b907007988 */ /* 0x000fe80008000007 */
        /* <DEDUP_REMOVED lines=14> */
[----:B------:R-:W-:Y:S01]  /*caa0*/  STS.U8 [R170+UR7+0x8f00], R169 ;  /* 0x008f00a9aa007988 */ /* 0x000fe20008000007 */
[----:B------:R0:W-:Y:S06]  /*cab0*/  MEMBAR.ALL.CTA ;  /* 0x0000000000007992 */ /* 0x0001ec0000008000 */
[----:B0-----:R-:W0:Y:S01]  /*cac0*/  FENCE.VIEW.ASYNC.S ;  /* 0x00000000000073c6 */ /* 0x001e220000000000 */
[----:B------:R-:W-:-:S04]  /*cad0*/  USHF.L.U32 UR4, UR8, 0x6, URZ ;  /* 0x0000000608047899 */ /* 0x000fc8000800063f */
[----:B------:R-:W-:Y:S01]  /*cae0*/  ULOP3.LUT UR4, UR4, 0x100, URZ, 0xc0, !UPT ;  /* 0x0000010004047892 */ /* 0x000fe2000f8ec03f */
[----:B0-----:R-:W-:Y:S03]  /*caf0*/  BAR.SYNC.DEFER_BLOCKING 0x0 ;  /* 0x0000000000007b1d */ /* 0x001fe60000010000 */
[----:B------:R-:W-:-:S04]  /*cb00*/  ULEA.HI UR4, UR7, UR4, URZ, 0x1c ;  /* 0x0000000407047291 */ /* 0x000fc8000f8fe03f */
[----:B------:R-:W-:Y:S01]  /*cb10*/  ULOP3.LUT UR12, UR4, 0x3fff, URZ, 0xc0, !UPT ;  /* 0x00003fff040c7892 */ /* 0x000fe2000f8ec03f */
[----:B------:R-:W-:Y:S01]  /*cb20*/  UMOV UR13, 0x80000020 ;  /* 0x80000020000d7882 */ /* 0x000fe20000000000 */
[----:B------:R-:W-:-:S07]  /*cb30*/  WARPGROUP.ARRIVE ;  /* 0x00000000000079c5 */ /* 0x000fce0000000000 */
[----:B------:R-:W-:Y:S01]  /*cb40*/  QGMMA.64x64x32.F32.E4M3.E4M3 R120, gdesc[UR12], R120 ;  /* 0x00e000000c7879f3 */ /* 0x000fe20008700878 */
[----:B------:R-:W-:Y:S01]  /*cb50*/  UIADD3 UR16, UP0, UR12, 0x2, URZ ;  /* 0x000000020c107890 */ /* 0x000fe2000ff1e03f */
[----:B------:R-:W-:-:S03]  /*cb60*/  UMOV UR4, URZ ;  /* 0x0000003f00047c82 */ /* 0x000fc60008000000 */
[----:B------:R-:W-:-:S04]  /*cb70*/  UIADD3.X UR17, UR4, -0x7fffffe0, URZ, UP0, !UPT ;  /* 0x8000002004117890 */ /* 0x000fc800087fe43f */
[----:B------:R-:W-:Y:S01]  /*cb80*/  UIADD3.64 UR12, UR16, 0x1fe, URZ ;  /* 0x000001fe100c7897 */ /* 0x000fe2000fffe03f */
[----:B------:R-:W-:Y:S02]  /*cb90*/  IADD3.X R218, R218, UR6, RZ, P2, !PT ;  /* 0x00000006dada7c10 */ /* 0x000fe400097fe4ff */
        /* <DEDUP_REMOVED lines=8> */
[----:B------:R-:W-:Y:S01]  /*cc20*/  QGMMA.64x64x32.F32.E4M3.E4M3 R120, gdesc[UR16], R120 ;  /* 0x00e00000107879f3 */ /* 0x000fe20008700878 */
[----:B------:R-:W-:Y:S02]  /*cc30*/  IADD3 R210, P4, R210, UR9, RZ ;  /* 0x00000009d2d27c10 */ /* 0x000fe4000ff9e0ff */
[----:B------:R-:W-:Y:S01]  /*cc40*/  STL [R1+0xb4], R213 ;  /* 0x0000b4d501007387 */ /* 0x000fe20000100800 */
[----:B------:R-:W-:Y:S01]  /*cc50*/  QGMMA.64x64x32.F32.E4M3.E4M3 R88, gdesc[UR12], R88 ;  /* 0x00e000000c5879f3 */ /* 0x000fe20008700858 */
[----:B------:R-:W-:Y:S02]  /*cc60*/  IADD3.X R207, R207, UR6, RZ, P5, !PT ;  /* 0x00000006cfcf7c10 */ /* 0x000fe4000affe4ff */
        /* <DEDUP_REMOVED lines=15> */
[----:B----4-:R-:W-:-:S03]  /*cd60*/  IADD3.X R197, R197, UR5, RZ, P3, !PT ;  /* 0x00000005c5c57c10 */ /* 0x010fc60009ffe4ff */
[----:B------:R-:W-:Y:S01]  /*cd70*/  STL [R1+0x68], R198 ;  /* 0x000068c601007387 */ /* 0x000fe20000100800 */
[----:B------:R-:W-:-:S03]  /*cd80*/  IADD3 R194, P3, R194, UR9, RZ ;  /* 0x00000009c2c27c10 */ /* 0x000fc6000ff7e0ff */
[----:B------:R-:W-:Y:S01]  /*cd90*/  STL [R1+0x8c], R197 ;  /* 0x00008cc501007387 */ /* 0x000fe20000100800 */
[----:B------:R-:W-:-:S03]  /*cda0*/  IADD3.X R180, R180, UR5, RZ, P4, !PT ;  /* 0x00000005b4b47c10 */ /* 0x000fc6000a7fe4ff */
[----:B------:R-:W-:Y:S01]  /*cdb0*/  STL [R1+0x60], R194 ;  /* 0x000060c201007387 */ /* 0x000fe20000100800 */
[----:B------:R-:W-:-:S03]  /*cdc0*/  IADD3 R227, P4, R227, UR9, RZ ;  /* 0x00000009e3e37c10 */ /* 0x000fc6000ff9e0ff */
[----:B------:R-:W-:Y:S01]  /*cdd0*/  STL [R1+0x84], R180 ;  /* 0x000084b401007387 */ /* 0x000fe20000100800 */
[----:B---3--:R-:W-:-:S03]  /*cde0*/  IADD3.X R230, R230, UR5, RZ, P5, !PT ;  /* 0x00000005e6e67c10 */ /* 0x008fc6000affe4ff */
        /* <DEDUP_REMOVED lines=11> */
[----:B--2---:R-:W-:-:S03]  /*cea0*/  IADD3.X R242, R242, UR5, RZ, P2, !PT ;  /* 0x00000005f2f27c10 */ /* 0x004fc600097fe4ff */
[----:B------:R-:W-:Y:S01]  /*ceb0*/  STL [R1+0x40], R239 ;  /* 0x000040ef01007387 */ /* 0x000fe20000100800 */
[----:B------:R-:W-:-:S03]  /*cec0*/  IADD3 R243, P2, R243, UR9, RZ ;  /* 0x00000009f3f37c10 */ /* 0x000fc6000ff5e0ff */
[----:B------:R-:W-:Y:S01]  /*ced0*/  STL [R1+0x64], R242 ;  /* 0x000064f201007387 */ /* 0x000fe20000100800 */
[----:B------:R-:W-:-:S03]  /*cee0*/  IADD3.X R246, R246, UR5, RZ, P3, !PT ;  /* 0x00000005f6f67c10 */ /* 0x000fc60009ffe4ff */
[----:B------:R-:W-:Y:S01]  /*cef0*/  STL [R1+0x38], R243 ;  /* 0x000038f301007387 */ /* 0x000fe20000100800 */
[----:B------:R-:W-:Y:S02]  /*cf00*/  IADD3.X R3, R3, UR5, RZ, P1, !PT ;  /* 0x0000000503037c10 */ /* 0x000fe40008ffe4ff */
[----:B------:R-:W-:Y:S01]  /*cf10*/  IADD3 R247, P3, R247, UR9, RZ ;  /* 0x00000009f7f77c10 */ /* 0x000fe2000ff7e0ff */
[----:B------:R-:W-:Y:S01]  /*cf20*/  STL [R1+0x5c], R246 ;  /* 0x00005cf601007387 */ /* 0x000fe20000100800 */
[----:B------:R-:W-:-:S03]  /*cf30*/  IADD3.X R250, R250, UR5, RZ, P4, !PT ;  /* 0x00000005fafa7c10 */ /* 0x000fc6000a7fe4ff */
[----:B------:R-:W-:Y:S01]  /*cf40*/  STL [R1+0x30], R247 ;  /* 0x000030f701007387 */ /* 0x000fe20000100800 */
[----:B------:R-:W-:-:S03]  /*cf50*/  IADD3.X R251, R251, UR5, RZ, P5, !PT ;  /* 0x00000005fbfb7c10 */ /* 0x000fc6000affe4ff */
[----:B------:R-:W-:Y:S01]  /*cf60*/  STL [R1+0x54], R250 ;  /* 0x000054fa01007387 */ /* 0x000fe20000100800 */
[----:B------:R-:W-:Y:S02]  /*cf70*/  IADD3.X R2, R2, UR5, RZ, P2, !PT ;  /* 0x0000000502027c10 */ /* 0x000fe400097fe4ff */
[----:B------:R-:W-:Y:S01]  /*cf80*/  IADD3.X R249, R249, UR5, RZ, P6, !PT ;  /* 0x00000005f9f97c10 */ /* 0x000fe2000b7fe4ff */
[----:B------:R0:W-:Y:S01]  /*cf90*/  STL [R1+0x3c], R3 ;  /* 0x00003c0301007387 */ /* 0x0001e20000100800 */
[----:B------:R-:W-:-:S03]  /*cfa0*/  IADD3.X R0, R0, UR5, RZ, P3, !PT ;  /* 0x0000000500007c10 */ /* 0x000fc60009ffe4ff */
[----:B------:R-:W-:Y:S04]  /*cfb0*/  STL [R1+0x4c], R251 ;  /* 0x00004cfb01007387 */ /* 0x000fe80000100800 */
[----:B0-----:R0:W5:Y:S04]  /*cfc0*/  LDL.LU R3, [R1+0x4ec] ;  /* 0x0004ec0001037983 */ /* 0x0011680000300800 */
[----:B------:R-:W-:Y:S04]  /*cfd0*/  STL [R1+0x44], R249 ;  /* 0x000044f901007387 */ /* 0x000fe80000100800 */
[----:B------:R1:W-:Y:S04]  /*cfe0*/  STL [R1+0x34], R2 ;  /* 0x0000340201007387 */ /* 0x0003e80000100800 */
[----:B-1----:R0:W5:Y:S04]  /*cff0*/  LDL.LU R2, [R1+0x4e8] ;  /* 0x0004e80001027983 */ /* 0x0021680000300800 */
[----:B------:R1:W-:Y:S04]  /*d000*/  STL [R1+0x2c], R0 ;  /* 0x00002c0001007387 */ /* 0x0003e80000100800 */
[----:B-1----:R0:W5:Y:S01]  /*d010*/  LDL.LU R0, [R1+0x4e4] ;  /* 0x0004e40001007983 */ /* 0x0021620000300800 */
[----:B------:R-:W-:-:S02]  /*d020*/  UIADD3.64 UR20, UR16, 0x200, URZ ;  /* 0x0000020010147897 */ /* 0x000fc4000fffe03f */
[----:B------:R-:W-:Y:S01]  /*d030*/  UIADD3.64 UR12, UR16, 0x3fe, URZ ;  /* 0x000003fe100c7897 */ /* 0x000fe2000fffe03f */
[----:B------:R-:W-:Y:S01]  /*d040*/  UMOV UR22, UR18 ;  /* 0x0000001200167c82 */ /* 0x000fe20008000000 */
[----:B------:R-:W-:-:S05]  /*d050*/  UMOV UR23, UR19 ;  /* 0x0000001300177c82 */ /* 0x000fca0008000000 */
[----:B------:R-:W-:Y:S04]  /*d060*/  QGMMA.64x64x32.F32.E4M3.E4M3 R88, gdesc[UR20], R88 ;  /* 0x00e00000145879f3 */ /* 0x000fe80008700858 */
[----:B------:R-:W-:Y:S01]  /*d070*/  QGMMA.64x64x32.F32.E4M3.E4M3 R56, gdesc[UR12], R56 ;  /* 0x00e000000c3879f3 */ /* 0x000fe20008700838 */
[----:B------:R-:W-:Y:S02]  /*d080*/  UIADD3.64 UR24, UR16, 0x400, URZ ;  /* 0x0000040010187897 */ /* 0x000fe4000fffe03f */
[----:B------:R-:W-:Y:S01]  /*d090*/  UIADD3.64 UR28, UR16, 0x5fe, URZ ;  /* 0x000005fe101c7897 */ /* 0x000fe2000fffe03f */
[----:B------:R-:W-:Y:S01]  /*d0a0*/  UMOV UR26, UR18 ;  /* 0x00000012001a7c82 */ /* 0x000fe20008000000 */
[----:B------:R-:W-:Y:S01]  /*d0b0*/  UMOV UR27, UR19 ;  /* 0x00000013001b7c82 */ /* 0x000fe20008000000 */
[----:B------:R-:W-:Y:S01]  /*d0c0*/  UMOV UR30, UR14 ;  /* 0x0000000e001e7c82 */ /* 0x000fe20008000000 */
[----:B------:R-:W-:-:S03]  /*d0d0*/  UMOV UR31, UR15 ;  /* 0x0000000f001f7c82 */ /* 0x000fc60008000000 */
[----:B------:R-:W-:Y:S04]  /*d0e0*/  QGMMA.64x64x32.F32.E4M3.E4M3 R56, gdesc[UR24], R56 ;  /* 0x00e00000183879f3 */ /* 0x000fe80008700838 */
[----:B------:R-:W-:Y:S01]  /*d0f0*/  QGMMA.64x64x32.F32.E4M3.E4M3 R24, gdesc[UR28], R24 ;  /* 0x00e000001c1879f3 */ /* 0x000fe20008700818 */
[----:B------:R-:W-:Y:S01]  /*d100*/  UIADD3.64 UR16, UR16, 0x600, URZ ;  /* 0x0000060010107897 */ /* 0x000fe2000fffe03f */
[----:B------:R-:W-:-:S05]  /*d110*/  VIADD R6, R6, 0x1 ;  /* 0x0000000106067836 */ /* 0x000fca0000000000 */
[----:B------:R-:W-:-:S03]  /*d120*/  ISETP.NE.U32.AND P0, PT, R6, R10, PT ;  /* 0x0000000a0600720c */ /* 0x000fc60003f05070 */
[----:B------:R-:W-:Y:S03]  /*d130*/  QGMMA.64x64x32.F32.E4M3.E4M3 R24, gdesc[UR16], R24, gsb0 ;  /* 0x00e00000101879f3 */ /* 0x000fe60008000818 */
[----:B------:R-:W-:-:S07]  /*d140*/  WARPGROUP.DEPBAR.LE gsb0, 0x0 ;  /* 0x00008000000079c5 */ /* 0x000fce0000010000 */
[----:B0-----:R-:W-:Y:S05]  /*d150*/  @P0 BRA `(.L_x_2) ;  /* 0xffffff7800b00947 */ /* 0x001fea000383ffff */
.L_x_1:
[----:B------:R-:W2:Y:S01]  /*d160*/  LDL.LU R10, [R1+0x4e0] ;  /* 0x0004e000010a7983 */ /* 0x000ea20000300800 */
[----:B-----5:R-:W-:Y:S01]  /*d170*/  VIADD R6, R2, 0x3f ;  /* 0x0000003f02067836 */ /* 0x020fe20000000000 */
[----:B------:R-:W-:Y:S01]  /*d180*/  F2FP.SATFINITE.E4M3.F32.PACK_AB_MERGE_C R120, R121, R120, RZ ;  /* 0x000000787978723e */ /* 0x000fe200048070ff */
[----:B------:R-:W-:Y:S01]  /*d190*/  ULDC.64 UR26, c[0x0][0x228] ;  /* 0x00008a00001a7ab9 */ /* 0x000fe20000000a00 */
[----:B------:R-:W0:Y:S01]  /*d1a0*/  S2R R152, SR_TID.X ;  /* 0x0000000000987919 */ /* 0x000e220000002100 */
[----:B------:R-:W-:Y:S01]  /*d1b0*/  F2FP.SATFINITE.E4M3.F32.PACK_AB_MERGE_C R56, R57, R56, RZ ;  /* 0x000000383938723e */ /* 0x000fe200048070ff */
[----:B------:R-:W-:Y:S01]  /*d1c0*/  ULDC UR5, c[0x0][0x22c] ;  /* 0x00008b0000057ab9 */ /* 0x000fe20000000800 */
[----:B------:R-:W-:Y:S01]  /*d1d0*/  F2FP.SATFINITE.E4M3.F32.PACK_AB_MERGE_C R122, R123, R122, RZ ;  /* 0x0000007a7b7a723e */ /* 0x000fe200048070ff */
[----:B------:R-:W-:Y:S01]  /*d1e0*/  ULDC UR4, c[0x0][0x22c] ;  /* 0x00008b0000047ab9 */ /* 0x000fe20000000800 */
[----:B------:R-:W-:Y:S01]  /*d1f0*/  F2FP.SATFINITE.E4M3.F32.PACK_AB_MERGE_C R58, R59, R58, RZ ;  /* 0x0000003a3b3a723e */ /* 0x000fe200048070ff */
[----:B------:R-:W-:Y:S01]  /*d200*/  ULDC UR24, c[0x0][0x248] ;  /* 0x0000920000187ab9 */ /* 0x000fe20000000800 */
[----:B------:R-:W-:Y:S01]  /*d210*/  F2FP.SATFINITE.E4M3.F32.PACK_AB_MERGE_C R24, R25, R24, RZ ;  /* 0x000000181918723e */ /* 0x000fe200048070ff */
[----:B------:R-:W-:Y:S01]  /*d220*/  ULDC.64 UR28, c[0x0][0x228] ;  /* 0x00008a00001c7ab9 */ /* 0x000fe20000000a00 */
[----:B------:R-:W-:Y:S01]  /*d230*/  F2FP.SATFINITE.E4M3.F32.PACK_AB_MERGE_C R88, R89, R88, RZ ;  /* 0x000000585958723e */ /* 0x000fe200048070ff */
[----:B------:R-:W-:Y:S01]  /*d240*/  ULDC.64 UR22, c[0x0][0x228] ;  /* 0x00008a0000167ab9 */ /* 0x000fe20000000a00 */
[----:B------:R-:W-:Y:S01]  /*d250*/  F2FP.SATFINITE.E4M3.F32.PACK_AB_MERGE_C R90, R91, R90, RZ ;  /* 0x0000005a5b5a723e */ /* 0x000fe200048070ff */
[----:B------:R-:W-:Y:S01]  /*d260*/  ULDC.64 UR20, c[0x0][0x228] ;  /* 0x00008a0000147ab9 */ /* 0x000fe20000000a00 */
[----:B------:R-:W-:Y:S01]  /*d270*/  F2FP.SATFINITE.E4M3.F32.PACK_AB_MERGE_C R26, R27, R26, RZ ;  /* 0x0000001a1b1a723e */ /* 0x000fe200048070ff */
[----:B------:R-:W-:Y:S01]  /*d280*/  ULDC.64 UR18, c[0x0][0x228] ;  /* 0x00008a0000127ab9 */ /* 0x000fe20000000a00 */
[----:B------:R-:W-:Y:S01]  /*d290*/  ISETP.GE.AND P0, PT, R6, UR27, PT ;  /* 0x0000001b06007c0c */ /* 0x000fe2000bf06270 */
[----:B------:R-:W-:Y:S01]  /*d2a0*/  VIADD R6, R2, 0x1 ;  /* 0x0000000102067836 */ /* 0x000fe20000000000 */
[----:B------:R-:W-:Y:S01]  /*d2b0*/  LOP3.LUT R120, R120, 0xffff, RZ, 0xc0, !PT ;  /* 0x0000ffff78787812 */ /* 0x000fe200078ec0ff */
[----:B------:R-:W-:Y:S01]  /*d2c0*/  ULDC.64 UR16, c[0x0][0x228] ;  /* 0x00008a0000107ab9 */ /* 0x000fe20000000a00 */
        /* <DEDUP_REMOVED lines=8> */
[----:B------:R-:W-:-:S02]  /*d350*/  LOP3.LUT R90, R90, 0xffff, RZ, 0xc0, !PT ;  /* 0x0000ffff5a5a7812 */ /* 0x000fc400078ec0ff */
[----:B------:R-:W-:Y:S02]  /*d360*/  LOP3.LUT R15, R26, 0xffff, RZ, 0xc0, !PT ;  /* 0x0000ffff1a0f7812 */ /* 0x000fe400078ec0ff */
[----:B------:R-:W-:Y:S01]  /*d370*/  ISETP.GE.AND P2, PT, R6, UR4, PT ;  /* 0x0000000406007c0c */ /* 0x000fe2000bf46270 */
[C---:B0-----:R-:W-:Y:S01]  /*d380*/  IMAD.SHL.U32 R4, R152.reuse, 0x10, RZ ;  /* 0x0000001098047824 */ /* 0x041fe200078e00ff */
[----:B------:R-:W-:Y:S01]  /*d390*/  SHF.R.U32.HI R8, RZ, 0x8, R120 ;  /* 0x00000008ff087819 */ /* 0x000fe20000011678 */
[----:B------:R-:W-:Y:S01]  /*d3a0*/  IMAD.SHL.U32 R5, R152, 0x80, RZ ;  /* 0x0000008098057824 */ /* 0x000fe200078e00ff */
[----:B------:R-:W-:Y:S02]  /*d3b0*/  PRMT R6, R88, 0x3340, R7 ;  /* 0x0000334058067816 */ /* 0x000fe40000000007 */
[----:B------:R-:W-:Y:S02]  /*d3c0*/  LOP3.LUT R4, R4, 0xf0, RZ, 0xc0, !PT ;  /* 0x000000f004047812 */ /* 0x000fe400078ec0ff */
[----:B------:R-:W-:-:S02]  /*d3d0*/  LOP3.LUT R5, R5, 0x800, RZ, 0xc0, !PT ;  /* 0x0000080005057812 */ /* 0x000fc400078ec0ff */
[----:B------:R-:W-:Y:S02]  /*d3e0*/  SHF.R.U32.HI R14, RZ, 0x8, R7 ;  /* 0x00000008ff0e7819 */ /* 0x000fe40000011607 */
[----:B------:R-:W-:Y:S01]  /*d3f0*/  IADD3 R4, R5, UR7, R4 ;  /* 0x0000000705047c10 */ /* 0x000fe2000fffe004 */
[----:B------:R-:W-:Y:S01]  /*d400*/  VIADD R5, R2, 0x2 ;  /* 0x0000000202057836 */ /* 0x000fe20000000000 */
[----:B------:R-:W-:Y:S02]  /*d410*/  PRMT R7, R90, 0x3340, R15 ;  /* 0x000033405a077816 */ /* 0x000fe4000000000f */
[----:B------:R-:W-:Y:S02]  /*d420*/  SHF.R.U32.HI R11, RZ, 0x8, R90 ;  /* 0x00000008ff0b7819 */ /* 0x000fe4000001165a */
[----:B------:R-:W-:Y:S01]  /*d430*/  ISETP.GE.AND P3, PT, R5, UR5, PT ;  /* 0x0000000505007c0c */ /* 0x000fe2000bf66270 */
[----:B------:R-:W-:Y:S01]  /*d440*/  ULDC.64 UR4, c[0x0][0x220] ;  /* 0x0000880000047ab9 */ /* 0x000fe20000000a00 */
[----:B------:R-:W-:-:S02]  /*d450*/  LOP3.LUT R5, R56, 0xffff, RZ, 0xc0, !PT ;  /* 0x0000ffff38057812 */ /* 0x000fc400078ec0ff */
[----:B------:R-:W-:Y:S02]  /*d460*/  SHF.R.U32.HI R15, RZ, 0x8, R15 ;  /* 0x00000008ff0f7819 */ /* 0x000fe4000001160f */
[----:B------:R-:W-:Y:S02]  /*d470*/  SHF.R.U32.HI R12, RZ, 0x8, R5 ;  /* 0x00000008ff0c7819 */ /* 0x000fe40000011605 */
[----:B------:R-:W-:Y:S02]  /*d480*/  LOP3.LUT R17, R8, 0xffff, RZ, 0xc0, !PT ;  /* 0x0000ffff08117812 */ /* 0x000fe400078ec0ff */
[----:B------:R-:W-:Y:S02]  /*d490*/  F2FP.SATFINITE.E4M3.F32.PACK_AB_MERGE_C R124, R125, R124, RZ ;  /* 0x0000007c7d7c723e */ /* 0x000fe400048070ff */
[----:B------:R-:W-:Y:S02]  /*d4a0*/  SHF.R.U32.HI R9, RZ, 0x8, R122 ;  /* 0x00000008ff097819 */ /* 0x000fe4000001167a */
[----:B------:R-:W-:-:S02]  /*d4b0*/  LOP3.LUT R14, R14, 0xffff, RZ, 0xc0, !PT ;  /* 0x0000ffff0e0e7812 */ /* 0x000fc400078ec0ff */
[----:B------:R-:W-:Y:S02]  /*d4c0*/  F2FP.SATFINITE.E4M3.F32.PACK_AB_MERGE_C R60, R61, R60, RZ ;  /* 0x0000003c3d3c723e */ /* 0x000fe400048070ff */
[----:B------:R-:W-:Y:S02]  /*d4d0*/  LOP3.LUT R21, R11, 0xffff, RZ, 0xc0, !PT ;  /* 0x0000ffff0b157812 */ /* 0x000fe400078ec0ff */
[----:B------:R-:W-:Y:S02]  /*d4e0*/  F2FP.SATFINITE.E4M3.F32.PACK_AB_MERGE_C R126, R127, R126, RZ ;  /* 0x0000007e7f7e723e */ /* 0x000fe400048070ff */
[----:B------:R-:W-:Y:S02]  /*d4f0*/  F2FP.SATFINITE.E4M3.F32.PACK_AB_MERGE_C R62, R63, R62, RZ ;  /* 0x0000003e3f3e723e */ /* 0x000fe400048070ff */
[----:B------:R-:W-:Y:S02]  /*d500*/  F2FP.SATFINITE.E4M3.F32.PACK_AB_MERGE_C R92, R93, R92, RZ ;  /* 0x0000005c5d5c723e */ /* 0x000fe400048070ff */
[----:B------:R-:W-:-:S02]  /*d510*/  LOP3.LUT R19, R9, 0xffff, RZ, 0xc0, !PT ;  /* 0x0000ffff09137812 */ /* 0x000fc400078ec0ff */
[----:B------:R-:W-:Y:S02]  /*d520*/  LOP3.LUT R124, R124, 0xffff, RZ, 0xc0, !PT ;  /* 0x0000ffff7c7c7812 */ /* 0x000fe400078ec0ff */
[----:B------:R-:W-:Y:S02]  /*d530*/  F2FP.SATFINITE.E4M3.F32.PACK_AB_MERGE_C R28, R29, R28, RZ ;  /* 0x0000001c1d1c723e */ /* 0x000fe400048070ff */
[----:B------:R-:W-:Y:S02]  /*d540*/  LOP3.LUT R12, R12, 0xffff, RZ, 0xc0, !PT ;  /* 0x0000ffff0c0c7812 */ /* 0x000fe400078ec0ff */
[----:B------:R-:W-:Y:S02]  /*d550*/  F2FP.SATFINITE.E4M3.F32.PACK_AB_MERGE_C R94, R95, R94, RZ ;  /* 0x0000005e5f5e723e */ /* 0x000fe400048070ff */
[----:B------:R-:W-:Y:S02]  /*d560*/  F2FP.SATFINITE.E4M3.F32.PACK_AB_MERGE_C R30, R31, R30, RZ ;  /* 0x0000001e1f1e723e */ /* 0x000fe400048070ff */
[----:B------:R-:W-:-:S02]  /*d570*/  LOP3.LUT R126, R126, 0xffff, RZ, 0xc0, !PT ;  /* 0x0000ffff7e7e7812 */ /* 0x000fc400078ec0ff */
[----:B------:R-:W-:Y:S02]  /*d580*/  LOP3.LUT R92, R92, 0xffff, RZ, 0xc0, !PT ;  /* 0x0000ffff5c5c7812 */ /* 0x000fe400078ec0ff */
[----:B------:R-:W-:Y:S02]  /*d590*/  SHF.R.U32.HI R16, RZ, 0x8, R124 ;  /* 0x00000008ff107819 */ /* 0x000fe4000001167c */
[----:B------:R-:W-:Y:S02]  /*d5a0*/  PRMT R9, R17, 0x3340, R12 ;  /* 0x0000334011097816 */ /* 0x000fe4000000000c */
[----:B------:R-:W-:Y:S02]  /*d5b0*/  LOP3.LUT R94, R94, 0xffff, RZ, 0xc0, !PT ;  /* 0x0000ffff5e5e7812 */ /* 0x000fe400078ec0ff */
[----:B------:R-:W-:Y:S02]  /*d5c0*/  LOP3.LUT R23, R30, 0xffff, RZ, 0xc0, !PT ;  /* 0x0000ffff1e177812 */ /* 0x000fe400078ec0ff */
[----:B------:R-:W-:-:S02]  /*d5d0*/  SHF.R.U32.HI R17, RZ, 0x8, R126 ;  /* 0x00000008ff117819 */ /* 0x000fc4000001167e */
[----:B------:R-:W-:Y:S02]  /*d5e0*/  F2FP.SATFINITE.E4M3.F32.PACK_AB_MERGE_C R130, R131, R130, RZ ;  /* 0x000000828382723e */ /* 0x000fe400048070ff */
[----:B------:R-:W-:Y:S02]  /*d5f0*/  SHF.R.U32.HI R18, RZ, 0x8, R92 ;  /* 0x00000008ff127819 */ /* 0x000fe4000001165c */
[----:B------:R-:W-:Y:S02]  /*d600*/  LOP3.LUT R27, R16, 0xffff, RZ, 0xc0, !PT ;  /* 0x0000ffff101b7812 */ /* 0x000fe400078ec0ff */
[----:B------:R-:W-:Y:S02]  /*d610*/  F2FP.SATFINITE.E4M3.F32.PACK_AB_MERGE_C R96, R97, R96, RZ ;  /* 0x000000606160723e */ /* 0x000fe400048070ff */
[----:B------:R-:W-:Y:S02]  /*d620*/  F2FP.SATFINITE.E4M3.F32.PACK_AB_MERGE_C R128, R129, R128, RZ ;  /* 0x000000808180723e */ /* 0x000fe400048070ff */
[----:B------:R-:W-:-:S02]  /*d630*/  F2FP.SATFINITE.E4M3.F32.PACK_AB_MERGE_C R98, R99, R98, RZ ;  /* 0x000000626362723e */ /* 0x000fc400048070ff */
[----:B------:R-:W-:Y:S02]  /*d640*/  F2FP.SATFINITE.E4M3.F32.PACK_AB_MERGE_C R64, R65, R64, RZ ;  /* 0x000000404140723e */ /* 0x000fe400048070ff */
[----:B------:R-:W-:Y:S02]  /*d650*/  F2FP.SATFINITE.E4M3.F32.PACK_AB_MERGE_C R34, R35, R34, RZ ;  /* 0x000000222322723e */ /* 0x000fe400048070ff */
[--C-:B------:R-:W-:Y:S02]  /*d660*/  PRMT R12, R94, 0x3340, R23.reuse ;  /* 0x000033405e0c7816 */ /* 0x100fe40000000017 */
[----:B------:R-:W-:Y:S02]  /*d670*/  SHF.R.U32.HI R23, RZ, 0x8, R23 ;  /* 0x00000008ff177819 */ /* 0x000fe40000011617 */
[----:B------:R-:W-:Y:S02]  /*d680*/  F2FP.SATFINITE.E4M3.F32.PACK_AB_MERGE_C R66, R67, R66, RZ ;  /* 0x000000424342723e */ /* 0x000fe400048070ff */
[----:B------:R-:W-:-:S02]  /*d690*/  LOP3.LUT R130, R130, 0xffff, RZ, 0xc0, !PT ;  /* 0x0000ffff82827812 */ /* 0x000fc400078ec0ff */
[----:B------:R-:W-:Y:S02]  /*d6a0*/  F2FP.SATFINITE.E4M3.F32.PACK_AB_MERGE_C R32, R33, R32, RZ ;  /* 0x000000202120723e */ /* 0x000fe400048070ff */
[----:B------:R-:W-:Y:S02]  /*d6b0*/  LOP3.LUT R96, R96, 0xffff, RZ, 0xc0, !PT ;  /* 0x0000ffff60607812 */ /* 0x000fe400078ec0ff */
[----:B------:R-:W-:Y:S02]  /*d6c0*/  LOP3.LUT R128, R128, 0xffff, RZ, 0xc0, !PT ;  /* 0x0000ffff80807812 */ /* 0x000fe400078ec0ff */
[----:B------:R-:W-:Y:S02]  /*d6d0*/  LOP3.LUT R98, R98, 0xffff, RZ, 0xc0, !PT ;  /* 0x0000ffff62627812 */ /* 0x000fe400078ec0ff */
[----:B------:R-:W-:Y:S02]  /*d6e0*/  LOP3.LUT R29, R64, 0xffff, RZ, 0xc0, !PT ;  /* 0x0000ffff401d7812 */ /* 0x000fe400078ec0ff */
[----:B------:R-:W-:-:S02]  /*d6f0*/  LOP3.LUT R33, R34, 0xffff, RZ, 0xc0, !PT ;  /* 0x0000ffff22217812 */ /* 0x000fc400078ec0ff */
[----:B------:R-:W-:Y:S02]  /*d700*/  SHF.R.U32.HI R26, RZ, 0x8, R130 ;  /* 0x00000008ff1a7819 */ /* 0x000fe40000011682 */
[----:B------:R-:W-:Y:S02]  /*d710*/  LOP3.LUT R31, R32, 0xffff, RZ, 0xc0, !PT ;  /* 0x0000ffff201f7812 */ /* 0x000fe400078ec0ff */
[--C-:B------:R-:W-:Y:S02]  /*d720*/  SHF.R.U32.HI R32, RZ, 0x8, R33.reuse ;  /* 0x00000008ff207819 */ /* 0x100fe40000011621 */
[----:B------:R-:W-:Y:S02]  /*d730*/  PRMT R24, R98, 0x3340, R33 ;  /* 0x0000334062187816 */ /* 0x000fe40000000021 */
[----:B------:R-:W-:Y:S02]  /*d740*/  LOP3.LUT R33, R26, 0xffff, RZ, 0xc0, !PT ;  /* 0x0000ffff1a217812 */ /* 0x000fe400078ec0ff */
[----:B------:R-:W-:-:S02]  /*d750*/  LOP3.LUT R32, R32, 0xffff, RZ, 0xc0, !PT ;  /* 0x0000ffff20207812 */ /* 0x000fc400078ec0ff */
[----:B------:R-:W-:Y:S02]  /*d760*/  F2FP.SATFINITE.E4M3.F32.PACK_AB_MERGE_C R134, R135, R134, RZ ;  /* 0x000000868786723e */ /* 0x000fe400048070ff */
[----:B------:R-:W-:Y:S02]  /*d770*/  F2FP.SATFINITE.E4M3.F32.PACK_AB_MERGE_C R70, R71, R70, RZ ;  /* 0x000000464746723e */ /* 0x000fe400048070ff */
[----:B------:R-:W-:Y:S02]  /*d780*/  F2FP.SATFINITE.E4M3.F32.PACK_AB_MERGE_C R132, R133, R132, RZ ;  /* 0x000000848584723e */ /* 0x000fe400048070ff */
[----:B------:R-:W-:Y:S02]  /*d790*/  F2FP.SATFINITE.E4M3.F32.PACK_AB_MERGE_C R100, R101, R100, RZ ;  /* 0x000000646564723e */ /* 0x000fe400048070ff */
[----:B------:R-:W-:Y:S02]  /*d7a0*/  F2FP.SATFINITE.E4M3.F32.PACK_AB_MERGE_C R68, R69, R68, RZ ;  /* 0x000000444544723e */ /* 0x000fe400048070ff */
[----:B------:R-:W-:-:S02]  /*d7b0*/  F2FP.SATFINITE.E4M3.F32.PACK_AB_MERGE_C R102, R103, R102, RZ ;  /* 0x000000666766723e */ /* 0x000fc400048070ff */
[----:B------:R-:W-:Y:S02]  /*d7c0*/  F2FP.SATFINITE.E4M3.F32.PACK_AB_MERGE_C R38, R39, R38, RZ ;  /* 0x000000262726723e */ /* 0x000fe400048070ff */
[----:B------:R-:W-:Y:S02]  /*d7d0*/  F2FP.SATFINITE.E4M3.F32.PACK_AB_MERGE_C R36, R37, R36, RZ ;  /* 0x000000242524723e */ /* 0x000fe400048070ff */
[----:B------:R-:W-:Y:S02]  /*d7e0*/  LOP3.LUT R134, R134, 0xffff, RZ, 0xc0, !PT ;  /* 0x0000ffff86867812 */ /* 0x000fe400078ec0ff */
[----:B------:R-:W-:Y:S02]  /*d7f0*/  LOP3.LUT R132, R132, 0xffff, RZ, 0xc0, !PT ;  /* 0x0000ffff84847812 */ /* 0x000fe400078ec0ff */
[----:B------:R-:W-:Y:S02]  /*d800*/  LOP3.LUT R100, R100, 0xffff, RZ, 0xc0, !PT ;  /* 0x0000ffff64647812 */ /* 0x000fe400078ec0ff */
[----:B------:R-:W-:-:S02]  /*d810*/  LOP3.LUT R102, R102, 0xffff, RZ, 0xc0, !PT ;  /* 0x0000ffff66667812 */ /* 0x000fc400078ec0ff */
[----:B------:R-:W-:Y:S02]  /*d820*/  LOP3.LUT R37, R38, 0xffff, RZ, 0xc0, !PT ;  /* 0x0000ffff26257812 */ /* 0x000fe400078ec0ff */
[----:B------:R-:W-:Y:S02]  /*d830*/  F2FP.SATFINITE.E4M3.F32.PACK_AB_MERGE_C R42, R43, R42, RZ ;  /* 0x0000002a2b2a723e */ /* 0x000fe400048070ff */
[----:B------:R-:W-:Y:S02]  /*d840*/  F2FP.SATFINITE.E4M3.F32.PACK_AB_MERGE_C R40, R41, R40, RZ ;  /* 0x000000282928723e */ /* 0x000fe400048070ff */
[----:B------:R-:W-:Y:S02]  /*d850*/  F2FP.SATFINITE.E4M3.F32.PACK_AB_MERGE_C R46, R47, R46, RZ ;  /* 0x0000002e2f2e723e */ /* 0x000fe400048070ff */
[----:B------:R-:W-:Y:S02]  /*d860*/  F2FP.SATFINITE.E4M3.F32.PACK_AB_MERGE_C R44, R45, R44, RZ ;  /* 0x0000002c2d2c723e */ /* 0x000fe400048070ff */
[----:B------:R-:W-:-:S02]  /*d870*/  PRMT R47, R102, 0x3340, R37 ;  /* 0x00003340662f7816 */ /* 0x000fc40000000025 */
[----:B------:R-:W-:Y:S02]  /*d880*/  F2FP.SATFINITE.E4M3.F32.PACK_AB_MERGE_C R136, R137, R136, RZ ;  /* 0x000000888988723e */ /* 0x000fe400048070ff */
[----:B------:R-:W-:Y:S02]  /*d890*/  F2FP.SATFINITE.E4M3.F32.PACK_AB_MERGE_C R138, R139, R138, RZ ;  /* 0x0000008a8b8a723e */ /* 0x000fe400048070ff */
[----:B------:R-:W-:Y:S02]  /*d8a0*/  F2FP.SATFINITE.E4M3.F32.PACK_AB_MERGE_C R72, R73, R72, RZ ;  /* 0x000000484948723e */ /* 0x000fe400048070ff */
[----:B------:R-:W-:Y:S02]  /*d8b0*/  F2FP.SATFINITE.E4M3.F32.PACK_AB_MERGE_C R74, R75, R74, RZ ;  /* 0x0000004a4b4a723e */ /* 0x000fe400048070ff */
[----:B------:R-:W-:Y:S02]  /*d8c0*/  F2FP.SATFINITE.E4M3.F32.PACK_AB_MERGE_C R104, R105, R104, RZ ;  /* 0x000000686968723e */ /* 0x000fe400048070ff */
[----:B------:R-:W-:-:S02]  /*d8d0*/  F2FP.SATFINITE.E4M3.F32.PACK_AB_MERGE_C R106, R107, R106, RZ ;  /* 0x0000006a6b6a723e */ /* 0x000fc400048070ff */
[----:B------:R-:W-:Y:S02]  /*d8e0*/  LOP3.LUT R136, R136, 0xffff, RZ, 0xc0, !PT ;  /* 0x0000ffff88887812 */ /* 0x000fe400078ec0ff */
[----:B------:R-:W-:Y:S02]  /*d8f0*/  LOP3.LUT R138, R138, 0xffff, RZ, 0xc0, !PT ;  /* 0x0000ffff8a8a7812 */ /* 0x000fe400078ec0ff */
[----:B------:R-:W-:Y:S02]  /*d900*/  LOP3.LUT R104, R104, 0xffff, RZ, 0xc0, !PT ;  /* 0x0000ffff68687812 */ /* 0x000fe400078ec0ff */
[----:B------:R-:W-:Y:S02]  /*d910*/  LOP3.LUT R106, R106, 0xffff, RZ, 0xc0, !PT ;  /* 0x0000ffff6a6a7812 */ /* 0x000fe400078ec0ff */
[----:B------:R-:W-:Y:S02]  /*d920*/  F2FP.SATFINITE.E4M3.F32.PACK_AB_MERGE_C R52, R53, R52, RZ ;  /* 0x000000343534723e */ /* 0x000fe400048070ff */
[----:B------:R-:W-:-:S02]  /*d930*/  F2FP.SATFINITE.E4M3.F32.PACK_AB_MERGE_C R54, R55, R54, RZ ;  /* 0x000000363736723e */ /* 0x000fc400048070ff */
[----:B------:R-:W-:Y:S02]  /*d940*/  F2FP.SATFINITE.E4M3.F32.PACK_AB_MERGE_C R140, R141, R140, RZ ;  /* 0x0000008c8d8c723e */ /* 0x000fe400048070ff */
[----:B------:R-:W-:Y:S02]  /*d950*/  F2FP.SATFINITE.E4M3.F32.PACK_AB_MERGE_C R76, R77, R76, RZ ;  /* 0x0000004c4d4c723e */ /* 0x000fe400048070ff */
[----:B------:R-:W-:Y:S02]  /*d960*/  F2FP.SATFINITE.E4M3.F32.PACK_AB_MERGE_C R142, R143, R142, RZ ;  /* 0x0000008e8f8e723e */ /* 0x000fe400048070ff */
[----:B------:R-:W-:Y:S02]  /*d970*/  F2FP.SATFINITE.E4M3.F32.PACK_AB_MERGE_C R78, R79, R78, RZ ;  /* 0x0000004e4f4e723e */ /* 0x000fe400048070ff */
[----:B------:R-:W-:Y:S02]  /*d980*/  F2FP.SATFINITE.E4M3.F32.PACK_AB_MERGE_C R108, R109, R108, RZ ;  /* 0x0000006c6d6c723e */ /* 0x000fe400048070ff */
[----:B------:R-:W-:-:S02]  /*d990*/  F2FP.SATFINITE.E4M3.F32.PACK_AB_MERGE_C R48, R49, R48, RZ ;  /* 0x000000303130723e */ /* 0x000fc400048070ff */
[----:B------:R-:W-:Y:S02]  /*d9a0*/  F2FP.SATFINITE.E4M3.F32.PACK_AB_MERGE_C R110, R111, R110, RZ ;  /* 0x0000006e6f6e723e */ /* 0x000fe400048070ff */
[----:B------:R-:W-:Y:S02]  /*d9b0*/  LOP3.LUT R140, R140, 0xffff, RZ, 0xc0, !PT ;  /* 0x0000ffff8c8c7812 */ /* 0x000fe400078ec0ff */
[----:B------:R-:W-:Y:S02]  /*d9c0*/  F2FP.SATFINITE.E4M3.F32.PACK_AB_MERGE_C R50, R51, R50, RZ ;  /* 0x000000323332723e */ /* 0x000fe400048070ff */
[----:B------:R-:W-:Y:S02]  /*d9d0*/  LOP3.LUT R142, R142, 0xffff, RZ, 0xc0, !PT ;  /* 0x0000ffff8e8e7812 */ /* 0x000fe400078ec0ff */
        /* <DEDUP_REMOVED lines=17> */
[----:B------:R-:W-:Y:S02]  /*daf0*/  LOP3.LUT R148, R148, 0xffff, RZ, 0xc0, !PT ;  /* 0x0000ffff94947812 */ /* 0x000fe400078ec0ff */
[----:B------:R-:W-:Y:S02]  /*db00*/  F2FP.SATFINITE.E4M3.F32.PACK_AB_MERGE_C R118, R119, R118, RZ ;  /* 0x000000767776723e */ /* 0x000fe400048070ff */
[----:B------:R-:W-:-:S02]  /*db10*/  LOP3.LUT R150, R150, 0xffff, RZ, 0xc0, !PT ;  /* 0x0000ffff96967812 */ /* 0x000fc400078ec0ff */
[----:B------:R-:W-:Y:S02]  /*db20*/  LOP3.LUT R116, R116, 0xffff, RZ, 0xc0, !PT ;  /* 0x0000ffff74747812 */ /* 0x000fe400078ec0ff */
[----:B------:R-:W-:Y:S02]  /*db30*/  LOP3.LUT R118, R118, 0xffff, RZ, 0xc0, !PT ;  /* 0x0000ffff76767812 */ /* 0x000fe400078ec0ff */
[----:B--2---:R-:W-:Y:S02]  /*db40*/  LOP3.LUT R25, R10, 0x700, RZ, 0xc0, !PT ;  /* 0x000007000a197812 */ /* 0x004fe400078ec0ff */
[----:B------:R-:W-:-:S03]  /*db50*/  SHF.R.U32.HI R10, RZ, 0x8, R88 ;  /* 0x00000008ff0a7819 */ /* 0x000fc60000011658 */
[----:B------:R-:W-:Y:S01]  /*db60*/  IMAD.IADD R25, R25, 0x1, R4 ;  /* 0x0000000119197824 */ /* 0x000fe200078e0204 */
[----:B------:R-:W-:Y:S02]  /*db70*/  PRMT R4, R120, 0x3340, R5 ;  /* 0x0000334078047816 */ /* 0x000fe40000000005 */
[--C-:B------:R-:W-:Y:S02]  /*db80*/  PRMT R5, R122, 0x3340, R13.reuse ;  /* 0x000033407a057816 */ /* 0x100fe4000000000d */
[----:B------:R-:W-:Y:S02]  /*db90*/  SHF.R.U32.HI R13, RZ, 0x8, R13 ;  /* 0x00000008ff0d7819 */ /* 0x000fe4000001160d */
[----:B------:R-:W-:Y:S02]  /*dba0*/  PRMT R4, R4, 0x5410, R9 ;  /* 0x0000541004047816 */ /* 0x000fe40000000009 */
[----:B------:R-:W-:Y:S02]  /*dbb0*/  LOP3.LUT R8, R13, 0xffff, RZ, 0xc0, !PT ;  /* 0x0000ffff0d087812 */ /* 0x000fe400078ec0ff */
[----:B------:R-:W-:-:S02]  /*dbc0*/  LOP3.LUT R13, R10, 0xffff, RZ, 0xc0, !PT ;  /* 0x0000ffff0a0d7812 */ /* 0x000fc400078ec0ff */
[----:B------:R-:W-:Y:S02]  /*dbd0*/  LOP3.LUT R10, R15, 0xffff, RZ, 0xc0, !PT ;  /* 0x0000ffff0f0a7812 */ /* 0x000fe400078ec0ff */
[----:B------:R-:W-:Y:S02]  /*dbe0*/  PRMT R11, R13, 0x3340, R14 ;  /* 0x000033400d0b7816 */ /* 0x000fe4000000000e */
[----:B------:R-:W-:Y:S02]  /*dbf0*/  PRMT R10, R21, 0x3340, R10 ;  /* 0x00003340150a7816 */ /* 0x000fe4000000000a */
[----:B------:R-:W-:Y:S02]  /*dc00*/  LOP3.LUT R13, R60, 0xffff, RZ, 0xc0, !PT ;  /* 0x0000ffff3c0d7812 */ /* 0x000fe400078ec0ff */
[----:B------:R-:W-:Y:S02]  /*dc10*/  LOP3.LUT R21, R62, 0xffff, RZ, 0xc0, !PT ;  /* 0x0000ffff3e157812 */ /* 0x000fe400078ec0ff */
[----:B------:R-:W-:-:S02]  /*dc20*/  PRMT R8, R19, 0x3340, R8 ;  /* 0x0000334013087816 */ /* 0x000fc40000000008 */
[----:B------:R-:W-:Y:S02]  /*dc30*/  LOP3.LUT R19, R28, 0xffff, RZ, 0xc0, !PT ;  /* 0x0000ffff1c137812 */ /* 0x000fe400078ec0ff */
[----:B------:R-:W-:Y:S02]  /*dc40*/  SHF.R.U32.HI R20, RZ, 0x8, R13 ;  /* 0x00000008ff147819 */ /* 0x000fe4000001160d */
[--C-:B------:R-:W-:Y:S02]  /*dc50*/  PRMT R14, R126, 0x3340, R21.reuse ;  /* 0x000033407e0e7816 */ /* 0x100fe40000000015 */
[----:B------:R-:W-:Y:S02]  /*dc60*/  SHF.R.U32.HI R21, RZ, 0x8, R21 ;  /* 0x00000008ff157819 */ /* 0x000fe40000011615 */
[----:B------:R-:W-:Y:S02]  /*dc70*/  PRMT R15, R124, 0x3340, R13 ;  /* 0x000033407c0f7816 */ /* 0x000fe4000000000d */
[----:B------:R-:W-:-:S02]  /*dc80*/  PRMT R13, R92, 0x3340, R19 ;  /* 0x000033405c0d7816 */ /* 0x000fc40000000013 */
[----:B------:R-:W-:Y:S02]  /*dc90*/  SHF.R.U32.HI R22, RZ, 0x8, R19 ;  /* 0x00000008ff167819 */ /* 0x000fe40000011613 */
[----:B------:R-:W-:Y:S02]  /*dca0*/  LOP3.LUT R16, R20, 0xffff, RZ, 0xc0, !PT ;  /* 0x0000ffff14107812 */ /* 0x000fe400078ec0ff */
[----:B------:R-:W-:Y:S02]  /*dcb0*/  SHF.R.U32.HI R19, RZ, 0x8, R94 ;  /* 0x00000008ff137819 */ /* 0x000fe4000001165e */
[----:B------:R-:W-:Y:S02]  /*dcc0*/  LOP3.LUT R20, R17, 0xffff, RZ, 0xc0, !PT ;  /* 0x0000ffff11147812 */ /* 0x000fe400078ec0ff */
[----:B------:R-:W-:Y:S02]  /*dcd0*/  LOP3.LUT R17, R21, 0xffff, RZ, 0xc0, !PT ;  /* 0x0000ffff15117812 */ /* 0x000fe400078ec0ff */
[----:B------:R-:W-:-:S02]  /*dce0*/  LOP3.LUT R21, R18, 0xffff, RZ, 0xc0, !PT ;  /* 0x0000ffff12157812 */ /* 0x000fc400078ec0ff */
[----:B------:R-:W-:Y:S02]  /*dcf0*/  LOP3.LUT R18, R22, 0xffff, RZ, 0xc0, !PT ;  /* 0x0000ffff16127812 */ /* 0x000fe400078ec0ff */
[----:B------:R-:W-:Y:S02]  /*dd00*/  LOP3.LUT R22, R19, 0xffff, RZ, 0xc0, !PT ;  /* 0x0000ffff13167812 */ /* 0x000fe400078ec0ff */
[----:B------:R-:W-:Y:S02]  /*dd10*/  LOP3.LUT R19, R23, 0xffff, RZ, 0xc0, !PT ;  /* 0x0000ffff17137812 */ /* 0x000fe400078ec0ff */
[----:B------:R-:W-:Y:S02]  /*dd20*/  PRMT R16, R27, 0x3340, R16 ;  /* 0x000033401b107816 */ /* 0x000fe40000000010 */
[----:B------:R-:W-:Y:S02]  /*dd30*/  LOP3.LUT R23, R66, 0xffff, RZ, 0xc0, !PT ;  /* 0x0000ffff42177812 */ /* 0x000fe400078ec0ff */
[----:B------:R-:W-:-:S02]  /*dd40*/  PRMT R18, R21, 0x3340, R18 ;  /* 0x0000334015127816 */ /* 0x000fc40000000012 */
[----:B------:R-:W-:Y:S02]  /*dd50*/  SHF.R.U32.HI R27, RZ, 0x8, R96 ;  /* 0x00000008ff1b7819 */ /* 0x000fe40000011660 */
[----:B------:R-:W-:Y:S02]  /*dd60*/  PRMT R17, R20, 0x3340, R17 ;  /* 0x0000334014117816 */ /* 0x000fe40000000011 */
[----:B------:R-:W-:Y:S02]  /*dd70*/  PRMT R21, R128, 0x3340, R29 ;  /* 0x0000334080157816 */ /* 0x000fe4000000001d */
[----:B------:R-:W-:Y:S02]  /*dd80*/  SHF.R.U32.HI R28, RZ, 0x8, R98 ;  /* 0x00000008ff1c7819 */ /* 0x000fe40000011662 */
[----:B------:R-:W-:Y:S02]  /*dd90*/  PRMT R19, R22, 0x3340, R19 ;  /* 0x0000334016137816 */ /* 0x000fe40000000013 */
[----:B------:R-:W-:-:S02]  /*dda0*/  SHF.R.U32.HI R20, RZ, 0x8, R128 ;  /* 0x00000008ff147819 */ /* 0x000fc40000011680 */
[----:B------:R-:W-:Y:S02]  /*ddb0*/  SHF.R.U32.HI R29, RZ, 0x8, R29 ;  /* 0x00000008ff1d7819 */ /* 0x000fe4000001161d */
[--C-:B------:R-:W-:Y:S02]  /*ddc0*/  PRMT R22, R130, 0x3340, R23.reuse ;  /* 0x0000334082167816 */ /* 0x100fe40000000017 */
[----:B------:R-:W-:Y:S02]  /*ddd0*/  SHF.R.U32.HI R30, RZ, 0x8, R23 ;  /* 0x00000008ff1e7819 */ /* 0x000fe40000011617 */
[--C-:B------:R-:W-:Y:S02]  /*dde0*/  PRMT R23, R96, 0x3340, R31.reuse ;  /* 0x0000334060177816 */ /* 0x100fe4000000001f */
[----:B------:R-:W-:Y:S02]  /*ddf0*/  LOP3.LUT R26, R27, 0xffff, RZ, 0xc0, !PT ;  /* 0x0000ffff1b1a7812 */ /* 0x000fe400078ec0ff */
[----:B------:R-:W-:-:S02]  /*de00*/  SHF.R.U32.HI R31, RZ, 0x8, R31 ;  /* 0x00000008ff1f7819 */ /* 0x000fc4000001161f */
[----:B------:R-:W-:Y:S02]  /*de10*/  LOP3.LUT R27, R28, 0xffff, RZ, 0xc0, !PT ;  /* 0x0000ffff1c1b7812 */ /* 0x000fe400078ec0ff */
[----:B------:R-:W-:Y:S02]  /*de20*/  LOP3.LUT R20, R20, 0xffff, RZ, 0xc0, !PT ;  /* 0x0000ffff14147812 */ /* 0x000fe400078ec0ff */
[----:B------:R-:W-:Y:S02]  /*de30*/  LOP3.LUT R29, R29, 0xffff, RZ, 0xc0, !PT ;  /* 0x0000ffff1d1d7812 */ /* 0x000fe400078ec0ff */
[----:B------:R-:W-:Y:S02]  /*de40*/  LOP3.LUT R30, R30, 0xffff, RZ, 0xc0, !PT ;  /* 0x0000ffff1e1e7812 */ /* 0x000fe400078ec0ff */
[----:B------:R-:W-:Y:S02]  /*de50*/  LOP3.LUT R31, R31, 0xffff, RZ, 0xc0, !PT ;  /* 0x0000ffff1f1f7812 */ /* 0x000fe400078ec0ff */
[----:B------:R-:W-:-:S02]  /*de60*/  PRMT R35, R27, 0x3340, R32 ;  /* 0x000033401b237816 */ /* 0x000fc40000000020 */
[----:B------:R-:W-:Y:S02]  /*de70*/  PRMT R34, R20, 0x3340, R29 ;  /* 0x0000334014227816 */ /* 0x000fe4000000001d */
[----:B------:R-:W-:Y:S02]  /*de80*/  LOP3.LUT R27, R70, 0xffff, RZ, 0xc0, !PT ;  /* 0x0000ffff461b7812 */ /* 0x000fe400078ec0ff */
[----:B------:R-:W-:Y:S02]  /*de90*/  LOP3.LUT R29, R68, 0xffff, RZ, 0xc0, !PT ;  /* 0x0000ffff441d7812 */ /* 0x000fe400078ec0ff */
[----:B------:R-:W-:Y:S02]  /*dea0*/  PRMT R33, R33, 0x3340, R30 ;  /* 0x0000334021217816 */ /* 0x000fe4000000001e */
[----:B------:R-:W-:Y:S02]  /*deb0*/  PRMT R56, R26, 0x3340, R31 ;  /* 0x000033401a387816 */ /* 0x000fe4000000001f */
[----:B------:R-:W-:-:S02]  /*dec0*/  LOP3.LUT R31, R36, 0xffff, RZ, 0xc0, !PT ;  /* 0x0000ffff241f7812 */ /* 0x000fc400078ec0ff */
[----:B------:R-:W-:Y:S02]  /*ded0*/  SHF.R.U32.HI R26, RZ, 0x8, R134 ;  /* 0x00000008ff1a7819 */ /* 0x000fe40000011686 */
[--C-:B------:R-:W-:Y:S02]  /*dee0*/  PRMT R43, R134, 0x3340, R27.reuse ;  /* 0x00003340862b7816 */ /* 0x100fe4000000001b */
[----:B------:R-:W-:Y:S02]  /*def0*/  SHF.R.U32.HI R30, RZ, 0x8, R27 ;  /* 0x00000008ff1e7819 */ /* 0x000fe4000001161b */
[----:B------:R-:W-:Y:S02]  /*df00*/  PRMT R41, R132, 0x3340, R29 ;  /* 0x0000334084297816 */ /* 0x000fe4000000001d */
[----:B------:R-:W-:Y:S02]  /*df10*/  SHF.R.U32.HI R27, RZ, 0x8, R100 ;  /* 0x00000008ff1b7819 */ /* 0x000fe40000011664 */
[----:B------:R-:W-:-:S02]  /*df20*/  SHF.R.U32.HI R20, RZ, 0x8, R132 ;  /* 0x00000008ff147819 */ /* 0x000fc40000011684 */
[----:B------:R-:W-:Y:S02]  /*df30*/  SHF.R.U32.HI R29, RZ, 0x8, R29 ;  /* 0x00000008ff1d7819 */ /* 0x000fe4000001161d */
[----:B------:R-:W-:Y:S02]  /*df40*/  SHF.R.U32.HI R28, RZ, 0x8, R102 ;  /* 0x00000008ff1c7819 */ /* 0x000fe40000011666 */
        /* <DEDUP_REMOVED lines=16> */
[----:B------:R-:W-:Y:S02]  /*e050*/  PRMT R62, R26, 0x3340, R31 ;  /* 0x000033401a3e7816 */ /* 0x000fe4000000001f */
[----:B------:R-:W-:Y:S02]  /*e060*/  LOP3.LUT R37, R42, 0xffff, RZ, 0xc0, !PT ;  /* 0x0000ffff2a257812 */ /* 0x000fe400078ec0ff */
[----:B------:R-:W-:Y:S02]  /*e070*/  LOP3.LUT R31, R40, 0xffff, RZ, 0xc0, !PT ;  /* 0x0000ffff281f7812 */ /* 0x000fe400078ec0ff */
[----:B------:R-:W-:Y:S02]  /*e080*/  PRMT R40, R136, 0x3340, R29 ;  /* 0x0000334088287816 */ /* 0x000fe4000000001d */
[----:B------:R-:W-:Y:S02]  /*e090*/  SHF.R.U32.HI R26, RZ, 0x8, R138 ;  /* 0x00000008ff1a7819 */ /* 0x000fe4000001168a */
[----:B------:R-:W-:-:S02]  /*e0a0*/  PRMT R42, R138, 0x3340, R27 ;  /* 0x000033408a2a7816 */ /* 0x000fc4000000001b */
[----:B------:R-:W-:Y:S02]  /*e0b0*/  SHF.R.U32.HI R30, RZ, 0x8, R27 ;  /* 0x00000008ff1e7819 */ /* 0x000fe4000001161b */
[----:B------:R-:W-:Y:S02]  /*e0c0*/  SHF.R.U32.HI R20, RZ, 0x8, R136 ;  /* 0x00000008ff147819 */ /* 0x000fe40000011688 */
[----:B------:R-:W-:Y:S02]  /*e0d0*/  SHF.R.U32.HI R29, RZ, 0x8, R29 ;  /* 0x00000008ff1d7819 */ /* 0x000fe4000001161d */
[----:B------:R-:W-:Y:S02]  /*e0e0*/  SHF.R.U32.HI R27, RZ, 0x8, R104 ;  /* 0x00000008ff1b7819 */ /* 0x000fe40000011668 */
[----:B------:R-:W-:Y:S02]  /*e0f0*/  SHF.R.U32.HI R28, RZ, 0x8, R106 ;  /* 0x00000008ff1c7819 */ /* 0x000fe4000001166a */
[----:B------:R-:W-:-:S02]  /*e100*/  SHF.R.U32.HI R32, RZ, 0x8, R37 ;  /* 0x00000008ff207819 */ /* 0x000fc40000011625 */
[----:B------:R-:W-:Y:S02]  /*e110*/  PRMT R53, R104, 0x3340, R31 ;  /* 0x0000334068357816 */ /* 0x000fe4000000001f */
[----:B------:R-:W-:Y:S02]  /*e120*/  PRMT R55, R106, 0x3340, R37 ;  /* 0x000033406a377816 */ /* 0x000fe40000000025 */
[----:B------:R-:W-:Y:S02]  /*e130*/  SHF.R.U32.HI R31, RZ, 0x8, R31 ;  /* 0x00000008ff1f7819 */ /* 0x000fe4000001161f */
        /* <DEDUP_REMOVED lines=15> */
[----:B------:R-:W-:Y:S02]  /*e230*/  LOP3.LUT R37, R46, 0xffff, RZ, 0xc0, !PT ;  /* 0x0000ffff2e257812 */ /* 0x000fe400078ec0ff */
[--C-:B------:R-:W-:Y:S02]  /*e240*/  PRMT R44, R140, 0x3340, R29.reuse ;  /* 0x000033408c2c7816 */ /* 0x100fe4000000001d */
[----:B------:R-:W-:Y:S02]  /*e250*/  SHF.R.U32.HI R20, RZ, 0x8, R140 ;  /* 0x00000008ff147819 */ /* 0x000fe4000001168c */
[----:B------:R-:W-:Y:S02]  /*e260*/  SHF.R.U32.HI R29, RZ, 0x8, R29 ;  /* 0x00000008ff1d7819 */ /* 0x000fe4000001161d */
[----:B------:R-:W-:Y:S02]  /*e270*/  SHF.R.U32.HI R26, RZ, 0x8, R142 ;  /* 0x00000008ff1a7819 */ /* 0x000fe4000001168e */
[----:B------:R-:W-:-:S02]  /*e280*/  PRMT R46, R142, 0x3340, R27 ;  /* 0x000033408e2e7816 */ /* 0x000fc4000000001b */
[----:B------:R-:W-:Y:S02]  /*e290*/  SHF.R.U32.HI R30, RZ, 0x8, R27 ;  /* 0x00000008ff1e7819 */ /* 0x000fe4000001161b */
[----:B------:R-:W-:Y:S02]  /*e2a0*/  SHF.R.U32.HI R27, RZ, 0x8, R108 ;  /* 0x00000008ff1b7819 */ /* 0x000fe4000001166c */
[----:B------:R-:W-:Y:S02]  /*e2b0*/  PRMT R61, R108, 0x3340, R31 ;  /* 0x000033406c3d7816 */ /* 0x000fe4000000001f */
[----:B------:R-:W-:Y:S02]  /*e2c0*/  SHF.R.U32.HI R28, RZ, 0x8, R110 ;  /* 0x00000008ff1c7819 */ /* 0x000fe4000001166e */
[----:B------:R-:W-:Y:S02]  /*e2d0*/  SHF.R.U32.HI R32, RZ, 0x8, R37 ;  /* 0x00000008ff207819 */ /* 0x000fe40000011625 */
[----:B------:R-:W-:-:S02]  /*e2e0*/  SHF.R.U32.HI R31, RZ, 0x8, R31 ;  /* 0x00000008ff1f7819 */ /* 0x000fc4000001161f */
[----:B------:R-:W-:Y:S02]  /*e2f0*/  PRMT R63, R110, 0x3340, R37 ;  /* 0x000033406e3f7816 */ /* 0x000fe40000000025 */
        /* <DEDUP_REMOVED lines=11> */
[----:B------:R-:W-:Y:S02]  /*e3b0*/  PRMT R70, R26, 0x3340, R31 ;  /* 0x000033401a467816 */ /* 0x000fe4000000001f */
[----:B------:R-:W-:Y:S02]  /*e3c0*/  LOP3.LUT R27, R82, 0xffff, RZ, 0xc0, !PT ;  /* 0x0000ffff521b7812 */ /* 0x000fe400078ec0ff */
[----:B------:R-:W-:Y:S02]  /*e3d0*/  PRMT R59, R37, 0x3340, R30 ;  /* 0x00003340253b7816 */ /* 0x000fe4000000001e */
[----:B------:R-:W-:Y:S02]  /*e3e0*/  LOP3.LUT R31, R48, 0xffff, RZ, 0xc0, !PT ;  /* 0x0000ffff301f7812 */ /* 0x000fe400078ec0ff */
[----:B------:R-:W-:Y:S02]  /*e3f0*/  LOP3.LUT R37, R50, 0xffff, RZ, 0xc0, !PT ;  /* 0x0000ffff32257812 */ /* 0x000fe400078ec0ff */
[----:B------:R-:W-:-:S02]  /*e400*/  PRMT R48, R144, 0x3340, R29 ;  /* 0x0000334090307816 */ /* 0x000fc4000000001d */
[----:B------:R-:W-:Y:S02]  /*e410*/  SHF.R.U32.HI R20, RZ, 0x8, R144 ;  /* 0x00000008ff147819 */ /* 0x000fe40000011690 */
[----:B------:R-:W-:Y:S02]  /*e420*/  SHF.R.U32.HI R29, RZ, 0x8, R29 ;  /* 0x00000008ff1d7819 */ /* 0x000fe4000001161d */
[----:B------:R-:W-:Y:S02]  /*e430*/  SHF.R.U32.HI R26, RZ, 0x8, R146 ;  /* 0x00000008ff1a7819 */ /* 0x000fe40000011692 */
[--C-:B------:R-:W-:Y:S02]  /*e440*/  PRMT R50, R146, 0x3340, R27.reuse ;  /* 0x0000334092327816 */ /* 0x100fe4000000001b */
[----:B------:R-:W-:Y:S02]  /*e450*/  SHF.R.U32.HI R30, RZ, 0x8, R27 ;  /* 0x00000008ff1e7819 */ /* 0x000fe4000001161b */
[----:B------:R-:W-:-:S02]  /*e460*/  SHF.R.U32.HI R27, RZ, 0x8, R112 ;  /* 0x00000008ff1b7819 */ /* 0x000fc40000011670 */
[----:B------:R-:W-:Y:S02]  /*e470*/  PRMT R69, R112, 0x3340, R31 ;  /* 0x0000334070457816 */ /* 0x000fe4000000001f */
[----:B------:R-:W-:Y:S02]  /*e480*/  PRMT R5, R5, 0x5410, R8 ;  /* 0x0000541005057816 */ /* 0x000fe40000000008 */
[----:B------:R-:W-:Y:S02]  /*e490*/  PRMT R6, R6, 0x5410, R11 ;  /* 0x0000541006067816 */ /* 0x000fe4000000000b */
[----:B------:R-:W-:Y:S01]  /*e4a0*/  PRMT R7, R7, 0x5410, R10 ;  /* 0x0000541007077816 */ /* 0x000fe2000000000a */
[----:B------:R-:W-:Y:S01]  /*e4b0*/  BAR.SYNC.DEFER_BLOCKING 0x0 ;  /* 0x0000000000007b1d */ /* 0x000fe20000010000 */
[----:B------:R-:W-:Y:S02]  /*e4c0*/  SHF.R.U32.HI R31, RZ, 0x8, R31 ;  /* 0x00000008ff1f7819 */ /* 0x000fe4000001161f */
[----:B------:R-:W-:-:S02]  /*e4d0*/  SHF.R.U32.HI R28, RZ, 0x8, R114 ;  /* 0x00000008ff1c7819 */ /* 0x000fc40000011672 */
[--C-:B------:R-:W-:Y:S02]  /*e4e0*/  SHF.R.U32.HI R32, RZ, 0x8, R37.reuse ;  /* 0x00000008ff207819 */ /* 0x100fe40000011625 */
[----:B------:R-:W-:Y:S02]  /*e4f0*/  PRMT R71, R114, 0x3340, R37 ;  /* 0x0000334072477816 */ /* 0x000fe40000000025 */
[----:B------:R-:W-:Y:S02]  /*e500*/  LOP3.LUT R20, R20, 0xffff, RZ, 0xc0, !PT ;  /* 0x0000ffff14147812 */ /* 0x000fe400078ec0ff */
[----:B------:R-:W-:Y:S02]  /*e510*/  LOP3.LUT R29, R29, 0xffff, RZ, 0xc0, !PT ;  /* 0x0000ffff1d1d7812 */ /* 0x000fe400078ec0ff */
[----:B------:R-:W-:Y:S02]  /*e520*/  LOP3.LUT R37, R26, 0xffff, RZ, 0xc0, !PT ;  /* 0x0000ffff1a257812 */ /* 0x000fe400078ec0ff */
[----:B------:R-:W-:-:S02]  /*e530*/  LOP3.LUT R26, R27, 0xffff, RZ, 0xc0, !PT ;  /* 0x0000ffff1b1a7812 */ /* 0x000fc400078ec0ff */
[----:B------:R-:W-:Y:S02]  /*e540*/  LOP3.LUT R31, R31, 0xffff, RZ, 0xc0, !PT ;  /* 0x0000ffff1f1f7812 */ /* 0x000fe400078ec0ff */
[----:B------:R-:W-:Y:S02]  /*e550*/  LOP3.LUT R27, R28, 0xffff, RZ, 0xc0, !PT ;  /* 0x0000ffff1c1b7812 */ /* 0x000fe400078ec0ff */
[----:B------:R-:W-:Y:S02]  /*e560*/  LOP3.LUT R32, R32, 0xffff, RZ, 0xc0, !PT ;  /* 0x0000ffff20207812 */ /* 0x000fe400078ec0ff */
[----:B------:R-:W-:Y:S01]  /*e570*/  PRMT R65, R20, 0x3340, R29 ;  /* 0x0000334014417816 */ /* 0x000fe2000000001d */
[----:B------:R-:W-:Y:S01]  /*e580*/  STSM.16.M88.4 [R25], R4 ;  /* 0x0000000419007844 */ /* 0x000fe20000000200 */
[----:B------:R-:W-:Y:S02]  /*e590*/  LOP3.LUT R29, R84, 0xffff, RZ, 0xc0, !PT ;  /* 0x0000ffff541d7812 */ /* 0x000fe400078ec0ff */
[----:B------:R-:W-:-:S02]  /*e5a0*/  LOP3.LUT R30, R30, 0xffff, RZ, 0xc0, !PT ;  /* 0x0000ffff1e1e7812 */ /* 0x000fc400078ec0ff */
[----:B------:R-:W-:Y:S02]  /*e5b0*/  PRMT R74, R26, 0x3340, R31 ;  /* 0x000033401a4a7816 */ /* 0x000fe4000000001f */
[----:B------:R-:W-:Y:S02]  /*e5c0*/  PRMT R76, R27, 0x3340, R32 ;  /* 0x000033401b4c7816 */ /* 0x000fe40000000020 */
[----:B------:R-:W-:Y:S02]  /*e5d0*/  LOP3.LUT R27, R86, 0xffff, RZ, 0xc0, !PT ;  /* 0x0000ffff561b7812 */ /* 0x000fe400078ec0ff */
[----:B------:R-:W-:Y:S02]  /*e5e0*/  LOP3.LUT R31, R52, 0xffff, RZ, 0xc0, !PT ;  /* 0x0000ffff341f7812 */ /* 0x000fe400078ec0ff */
[----:B------:R-:W-:Y:S02]  /*e5f0*/  PRMT R52, R148, 0x3340, R29 ;  /* 0x0000334094347816 */ /* 0x000fe4000000001d */
[----:B------:R-:W-:-:S02]  /*e600*/  PRMT R67, R37, 0x3340, R30 ;  /* 0x0000334025437816 */ /* 0x000fc4000000001e */
[----:B------:R-:W-:Y:S02]  /*e610*/  SHF.R.U32.HI R20, RZ, 0x8, R148 ;  /* 0x00000008ff147819 */ /* 0x000fe40000011694 */
[----:B------:R-:W-:Y:S02]  /*e620*/  SHF.R.U32.HI R29, RZ, 0x8, R29 ;  /* 0x00000008ff1d7819 */ /* 0x000fe4000001161d */
[----:B------:R-:W-:Y:S02]  /*e630*/  LOP3.LUT R37, R54, 0xffff, RZ, 0xc0, !PT ;  /* 0x0000ffff36257812 */ /* 0x000fe400078ec0ff */
[----:B------:R-:W-:Y:S02]  /*e640*/  SHF.R.U32.HI R26, RZ, 0x8, R150 ;  /* 0x00000008ff1a7819 */ /* 0x000fe40000011696 */
[--C-:B------:R-:W-:Y:S02]  /*e650*/  PRMT R54, R150, 0x3340, R27.reuse ;  /* 0x0000334096367816 */ /* 0x100fe4000000001b */
[----:B------:R-:W-:-:S02]  /*e660*/  SHF.R.U32.HI R30, RZ, 0x8, R27 ;  /* 0x00000008ff1e7819 */ /* 0x000fc4000001161b */
[----:B------:R-:W-:Y:S02]  /*e670*/  SHF.R.U32.HI R27, RZ, 0x8, R116 ;  /* 0x00000008ff1b7819 */ /* 0x000fe40000011674 */
[----:B------:R-:W-:Y:S02]  /*e680*/  LOP3.LUT R20, R20, 0xffff, RZ, 0xc0, !PT ;  /* 0x0000ffff14147812 */ /* 0x000fe400078ec0ff */
[----:B------:R-:W-:Y:S02]  /*e690*/  LOP3.LUT R29, R29, 0xffff, RZ, 0xc0, !PT ;  /* 0x0000ffff1d1d7812 */ /* 0x000fe400078ec0ff */
[--C-:B------:R-:W-:Y:S02]  /*e6a0*/  PRMT R77, R118, 0x3340, R37.reuse ;  /* 0x00003340764d7816 */ /* 0x100fe40000000025 */
[----:B------:R-:W-:Y:S02]  /*e6b0*/  SHF.R.U32.HI R32, RZ, 0x8, R37 ;  /* 0x00000008ff207819 */ /* 0x000fe40000011625 */
[----:B------:R-:W-:-:S02]  /*e6c0*/  LOP3.LUT R37, R26, 0xffff, RZ, 0xc0, !PT ;  /* 0x0000ffff1a257812 */ /* 0x000fc400078ec0ff */
[----:B------:R-:W-:Y:S02]  /*e6d0*/  LOP3.LUT R26, R27, 0xffff, RZ, 0xc0, !PT ;  /* 0x0000ffff1b1a7812 */ /* 0x000fe400078ec0ff */
[----:B------:R-:W-:Y:S02]  /*e6e0*/  SHF.R.U32.HI R28, RZ, 0x8, R118 ;  /* 0x00000008ff1c7819 */ /* 0x000fe40000011676 */
[----:B------:R-:W-:Y:S02]  /*e6f0*/  PRMT R27, R20, 0x3340, R29 ;  /* 0x00003340141b7816 */ /* 0x000fe4000000001d */
[----:B------:R-:W-:Y:S02]  /*e700*/  LOP3.LUT R20, R152, 0xff, RZ, 0xc0, !PT ;  /* 0x000000ff98147812 */ /* 0x000fe400078ec0ff */
[----:B------:R-:W-:Y:S02]  /*e710*/  LOP3.LUT R39, R28, 0xffff, RZ, 0xc0, !PT ;  /* 0x0000ffff1c277812 */ /* 0x000fe400078ec0ff */
[----:B------:R-:W-:-:S02]  /*e720*/  LOP3.LUT R30, R30, 0xffff, RZ, 0xc0, !PT ;  /* 0x0000ffff1e1e7812 */ /* 0x000fc400078ec0ff */
[----:B------:R-:W-:Y:S02]  /*e730*/  LOP3.LUT R32, R32, 0xffff, RZ, 0xc0, !PT ;  /* 0x0000ffff20207812 */ /* 0x000fe400078ec0ff */
[----:B------:R-:W-:Y:S01]  /*e740*/  LEA R20, R20, UR7, 0x4 ;  /* 0x0000000714147c11 */ /* 0x000fe2000f8e20ff */
[----:B------:R-:W-:Y:S01]  /*e750*/  BAR.SYNC.DEFER_BLOCKING 0x0 ;  /* 0x0000000000007b1d */ /* 0x000fe20000010000 */
[----:B------:R-:W-:Y:S02]  /*e760*/  PRMT R73, R37, 0x3340, R30 ;  /* 0x0000334025497816 */ /* 0x000fe4000000001e */
[----:B------:R-:W-:Y:S02]  /*e770*/  PRMT R80, R39, 0x3340, R32 ;  /* 0x0000334027507816 */ /* 0x000fe40000000020 */
[----:B------:R-:W-:Y:S01]  /*e780*/  PRMT R16, R15, 0x5410, R16 ;  /* 0x000054100f107816 */ /* 0x000fe20000000010 */
[----:B------:R-:W-:Y:S01]  /*e790*/  ULDC.64 UR6, c[0x0][0x228] ;  /* 0x00008a0000067ab9 */ /* 0x000fe20000000a00 */
[----:B------:R-:W-:-:S02]  /*e7a0*/  PRMT R17, R14, 0x5410, R17 ;  /* 0x000054100e117816 */ /* 0x000fc40000000011 */
[----:B------:R-:W-:Y:S02]  /*e7b0*/  PRMT R18, R13, 0x5410, R18 ;  /* 0x000054100d127816 */ /* 0x000fe40000000012 */
[----:B------:R-:W-:Y:S02]  /*e7c0*/  PRMT R19, R12, 0x5410, R19 ;  /* 0x000054100c137816 */ /* 0x000fe40000000013 */
[----:B------:R-:W-:Y:S02]  /*e7d0*/  PRMT R8, R21, 0x5410, R34 ;  /* 0x0000541015087816 */ /* 0x000fe40000000022 */
[----:B------:R-:W-:Y:S02]  /*e7e0*/  PRMT R9, R22, 0x5410, R33 ;  /* 0x0000541016097816 */ /* 0x000fe40000000021 */
[----:B------:R-:W-:Y:S02]  /*e7f0*/  PRMT R11, R24, 0x5410, R35 ;  /* 0x00005410180b7816 */ /* 0x000fe40000000023 */
[----:B------:R-:W-:Y:S01]  /*e800*/  PRMT R10, R23, 0x5410, R56 ;  /* 0x00005410170a7816 */ /* 0x000fe20000000038 */
[----:B------:R-:W0:Y:S01]  /*e810*/  LDC R24, c[0x0][0x244] ;  /* 0x00009100ff187b82 */ /* 0x000e220000000800 */
[----:B------:R-:W-:-:S02]  /*e820*/  PRMT R75, R116, 0x3340, R31 ;  /* 0x00003340744b7816 */ /* 0x000fc4000000001f */
[----:B------:R-:W-:Y:S01]  /*e830*/  SHF.R.U32.HI R31, RZ, 0x8, R31 ;  /* 0x00000008ff1f7819 */ /* 0x000fe2000001161f */
[----:B------:R-:W1:Y:S01]  /*e840*/  LDS.128 R36, [R20] ;  /* 0x0000000014247984 */ /* 0x000e620000000c00 */
[----:B------:R-:W-:Y:S02]  /*e850*/  PRMT R12, R41, 0x5410, R58 ;  /* 0x00005410290c7816 */ /* 0x000fe4000000003a */
[----:B------:R-:W-:Y:S01]  /*e860*/  LOP3.LUT R31, R31, 0xffff, RZ, 0xc0, !PT ;  /* 0x0000ffff1f1f7812 */ /* 0x000fe200078ec0ff */
[----:B------:R-:W-:Y:S01]  /*e870*/  BAR.SYNC.DEFER_BLOCKING 0x0 ;  /* 0x0000000000007b1d */ /* 0x000fe20000010000 */
        /* <DEDUP_REMOVED lines=8> */
[----:B0-----:R-:W-:Y:S01]  /*e900*/  IMAD R21, R0, R24, RZ ;  /* 0x0000001800157224 */ /* 0x001fe200078e02ff */
[----:B------:R-:W-:-:S02]  /*e910*/  PRMT R45, R46, 0x5410, R59 ;  /* 0x000054102e2d7816 */ /* 0x000fc4000000003b */
[----:B------:R-:W-:Y:S01]  /*e920*/  PRMT R44, R44, 0x5410, R57 ;  /* 0x000054102c2c7816 */ /* 0x000fe20000000039 */
[----:B------:R-:W-:Y:S01]  /*e930*/  IMAD R24, R24, 0x100, R21 ;  /* 0x0000010018187824 */ /* 0x000fe200078e0215 */
[----:B------:R-:W-:Y:S02]  /*e940*/  PRMT R46, R61, 0x5410, R70 ;  /* 0x000054103d2e7816 */ /* 0x000fe40000000046 */
[----:B------:R-:W-:Y:S01]  /*e950*/  PRMT R47, R63, 0x5410, R72 ;  /* 0x000054103f2f7816 */ /* 0x000fe20000000048 */
[----:B------:R-:W-:Y:S01]  /*e960*/  STSM.16.M88.4 [R25], R16 ;  /* 0x0000001019007844 */ /* 0x000fe20000000200 */
[----:B------:R-:W-:Y:S02]  /*e970*/  PRMT R49, R50, 0x5410, R67 ;  /* 0x0000541032317816 */ /* 0x000fe40000000043 */
[----:B------:R-:W-:Y:S01]  /*e980*/  PRMT R48, R48, 0x5410, R65 ;  /* 0x0000541030307816 */ /* 0x000fe20000000041 */
[----:B------:R-:W-:Y:S01]  /*e990*/  BAR.SYNC.DEFER_BLOCKING 0x0 ;  /* 0x0000000000007b1d */ /* 0x000fe20000010000 */
[----:B------:R-:W-:-:S02]  /*e9a0*/  PRMT R50, R69, 0x5410, R74 ;  /* 0x0000541045327816 */ /* 0x000fc4000000004a */
[----:B------:R-:W-:Y:S02]  /*e9b0*/  PRMT R51, R71, 0x5410, R76 ;  /* 0x0000541047337816 */ /* 0x000fe4000000004c */
[----:B------:R-:W-:Y:S02]  /*e9c0*/  PRMT R53, R54, 0x5410, R73 ;  /* 0x0000541036357816 */ /* 0x000fe40000000049 */
[----:B------:R-:W-:Y:S02]  /*e9d0*/  PRMT R52, R52, 0x5410, R27 ;  /* 0x0000541034347816 */ /* 0x000fe4000000001b */
[----:B------:R-:W-:Y:S02]  /*e9e0*/  PRMT R54, R75, 0x5410, R78 ;  /* 0x000054104b367816 */ /* 0x000fe4000000004e */
[----:B------:R-:W-:Y:S02]  /*e9f0*/  PRMT R55, R77, 0x5410, R80 ;  /* 0x000054104d377816 */ /* 0x000fe40000000050 */
[----:B------:R-:W-:-:S02]  /*ea00*/  ISETP.GE.AND P1, PT, R0, UR6, PT ;  /* 0x0000000600007c0c */ /* 0x000fc4000bf26270 */
[C---:B------:R-:W-:Y:S02]  /*ea10*/  IADD3 R22, P4, R21.reuse, UR4, RZ ;  /* 0x0000000415167c10 */ /* 0x040fe4000ff9e0ff */
[----:B------:R-:W-:Y:S02]  /*ea20*/  ISETP.LT.AND P1, PT, R2, UR29, !P1 ;  /* 0x0000001d02007c0c */ /* 0x000fe4000cf21270 */
[----:B------:R-:W-:Y:S02]  /*ea30*/  LEA.HI.X.SX32 R21, R21, UR5, 0x1, P4 ;  /* 0x0000000515157c11 */ /* 0x000fe4000a0f0eff */
[C---:B------:R-:W-:Y:S01]  /*ea40*/  IADD3 R23, P5, R24.reuse, UR4, RZ ;  /* 0x0000000418177c10 */ /* 0x040fe2000ffbe0ff */
[----:B------:R-:W-:Y:S01]  /*ea50*/  ULDC UR4, c[0x0][0x22c] ;  /* 0x00008b0000047ab9 */ /* 0x000fe20000000800 */
[----:B------:R-:W0:Y:S02]  /*ea60*/  LDS.128 R32, [R20] ;  /* 0x0000000014207984 */ /* 0x000e240000000c00 */
[----:B------:R-:W-:Y:S01]  /*ea70*/  LEA.HI.X.SX32 R24, R24, UR5, 0x1, P5 ;  /* 0x0000000518187c11 */ /* 0x000fe2000a8f0eff */
[----:B------:R-:W-:Y:S01]  /*ea80*/  BAR.SYNC.DEFER_BLOCKING 0x0 ;  /* 0x0000000000007b1d */ /* 0x000fe20000010000 */
[----:B------:R-:W-:-:S05]  /*ea90*/  ISETP.LT.AND P5, PT, R0, UR20, !P2 ;  /* 0x0000001400007c0c */ /* 0x000fca000d7a1270 */
[----:B------:R-:W-:Y:S02]  /*eaa0*/  STSM.16.M88.4 [R25], R8 ;  /* 0x0000000819007844 */ /* 0x000fe40000000200 */
[----:B------:R-:W-:Y:S06]  /*eab0*/  BAR.SYNC.DEFER_BLOCKING 0x0 ;  /* 0x0000000000007b1d */ /* 0x000fec0000010000 */
[----:B------:R-:W2:Y:S02]  /*eac0*/  LDS.128 R28, [R20] ;  /* 0x00000000141c7984 */ /* 0x000ea40000000c00 */
[----:B------:R-:W-:Y:S06]  /*ead0*/  BAR.SYNC.DEFER_BLOCKING 0x0 ;  /* 0x0000000000007b1d */ /* 0x000fec0000010000 */
[----:B------:R-:W-:Y:S02]  /*eae0*/  STSM.16.M88.4 [R25], R12 ;  /* 0x0000000c19007844 */ /* 0x000fe40000000200 */
[----:B------:R-:W-:Y:S06]  /*eaf0*/  BAR.SYNC.DEFER_BLOCKING 0x0 ;  /* 0x0000000000007b1d */ /* 0x000fec0000010000 */
[----:B------:R-:W3:Y:S02]  /*eb00*/  LDS.128 R16, [R20] ;  /* 0x0000000014107984 */ /* 0x000ee40000000c00 */
[----:B------:R-:W-:Y:S06]  /*eb10*/  BAR.SYNC.DEFER_BLOCKING 0x0 ;  /* 0x0000000000007b1d */ /* 0x000fec0000010000 */
[----:B------:R4:W-:Y:S02]  /*eb20*/  STSM.16.M88.4 [R25], R40 ;  /* 0x0000002819007844 */ /* 0x0009e40000000200 */
[----:B------:R-:W-:Y:S01]  /*eb30*/  BAR.SYNC.DEFER_BLOCKING 0x0 ;  /* 0x0000000000007b1d */ /* 0x000fe20000010000 */
[----:B----4-:R-:W-:Y:S01]  /*eb40*/  IMAD R40, R2, UR24, RZ ;  /* 0x0000001802287c24 */ /* 0x010fe2000f8e02ff */
[----:B-1----:R-:W-:-:S03]  /*eb50*/  PRMT R43, R36, 0x7770, RZ ;  /* 0x00007770242b7816 */ /* 0x002fc600000000ff */
[C---:B------:R-:W-:Y:S01]  /*eb60*/  VIADD R42, R40.reuse, UR24 ;  /* 0x00000018282a7c36 */ /* 0x040fe20008000000 */
[----:B------:R-:W-:Y:S02]  /*eb70*/  SHF.R.S32.HI R41, RZ, 0x1f, R40 ;  /* 0x0000001fff297819 */ /* 0x000fe40000011428 */
[----:B------:R-:W-:Y:S01]  /*eb80*/  IADD3 R26, P4, R40, R22, RZ ;  /* 0x00000016281a7210 */ /* 0x000fe20007f9e0ff */
[----:B------:R-:W1:Y:S04]  /*eb90*/  LDS.128 R12, [R20] ;  /* 0x00000000140c7984 */ /* 0x000e680000000c00 */
[----:B------:R-:W-:Y:S01]  /*eba0*/  IMAD.X R27, R41, 0x1, R21, P4 ;  /* 0x00000001291b7824 */ /* 0x000fe200020e0615 */
[----:B------:R-:W-:Y:S01]  /*ebb0*/  BAR.SYNC.DEFER_BLOCKING 0x0 ;  /* 0x0000000000007b1d */ /* 0x000fe20000010000 */
[----:B------:R-:W-:-:S04]  /*ebc0*/  ISETP.GE.AND P4, PT, R2, UR7, PT ;  /* 0x0000000702007c0c */ /* 0x000fc8000bf86270 */
[----:B------:R-:W-:Y:S01]  /*ebd0*/  ISETP.LT.AND P4, PT, R3, UR22, !P4 ;  /* 0x0000001603007c0c */ /* 0x000fe2000e781270 */
[----:B------:R-:W-:Y:S01]  /*ebe0*/  ULDC.64 UR6, c[0x0][0x228] ;  /* 0x00008a0000067ab9 */ /* 0x000fe20000000a00 */
[----:B------:R4:W-:Y:S01]  /*ebf0*/  STSM.16.M88.4 [R25], R44 ;  /* 0x0000002c19007844 */ /* 0x0009e20000000200 */
[----:B------:R-:W-:Y:S01]  /*ec00*/  BAR.SYNC.DEFER_BLOCKING 0x0 ;  /* 0x0000000000007b1d */ /* 0x000fe20000010000 */
[----:B----4-:R-:W-:Y:S01]  /*ec10*/  SHF.R.S32.HI R45, RZ, 0x1f, R42 ;  /* 0x0000001fff2d7819 */ /* 0x010fe2000001142a */
[----:B------:R-:W-:Y:S01]  /*ec20*/  VIADD R46, R42, UR24 ;  /* 0x000000182a2e7c36 */ /* 0x000fe20008000000 */
[----:B------:R-:W-:-:S03]  /*ec30*/  PRMT R47, R36, 0x7772, RZ ;  /* 0x00007772242f7816 */ /* 0x000fc600000000ff */
[----:B------:R-:W4:Y:S02]  /*ec40*/  LDS.128 R8, [R20] ;  /* 0x0000000014087984 */ /* 0x000f240000000c00 */
[----:B------:R-:W-:Y:S06]  /*ec50*/  BAR.SYNC.DEFER_BLOCKING 0x0 ;  /* 0x0000000000007b1d */ /* 0x000fec0000010000 */
[----:B------:R0:W-:Y:S02]  /*ec60*/  STSM.16.M88.4 [R25], R48 ;  /* 0x0000003019007844 */ /* 0x0001e40000000200 */
[----:B------:R-:W-:Y:S01]  /*ec70*/  BAR.SYNC.DEFER_BLOCKING 0x0 ;  /* 0x0000000000007b1d */ /* 0x000fe20000010000 */
[----:B0-----:R-:W-:-:S02]  /*ec80*/  SHF.R.S32.HI R48, RZ, 0x1f, R46 ;  /* 0x0000001fff307819 */ /* 0x001fc4000001142e */
[----:B------:R-:W-:-:S03]  /*ec90*/  PRMT R49, R36, 0x7773, RZ ;  /* 0x0000777324317816 */ /* 0x000fc600000000ff */
[----:B------:R-:W0:Y:S02]  /*eca0*/  LDS.128 R4, [R20] ;  /* 0x0000000014047984 */ /* 0x000e240000000c00 */
[----:B------:R-:W-:Y:S06]  /*ecb0*/  BAR.SYNC.DEFER_BLOCKING 0x0 ;  /* 0x0000000000007b1d */ /* 0x000fec0000010000 */
[----:B------:R2:W-:Y:S02]  /*ecc0*/  STSM.16.M88.4 [R25], R52 ;  /* 0x0000003419007844 */ /* 0x0005e40000000200 */
[----:B------:R-:W-:Y:S01]  /*ecd0*/  BAR.SYNC.DEFER_BLOCKING 0x0 ;  /* 0x0000000000007b1d */ /* 0x000fe20000010000 */
[----:B--2---:R-:W-:Y:S01]  /*ece0*/  PRMT R25, R36, 0x7771, RZ ;  /* 0x0000777124197816 */ /* 0x004fe200000000ff */
[----:B------:R-:W-:-:S04]  /*ecf0*/  VIADD R36, R46, UR24 ;  /* 0x000000182e247c36 */ /* 0x000fc80008000000 */
[----:B------:R2:W-:Y:S01]  /*ed00*/  @P1 STG.E.U8 desc[UR32][R26.64], R43 ;  /* 0x0000002b1a001986 */ /* 0x0005e2000c101120 */
[----:B------:R-:W-:-:S05]  /*ed10*/  IADD3 R40, P1, R40, R23, RZ ;  /* 0x0000001728287210 */ /* 0x000fca0007f3e0ff */
[----:B------:R-:W-:-:S05]  /*ed20*/  IMAD.X R41, R41, 0x1, R24, P1 ;  /* 0x0000000129297824 */ /* 0x000fca00008e0618 */
[----:B------:R3:W-:Y:S01]  /*ed30*/  @P4 STG.E.U8 desc[UR32][R40.64], R25 ;  /* 0x0000001928004986 */ /* 0x0007e2000c101120 */
[-C--:B--2---:R-:W-:Y:S01]  /*ed40*/  IADD3 R26, P6, R42, R22.reuse, RZ ;  /* 0x000000162a1a7210 */ /* 0x084fe20007fde0ff */
[----:B------:R-:W-:Y:S01]  /*ed50*/  VIADD R43, R2, 0x3 ;  /* 0x00000003022b7836 */ /* 0x000fe20000000000 */
[----:B------:R-:W-:Y:S02]  /*ed60*/  ISETP.LT.AND P4, PT, R3, UR18, !P2 ;  /* 0x0000001203007c0c */ /* 0x000fe4000d781270 */
[----:B------:R-:W-:Y:S01]  /*ed70*/  IADD3 R42, P2, R42, R23, RZ ;  /* 0x000000172a2a7210 */ /* 0x000fe20007f5e0ff */
[----:B------:R-:W-:Y:S01]  /*ed80*/  IMAD.X R27, R45, 0x1, R21, P6 ;  /* 0x000000012d1b7824 */ /* 0x000fe200030e0615 */
[----:B------:R-:W-:Y:S01]  /*ed90*/  ISETP.GE.AND P1, PT, R43, UR4, PT ;  /* 0x000000042b007c0c */ /* 0x000fe2000bf26270 */
[----:B------:R-:W-:Y:S01]  /*eda0*/  ULDC UR4, c[0x0][0x22c] ;  /* 0x00008b0000047ab9 */ /* 0x000fe20000000800 */
[----:B------:R-:W-:Y:S01]  /*edb0*/  IADD3 R44, P6, R46, R22, RZ ;  /* 0x000000162e2c7210 */ /* 0x000fe20007fde0ff */
[----:B------:R-:W-:Y:S01]  /*edc0*/  IMAD.X R43, R45, 0x1, R24, P2 ;  /* 0x000000012d2b7824 */ /* 0x000fe200010e0618 */
[----:B------:R2:W-:Y:S01]  /*edd0*/  @P5 STG.E.U8 desc[UR32][R26.64], R47 ;  /* 0x0000002f1a005986 */ /* 0x0005e2000c101120 */
[----:B------:R-:W-:Y:S01]  /*ede0*/  ISETP.LT.AND P5, PT, R0, UR16, !P3 ;  /* 0x0000001000007c0c */ /* 0x000fe2000dfa1270 */
[----:B---3--:R-:W-:-:S02]  /*edf0*/  VIADD R25, R2, 0x4 ;  /* 0x0000000402197836 */ /* 0x008fc40000000000 */
[----:B------:R-:W-:Y:S01]  /*ee00*/  IMAD.X R45, R48, 0x1, R21, P6 ;  /* 0x00000001302d7824 */ /* 0x000fe200030e0615 */
[----:B------:R3:W-:Y:S01]  /*ee10*/  @P4 STG.E.U8 desc[UR32][R42.64], R49 ;  /* 0x000000312a004986 */ /* 0x0007e2000c101120 */
[----:B------:R-:W-:Y:S02]  /*ee20*/  ISETP.LT.AND P4, PT, R3, UR14, !P3 ;  /* 0x0000000e03007c0c */ /* 0x000fe4000df81270 */
[----:B------:R-:W-:Y:S02]  /*ee30*/  IADD3 R40, P6, R36, R22, RZ ;  /* 0x0000001624287210 */ /* 0x000fe40007fde0ff */
[----:B------:R-:W-:Y:S01]  /*ee40*/  ISETP.GE.AND P2, PT, R25, UR4, PT ;  /* 0x0000000419007c0c */ /* 0x000fe2000bf46270 */
[----:B------:R-:W-:Y:S01]  /*ee50*/  VIADD R25, R2, 0x5 ;  /* 0x0000000502197836 */ /* 0x000fe20000000000 */
[----:B--2---:R-:W-:Y:S01]  /*ee60*/  PRMT R47, R37, 0x7770, RZ ;  /* 0x00007770252f7816 */ /* 0x004fe200000000ff */
[----:B------:R-:W-:Y:S01]  /*ee70*/  ULDC UR4, c[0x0][0x22c] ;  /* 0x00008b0000047ab9 */ /* 0x000fe20000000800 */
[----:B------:R-:W-:-:S02]  /*ee80*/  IADD3 R26, P3, R46, R23, RZ ;  /* 0x000000172e1a7210 */ /* 0x000fc40007f7e0ff */
[----:B------:R-:W-:Y:S01]  /*ee90*/  SHF.R.S32.HI R46, RZ, 0x1f, R36 ;  /* 0x0000001fff2e7819 */ /* 0x000fe20000011424 */
[----:B------:R2:W-:Y:S01]  /*eea0*/  @P5 STG.E.U8 desc[UR32][R44.64], R47 ;  /* 0x0000002f2c005986 */ /* 0x0005e2000c101120 */
[----:B------:R-:W-:Y:S01]  /*eeb0*/  ISETP.LT.AND P5, PT, R0, UR12, !P1 ;  /* 0x0000000c00007c0c */ /* 0x000fe2000cfa1270 */
[----:B------:R-:W-:Y:S01]  /*eec0*/  IMAD.X R27, R48, 0x1, R24, P3 ;  /* 0x00000001301b7824 */ /* 0x000fe200018e0618 */
[----:B------:R-:W-:Y:S01]  /*eed0*/  ISETP.GE.AND P3, PT, R25, UR4, PT ;  /* 0x0000000419007c0c */ /* 0x000fe2000bf66270 */
[----:B------:R-:W-:Y:S01]  /*eee0*/  IMAD.X R41, R46, 0x1, R21, P6 ;  /* 0x000000012e297824 */ /* 0x000fe200030e0615 */
[----:B------:R-:W-:Y:S01]  /*eef0*/  ULDC UR4, c[0x0][0x22c] ;  /* 0x00008b0000047ab9 */ /* 0x000fe20000000800 */
[----:B------:R-:W-:Y:S01]  /*ef00*/  VIADD R25, R2, 0x6 ;  /* 0x0000000602197836 */ /* 0x000fe20000000000 */
[----:B---3--:R-:W-:Y:S02]  /*ef10*/  PRMT R49, R38, 0x7771, RZ ;  /* 0x0000777126317816 */ /* 0x008fe400000000ff */
[C---:B--2---:R-:W-:Y:S01]  /*ef20*/  PRMT R47, R37.reuse, 0x7771, RZ ;  /* 0x00007771252f7816 */ /* 0x044fe200000000ff */
[----:B------:R-:W-:Y:S01]  /*ef30*/  VIADD R44, R36, UR24 ;  /* 0x00000018242c7c36 */ /* 0x000fe20008000000 */
[----:B------:R-:W-:-:S03]  /*ef40*/  PRMT R45, R37, 0x7772, RZ ;  /* 0x00007772252d7816 */ /* 0x000fc600000000ff */
[----:B------:R2:W-:Y:S01]  /*ef50*/  @P4 STG.E.U8 desc[UR32][R26.64], R47 ;  /* 0x0000002f1a004986 */ /* 0x0005e2000c101120 */
[----:B------:R-:W-:Y:S01]  /*ef60*/  ISETP.LT.AND P4, PT, R3, UR10, !P1 ;  /* 0x0000000a03007c0c */ /* 0x000fe2000cf81270 */
[----:B------:R-:W-:Y:S01]  /*ef70*/  ULDC UR10, c[0x0][0x228] ;  /* 0x00008a00000a7ab9 */ /* 0x000fe20000000800 */
[----:B------:R-:W-:Y:S01]  /*ef80*/  IADD3 R42, P1, R36, R23, RZ ;  /* 0x00000017242a7210 */ /* 0x000fe20007f3e0ff */
[----:B------:R3:W-:Y:S01]  /*ef90*/  @P5 STG.E.U8 desc[UR32][R40.64], R45 ;  /* 0x0000002d28005986 */ /* 0x0007e2000c101120 */
[----:B------:R-:W-:Y:S01]  /*efa0*/  ISETP.LT.AND P5, PT, R0, UR8, !P2 ;  /* 0x0000000800007c0c */ /* 0x000fe2000d7a1270 */
[----:B------:R-:W-:Y:S01]  /*efb0*/  ULDC UR8, c[0x0][0x22c] ;  /* 0x00008b0000087ab9 */ /* 0x000fe20000000800 */
[----:B------:R-:W-:Y:S01]  /*efc0*/  SHF.R.S32.HI R48, RZ, 0x1f, R44 ;  /* 0x0000001fff307819 */ /* 0x000fe2000001142c */
[----:B------:R-:W-:Y:S01]  /*efd0*/  IMAD.X R43, R46, 0x1, R24, P1 ;  /* 0x000000012e2b7824 */ /* 0x000fe200008e0618 */
[----:B------:R-:W-:Y:S02]  /*efe0*/  IADD3 R36, P6, R44, R22, RZ ;  /* 0x000000162c247210 */ /* 0x000fe40007fde0ff */
[----:B------:R-:W-:Y:S01]  /*eff0*/  ISETP.GE.AND P1, PT, R25, UR4, PT ;  /* 0x0000000419007c0c */ /* 0x000fe2000bf26270 */
[----:B------:R-:W-:Y:S01]  /*f000*/  ULDC.64 UR4, c[0x0][0x228] ;  /* 0x00008a0000047ab9 */ /* 0x000fe20000000a00 */
[----:B--2---:R-:W-:Y:S01]  /*f010*/  PRMT R47, R38, 0x7770, RZ ;  /* 0x00007770262f7816 */ /* 0x004fe200000000ff */
[----:B------:R-:W-:Y:S01]  /*f020*/  VIADD R25, R2, 0x7 ;  /* 0x0000000702197836 */ /* 0x000fe20000000000 */
[----:B---3--:R-:W-:Y:S01]  /*f030*/  PRMT R41, R37, 0x7773, RZ ;  /* 0x0000777325297816 */ /* 0x008fe200000000ff */
[----:B------:R-:W-:-:S02]  /*f040*/  IMAD.X R37, R48, 0x1, R21, P6 ;  /* 0x0000000130257824 */ /* 0x000fc400030e0615 */
[C---:B------:R-:W-:Y:S02]  /*f050*/  VIADD R45, R44.reuse, UR24 ;  /* 0x000000182c2d7c36 */ /* 0x040fe40008000000 */
        /* <DEDUP_REMOVED lines=9> */
[----:B------:R-:W-:-:S02]  /*f0f0*/  IADD3 R40, P6, R45, R22, RZ ;  /* 0x000000162d287210 */ /* 0x000fc40007fde0ff */
[----:B------:R-:W-:Y:S01]  /*f100*/  ISETP.GE.AND P2, PT, R25, UR8, PT ;  /* 0x0000000819007c0c */ /* 0x000fe2000bf46270 */
[----:B------:R-:W-:Y:S01]  /*f110*/  VIADD R25, R2, 0x8 ;  /* 0x0000000802197836 */ /* 0x000fe20000000000 */
[----:B--2---:R-:W-:Y:S01]  /*f120*/  PRMT R43, R38, 0x7773, RZ ;  /* 0x00007773262b7816 */ /* 0x004fe200000000ff */
[----:B------:R-:W-:Y:S01]  /*f130*/  IMAD.X R41, R44, 0x1, R21, P6 ;  /* 0x000000012c297824 */ /* 0x000fe200030e0615 */
[----:B------:R2:W-:Y:S01]  /*f140*/  @P4 STG.E.U8 desc[UR32][R26.64], R49 ;  /* 0x000000311a004986 */ /* 0x0005e2000c101120 */
[----:B---3--:R-:W-:Y:S01]  /*f150*/  PRMT R47, R38, 0x7772, RZ ;  /* 0x00007772262f7816 */ /* 0x008fe200000000ff */
[----:B------:R-:W-:Y:S01]  /*f160*/  ULDC UR8, c[0x0][0x228] ;  /* 0x00008a0000087ab9 */ /* 0x000fe20000000800 */
[----:B------:R-:W-:Y:S02]  /*f170*/  ISETP.LT.AND P4, PT, R3, UR26, !P3 ;  /* 0x0000001a03007c0c */ /* 0x000fe4000df81270 */
[C---:B------:R-:W-:Y:S01]  /*f180*/  IADD3 R36, P3, R45.reuse, R23, RZ ;  /* 0x000000172d247210 */ /* 0x040fe20007f7e0ff */
[----:B------:R-:W-:Y:S01]  /*f190*/  VIADD R45, R45, UR24 ;  /* 0x000000182d2d7c36 */ /* 0x000fe20008000000 */
[----:B------:R3:W-:Y:S01]  /*f1a0*/  @P5 STG.E.U8 desc[UR32][R40.64], R47 ;  /* 0x0000002f28005986 */ /* 0x0007e2000c101120 */
[----:B------:R-:W-:-:S02]  /*f1b0*/  ISETP.LT.AND P5, PT, R0, UR28, !P1 ;  /* 0x0000001c00007c0c */ /* 0x000fc4000cfa1270 */
[--C-:B------:R-:W-:Y:S01]  /*f1c0*/  IMAD.X R37, R44, 0x1, R24.reuse, P3 ;  /* 0x000000012c257824 */ /* 0x100fe200018e0618 */
[----:B------:R-:W-:Y:S02]  /*f1d0*/  SHF.R.S32.HI R38, RZ, 0x1f, R45 ;  /* 0x0000001fff267819 */ /* 0x000fe4000001142d */
[-C--:B--2---:R-:W-:Y:S02]  /*f1e0*/  IADD3 R26, P6, R45, R22.reuse, RZ ;  /* 0x000000162d1a7210 */ /* 0x084fe40007fde0ff */
[----:B------:R-:W-:Y:S01]  /*f1f0*/  ISETP.GE.AND P3, PT, R25, UR4, PT ;  /* 0x0000000419007c0c */ /* 0x000fe2000bf66270 */
[----:B------:R-:W-:Y:S01]  /*f200*/  VIADD R25, R2, 0x9 ;  /* 0x0000000902197836 */ /* 0x000fe20000000000 */
[----:B------:R-:W-:Y:S01]  /*f210*/  PRMT R49, R39, 0x7770, RZ ;  /* 0x0000777027317816 */ /* 0x000fe200000000ff */
[----:B------:R-:W-:Y:S01]  /*f220*/  IMAD.X R27, R38, 0x1, R21, P6 ;  /* 0x00000001261b7824 */ /* 0x000fe200030e0615 */
[----:B------:R-:W-:Y:S01]  /*f230*/  ULDC UR4, c[0x0][0x22c] ;  /* 0x00008b0000047ab9 */ /* 0x000fe20000000800 */
[----:B------:R2:W-:Y:S01]  /*f240*/  @P4 STG.E.U8 desc[UR32][R36.64], R43 ;  /* 0x0000002b24004986 */ /* 0x0005e2000c101120 */
[----:B------:R-:W-:Y:S01]  /*f250*/  ISETP.GE.AND P4, PT, R25, UR4, PT ;  /* 0x0000000419007c0c */ /* 0x000fe2000bf86270 */
[----:B------:R-:W-:Y:S01]  /*f260*/  ULDC UR4, c[0x0][0x228] ;  /* 0x00008a0000047ab9 */ /* 0x000fe20000000800 */
[----:B------:R-:W-:Y:S01]  /*f270*/  ISETP.LT.AND P1, PT, R3, UR6, !P1 ;  /* 0x0000000603007c0c */ /* 0x000fe2000cf21270 */
[----:B------:R1:W-:Y:S01]  /*f280*/  @P5 STG.E.U8 desc[UR32][R26.64], R49 ;  /* 0x000000311a005986 */ /* 0x0003e2000c101120 */
[C---:B---3--:R-:W-:Y:S01]  /*f290*/  IADD3 R40, P6, R45.reuse, R23, RZ ;  /* 0x000000172d287210 */ /* 0x048fe20007fde0ff */
[----:B------:R-:W-:Y:S01]  /*f2a0*/  VIADD R45, R45, UR24 ;  /* 0x000000182d2d7c36 */ /* 0x000fe20008000000 */
[----:B------:R-:W-:Y:S01]  /*f2b0*/  ISETP.LT.AND P5, PT, R0, UR4, !P2 ;  /* 0x0000000400007c0c */ /* 0x000fe2000d7a1270 */
[----:B------:R-:W-:Y:S01]  /*f2c0*/  ULDC UR4, c[0x0][0x228] ;  /* 0x00008a0000047ab9 */ /* 0x000fe20000000800 */
[C---:B------:R-:W-:Y:S01]  /*f2d0*/  PRMT R47, R39.reuse, 0x7773, RZ ;  /* 0x00007773272f7816 */ /* 0x040fe200000000ff */
[----:B------:R-:W-:Y:S01]  /*f2e0*/  IMAD.X R41, R38, 0x1, R24, P6 ;  /* 0x0000000126297824 */ /* 0x000fe200030e0618 */
[C---:B------:R-:W-:Y:S01]  /*f2f0*/  PRMT R25, R39.reuse, 0x7771, RZ ;  /* 0x0000777127197816 */ /* 0x040fe200000000ff */
[----:B------:R-:W-:Y:S01]  /*f300*/  ULDC UR6, c[0x0][0x228] ;  /* 0x00008a0000067ab9 */ /* 0x000fe20000000800 */
[----:B--2---:R-:W-:Y:S01]  /*f310*/  PRMT R43, R39, 0x7772, RZ ;  /* 0x00007772272b7816 */ /* 0x004fe200000000ff */
[C---:B------:R-:W-:Y:S01]  /*f320*/  VIADD R42, R45.reuse, UR24 ;  /* 0x000000182d2a7c36 */ /* 0x040fe20008000000 */
[----:B------:R-:W-:Y:S01]  /*f330*/  SHF.R.S32.HI R39, RZ, 0x1f, R45 ;  /* 0x0000001fff277819 */ /* 0x000fe2000001142d */
[----:B------:R2:W-:Y:S01]  /*f340*/  @P1 STG.E.U8 desc[UR32][R40.64], R25 ;  /* 0x0000001928001986 */ /* 0x0005e2000c101120 */
[----:B------:R-:W-:-:S02]  /*f350*/  IADD3 R36, P6, R45, R22, RZ ;  /* 0x000000162d247210 */ /* 0x000fc40007fde0ff */
[----:B------:R-:W-:Y:S01]  /*f360*/  ISETP.LT.AND P2, PT, R3, UR4, !P2 ;  /* 0x0000000403007c0c */ /* 0x000fe2000d741270 */
[----:B------:R-:W-:Y:S01]  /*f370*/  ULDC UR4, c[0x0][0x22c] ;  /* 0x00008b0000047ab9 */ /* 0x000fe20000000800 */
[----:B-1----:R-:W-:Y:S01]  /*f380*/  IADD3 R26, P1, R45, R23, RZ ;  /* 0x000000172d1a7210 */ /* 0x002fe20007f3e0ff */
[C---:B------:R-:W-:Y:S01]  /*f390*/  IMAD.X R37, R39.reuse, 0x1, R21, P6 ;  /* 0x0000000127257824 */ /* 0x040fe200030e0615 */
[----:B------:R-:W-:Y:S01]  /*f3a0*/  ISETP.LT.AND P6, PT, R0, UR6, !P3 ;  /* 0x0000000600007c0c */ /* 0x000fe2000dfc1270 */
[----:B------:R-:W-:Y:S01]  /*f3b0*/  ULDC UR6, c[0x0][0x228] ;  /* 0x00008a0000067ab9 */ /* 0x000fe20000000800 */
[----:B------:R-:W-:Y:S01]  /*f3c0*/  SHF.R.S32.HI R44, RZ, 0x1f, R42 ;  /* 0x0000001fff2c7819 */ /* 0x000fe2000001142a */
[----:B------:R-:W-:Y:S01]  /*f3d0*/  IMAD.X R27, R39, 0x1, R24, P1 ;  /* 0x00000001271b7824 */ /* 0x000fe200008e0618 */
[----:B------:R1:W-:Y:S01]  /*f3e0*/  @P5 STG.E.U8 desc[UR32][R36.64], R43 ;  /* 0x0000002b24005986 */ /* 0x0003e2000c101120 */
[----:B--2---:R-:W-:Y:S01]  /*f3f0*/  VIADD R25, R2, 0xa ;  /* 0x0000000a02197836 */ /* 0x004fe20000000000 */
[----:B------:R-:W-:-:S02]  /*f400*/  IADD3 R38, P5, R42, R22, RZ ;  /* 0x000000162a267210 */ /* 0x000fc40007fbe0ff */
[----:B------:R-:W-:Y:S01]  /*f410*/  PRMT R45, R32, 0x7770, RZ ;  /* 0x00007770202d7816 */ /* 0x000fe200000000ff */
[----:B------:R2:W-:Y:S01]  /*f420*/  @P2 STG.E.U8 desc[UR32][R26.64], R47 ;  /* 0x0000002f1a002986 */ /* 0x0005e2000c101120 */
[----:B------:R-:W-:Y:S01]  /*f430*/  ISETP.GE.AND P1, PT, R25, UR4, PT ;  /* 0x0000000419007c0c */ /* 0x000fe2000bf26270 */
[----:B------:R-:W-:Y:S01]  /*f440*/  ULDC UR4, c[0x0][0x228] ;  /* 0x00008a0000047ab9 */ /* 0x000fe20000000800 */
[----:B------:R-:W-:Y:S01]  /*f450*/  IMAD.X R39, R44, 0x1, R21, P5 ;  /* 0x000000012c277824 */ /* 0x000fe200028e0615 */
[----:B------:R-:W-:Y:S01]  /*f460*/  ISETP.LT.AND P3, PT, R3, UR4, !P3 ;  /* 0x0000000403007c0c */ /* 0x000fe2000df61270 */
[----:B------:R-:W-:Y:S01]  /*f470*/  VIADD R25, R2, 0xb ;  /* 0x0000000b02197836 */ /* 0x000fe20000000000 */
[----:B------:R-:W-:Y:S01]  /*f480*/  ISETP.LT.AND P5, PT, R0, UR6, !P4 ;  /* 0x0000000600007c0c */ /* 0x000fe2000e7a1270 */
[C---:B-1----:R-:W-:Y:S01]  /*f490*/  VIADD R43, R42.reuse, UR24 ;  /* 0x000000182a2b7c36 */ /* 0x042fe20008000000 */
[----:B------:R-:W-:Y:S01]  /*f4a0*/  IADD3 R36, P2, R42, R23, RZ ;  /* 0x000000172a247210 */ /* 0x000fe20007f5e0ff */
[----:B------:R1:W-:Y:S01]  /*f4b0*/  @P6 STG.E.U8 desc[UR32][R38.64], R45 ;  /* 0x0000002d26006986 */ /* 0x0003e2000c101120 */
[----:B------:R-:W-:Y:S01]  /*f4c0*/  ULDC UR4, c[0x0][0x22c] ;  /* 0x00008b0000047ab9 */ /* 0x000fe20000000800 */
[----:B------:R-:W-:Y:S01]  /*f4d0*/  ULDC UR6, c[0x0][0x228] ;  /* 0x00008a0000067ab9 */ /* 0x000fe20000000800 */
[----:B------:R-:W-:Y:S01]  /*f4e0*/  SHF.R.S32.HI R46, RZ, 0x1f, R43 ;  /* 0x0000001fff2e7819 */ /* 0x000fe2000001142b */
[----:B------:R-:W-:Y:S01]  /*f4f0*/  IMAD.X R37, R44, 0x1, R24, P2 ;  /* 0x000000012c257824 */ /* 0x000fe200010e0618 */
[C---:B------:R-:W-:Y:S01]  /*f500*/  IADD3 R40, P6, R43.reuse, R22, RZ ;  /* 0x000000162b287210 */ /* 0x040fe20007fde0ff */
[----:B------:R-:W-:Y:S01]  /*f510*/  VIADD R42, R43, UR24 ;  /* 0x000000182b2a7c36 */ /* 0x000fe20008000000 */
[----:B--2---:R-:W-:-:S02]  /*f520*/  PRMT R47, R32, 0x7771, RZ ;  /* 0x00007771202f7816 */ /* 0x004fc400000000ff */
[----:B------:R-:W-:Y:S01]  /*f530*/  ISETP.GE.AND P2, PT, R25, UR4, PT ;  /* 0x0000000419007c0c */ /* 0x000fe2000bf46270 */
[----:B------:R-:W-:Y:S01]  /*f540*/  ULDC UR4, c[0x0][0x228] ;  /* 0x00008a0000047ab9 */ /* 0x000fe20000000800 */
[--C-:B------:R-:W-:Y:S01]  /*f550*/  IMAD.X R41, R46, 0x1, R21.reuse, P6 ;  /* 0x000000012e297824 */ /* 0x100fe200030e0615 */
[----:B-1----:R-:W-:Y:S01]  /*f560*/  PRMT R45, R32, 0x7772, RZ ;  /* 0x00007772202d7816 */ /* 0x002fe200000000ff */
[----:B------:R-:W-:Y:S01]  /*f570*/  @P3 STG.E.U8 desc[UR32][R36.64], R47 ;  /* 0x0000002f24003986 */ /* 0x000fe2000c101120 */
[----:B------:R-:W-:Y:S01]  /*f580*/  ISETP.LT.AND P4, PT, R3, UR4, !P4 ;  /* 0x0000000403007c0c */ /* 0x000fe2000e781270 */
[----:B------:R-:W-:Y:S01]  /*f590*/  VIADD R25, R2, 0xc ;  /* 0x0000000c02197836 */ /* 0x000fe20000000000 */
[----:B------:R-:W-:Y:S01]  /*f5a0*/  IADD3 R26, P3, R43, R23, RZ ;  /* 0x000000172b1a7210 */ /* 0x000fe20007f7e0ff */
[----:B------:R1:W-:Y:S01]  /*f5b0*/  @P5 STG.E.U8 desc[UR32][R40.64], R45 ;  /* 0x0000002d28005986 */ /* 0x0003e2000c101120 */
[----:B------:R-:W-:Y:S01]  /*f5c0*/  ISETP.LT.AND P5, PT, R0, UR6, !P1 ;  /* 0x0000000600007c0c */ /* 0x000fe2000cfa1270 */
[----:B------:R-:W-:Y:S01]  /*f5d0*/  ULDC UR4, c[0x0][0x22c] ;  /* 0x00008b0000047ab9 */ /* 0x000fe20000000800 */
[----:B------:R-:W-:Y:S01]  /*f5e0*/  SHF.R.S32.HI R44, RZ, 0x1f, R42 ;  /* 0x0000001fff2c7819 */ /* 0x000fe2000001142a */
[----:B------:R-:W-:Y:S01]  /*f5f0*/  IMAD.X R27, R46, 0x1, R24, P3 ;  /* 0x000000012e1b7824 */ /* 0x000fe200018e0618 */
[----:B------:R-:W-:Y:S01]  /*f600*/  IADD3 R38, P6, R42, R22, RZ ;  /* 0x000000162a267210 */ /* 0x000fe20007fde0ff */
[----:B------:R-:W-:Y:S01]  /*f610*/  ULDC UR6, c[0x0][0x228] ;  /* 0x00008a0000067ab9 */ /* 0x000fe20000000800 */
[----:B------:R-:W-:Y:S01]  /*f620*/  ISETP.GE.AND P3, PT, R25, UR4, PT ;  /* 0x0000000419007c0c */ /* 0x000fe2000bf66270 */
[----:B------:R-:W-:Y:S01]  /*f630*/  ULDC UR4, c[0x0][0x228] ;  /* 0x00008a0000047ab9 */ /* 0x000fe20000000800 */
[----:B------:R-:W-:Y:S01]  /*f640*/  PRMT R43, R33, 0x7770, RZ ;  /* 0x00007770212b7816 */ /* 0x000fe200000000ff */
[----:B------:R-:W-:Y:S01]  /*f650*/  IMAD.X R39, R44, 0x1, R21, P6 ;  /* 0x000000012c277824 */ /* 0x000fe200030e0615 */
[----:B-1----:R-:W-:Y:S01]  /*f660*/  PRMT R45, R32, 0x7773, RZ ;  /* 0x00007773202d7816 */ /* 0x002fe200000000ff */
[----:B------:R-:W-:-:S02]  /*f670*/  VIADD R32, R42, UR24 ;  /* 0x000000182a207c36 */ /* 0x000fc40008000000 */
[----:B------:R-:W-:Y:S02]  /*f680*/  VIADD R25, R2, 0xd ;  /* 0x0000000d02197836 */ /* 0x000fe40000000000 */
        /* <DEDUP_REMOVED lines=11> */
[----:B------:R-:W-:Y:S01]  /*f740*/  ULDC UR4, c[0x0][0x228] ;  /* 0x00008a0000047ab9 */ /* 0x000fe20000000800 */
[----:B------:R-:W-:Y:S01]  /*f750*/  VIADD R25, R2, 0xe ;  /* 0x0000000e02197836 */ /* 0x000fe20000000000 */
[----:B-1----:R-:W-:Y:S01]  /*f760*/  PRMT R45, R34, 0x7771, RZ ;  /* 0x00007771222d7816 */ /* 0x002fe200000000ff */
[----:B------:R-:W-:Y:S01]  /*f770*/  IMAD.X R41, R42, 0x1, R21, P6 ;  /* 0x000000012a297824 */ /* 0x000fe200030e0615 */
[C---:B--2---:R-:W-:Y:S01]  /*f780*/  PRMT R43, R33.reuse, 0x7771, RZ ;  /* 0x00007771212b7816 */ /* 0x044fe200000000ff */
[----:B------:R-:W-:Y:S01]  /*f790*/  VIADD R38, R32, UR24 ;  /* 0x0000001820267c36 */ /* 0x000fe20008000000 */
[----:B------:R-:W-:-:S03]  /*f7a0*/  PRMT R39, R33, 0x7772, RZ ;  /* 0x0000777221277816 */ /* 0x000fc600000000ff */
[----:B------:R1:W-:Y:S01]  /*f7b0*/  @P4 STG.E.U8 desc[UR32][R36.64], R43 ;  /* 0x0000002b24004986 */ /* 0x0003e2000c101120 */
[----:B------:R-:W-:Y:S01]  /*f7c0*/  ISETP.LT.AND P4, PT, R3, UR4, !P2 ;  /* 0x0000000403007c0c */ /* 0x000fe2000d781270 */
[----:B------:R-:W-:Y:S01]  /*f7d0*/  ULDC UR4, c[0x0][0x22c] ;  /* 0x00008b0000047ab9 */ /* 0x000fe20000000800 */
[-C--:B------:R-:W-:Y:S01]  /*f7e0*/  IADD3 R26, P2, R32, R23.reuse, RZ ;  /* 0x00000017201a7210 */ /* 0x080fe20007f5e0ff */
[----:B------:R2:W-:Y:S01]  /*f7f0*/  @P5 STG.E.U8 desc[UR32][R40.64], R39 ;  /* 0x0000002728005986 */ /* 0x0005e2000c101120 */
[----:B------:R-:W-:Y:S01]  /*f800*/  ISETP.LT.AND P5, PT, R0, UR6, !P3 ;  /* 0x0000000600007c0c */ /* 0x000fe2000dfa1270 */
[----:B------:R-:W-:Y:S01]  /*f810*/  ULDC UR6, c[0x0][0x228] ;  /* 0x00008a0000067ab9 */ /* 0x000fe20000000800 */
[----:B------:R-:W-:Y:S01]  /*f820*/  SHF.R.S32.HI R44, RZ, 0x1f, R38 ;  /* 0x0000001fff2c7819 */ /* 0x000fe20000011426 */
[--C-:B------:R-:W-:Y:S01]  /*f830*/  IMAD.X R27, R42, 0x1, R24.reuse, P2 ;  /* 0x000000012a1b7824 */ /* 0x100fe200010e0618 */
[-C--:B------:R-:W-:Y:S02]  /*f840*/  IADD3 R32, P6, R38, R22.reuse, RZ ;  /* 0x0000001626207210 */ /* 0x080fe40007fde0ff */
[----:B------:R-:W-:Y:S01]  /*f850*/  ISETP.GE.AND P2, PT, R25, UR4, PT ;  /* 0x0000000419007c0c */ /* 0x000fe2000bf46270 */
[----:B------:R-:W-:Y:S01]  /*f860*/  VIADD R25, R2, 0xf ;  /* 0x0000000f02197836 */ /* 0x000fe20000000000 */
[----:B-1----:R-:W-:Y:S01]  /*f870*/  PRMT R43, R33, 0x7773, RZ ;  /* 0x00007773212b7816 */ /* 0x002fe200000000ff */
[----:B------:R-:W-:Y:S01]  /*f880*/  IMAD.X R33, R44, 0x1, R21, P6 ;  /* 0x000000012c217824 */ /* 0x000fe200030e0615 */
[----:B------:R-:W-:Y:S01]  /*f890*/  ULDC UR4, c[0x0][0x22c] ;  /* 0x00008b0000047ab9 */ /* 0x000fe20000000800 */
[----:B--2---:R-:W-:Y:S01]  /*f8a0*/  PRMT R41, R34, 0x7770, RZ ;  /* 0x0000777022297816 */ /* 0x004fe200000000ff */
[C---:B------:R-:W-:Y:S01]  /*f8b0*/  VIADD R39, R38.reuse, UR24 ;  /* 0x0000001826277c36 */ /* 0x040fe20008000000 */
        /* <DEDUP_REMOVED lines=9> */
[----:B------:R-:W-:Y:S01]  /*f950*/  ISETP.GE.AND P3, PT, R25, UR4, PT ;  /* 0x0000000419007c0c */ /* 0x000fe2000bf66270 */
[----:B------:R-:W-:Y:S01]  /*f960*/  ULDC UR4, c[0x0][0x228] ;  /* 0x00008a0000047ab9 */ /* 0x000fe20000000800 */
[----:B------:R-:W-:Y:S01]  /*f970*/  VIADD R25, R2, 0x10 ;  /* 0x0000001002197836 */ /* 0x000fe20000000000 */
[----:B-1----:R-:W-:-:S02]  /*f980*/  IADD3 R26, P6, R39, R22, RZ ;  /* 0x00000016271a7210 */ /* 0x002fc40007fde0ff */
[----:B------:R1:W-:Y:S01]  /*f990*/  @P4 STG.E.U8 desc[UR32][R36.64], R45 ;  /* 0x0000002d24004986 */ /* 0x0003e2000c101120 */
[----:B------:R-:W-:Y:S01]  /*f9a0*/  ISETP.LT.AND P4, PT, R3, UR4, !P1 ;  /* 0x0000000403007c0c */ /* 0x000fe2000cf81270 */
[----:B------:R-:W-:Y:S01]  /*f9b0*/  ULDC UR4, c[0x0][0x22c] ;  /* 0x00008b0000047ab9 */ /* 0x000fe20000000800 */
[----:B------:R-:W-:Y:S01]  /*f9c0*/  IMAD.X R27, R38, 0x1, R21, P6 ;  /* 0x00000001261b7824 */ /* 0x000fe200030e0615 */
[C---:B--2---:R-:W-:Y:S02]  /*f9d0*/  PRMT R41, R34.reuse, 0x7772, RZ ;  /* 0x0000777222297816 */ /* 0x044fe400000000ff */
[C---:B------:R-:W-:Y:S01]  /*f9e0*/  IADD3 R32, P1, R39.reuse, R23, RZ ;  /* 0x0000001727207210 */ /* 0x040fe20007f3e0ff */
[----:B------:R-:W-:Y:S01]  /*f9f0*/  VIADD R39, R39, UR24 ;  /* 0x0000001827277c36 */ /* 0x000fe20008000000 */
[----:B------:R-:W-:Y:S01]  /*fa00*/  PRMT R43, R34, 0x7773, RZ ;  /* 0x00007773222b7816 */ /* 0x000fe200000000ff */
[----:B------:R2:W-:Y:S01]  /*fa10*/  @P5 STG.E.U8 desc[UR32][R26.64], R41 ;  /* 0x000000291a005986 */ /* 0x0005e2000c101120 */
[----:B------:R-:W-:Y:S01]  /*fa20*/  ISETP.LT.AND P5, PT, R0, UR6, !P2 ;  /* 0x0000000600007c0c */ /* 0x000fe2000d7a1270 */
[----:B------:R-:W-:Y:S01]  /*fa30*/  IMAD.X R33, R38, 0x1, R24, P1 ;  /* 0x0000000126217824 */ /* 0x000fe200008e0618 */
[----:B------:R-:W-:Y:S01]  /*fa40*/  ISETP.GE.AND P1, PT, R25, UR4, PT ;  /* 0x0000000419007c0c */ /* 0x000fe2000bf26270 */
[----:B------:R-:W-:Y:S01]  /*fa50*/  VIADD R25, R2, 0x11 ;  /* 0x0000001102197836 */ /* 0x000fe20000000000 */
[----:B-1----:R-:W-:Y:S01]  /*fa60*/  SHF.R.S32.HI R36, RZ, 0x1f, R39 ;  /* 0x0000001fff247819 */ /* 0x002fe20000011427 */
[----:B------:R-:W-:Y:S01]  /*fa70*/  ULDC UR4, c[0x0][0x22c] ;  /* 0x00008b0000047ab9 */ /* 0x000fe20000000800 */
[----:B------:R-:W-:Y:S01]  /*fa80*/  ULDC UR6, c[0x0][0x228] ;  /* 0x00008a0000067ab9 */ /* 0x000fe20000000800 */
[----:B------:R1:W-:Y:S01]  /*fa90*/  @P4 STG.E.U8 desc[UR32][R32.64], R43 ;  /* 0x0000002b20004986 */ /* 0x0003e2000c101120 */
[----:B------:R-:W-:Y:S01]  /*faa0*/  ISETP.GE.AND P4, PT, R25, UR4, PT ;  /* 0x0000000419007c0c */ /* 0x000fe2000bf86270 */
[----:B------:R-:W-:Y:S01]  /*fab0*/  ULDC UR4, c[0x0][0x248] ;  /* 0x0000920000047ab9 */ /* 0x000fe20000000800 */
[----:B------:R-:W-:Y:S01]  /*fac0*/  ISETP.LT.AND P2, PT, R3, UR6, !P2 ;  /* 0x0000000603007c0c */ /* 0x000fe2000d741270 */
[----:B------:R-:W-:Y:S01]  /*fad0*/  ULDC UR6, c[0x0][0x228] ;  /* 0x00008a0000067ab9 */ /* 0x000fe20000000800 */
[C---:B--2---:R-:W-:Y:S01]  /*fae0*/  IADD3 R26, P6, R39.reuse, R22, RZ ;  /* 0x00000016271a7210 */ /* 0x044fe20007fde0ff */
[----:B------:R-:W-:Y:S01]  /*faf0*/  VIADD R34, R39, UR4 ;  /* 0x0000000427227c36 */ /* 0x000fe20008000000 */
[C---:B------:R-:W-:Y:S01]  /*fb00*/  PRMT R41, R35.reuse, 0x7770, RZ ;  /* 0x0000777023297816 */ /* 0x040fe200000000ff */
[----:B------:R-:W-:Y:S01]  /*fb10*/  ULDC UR4, c[0x0][0x248] ;  /* 0x0000920000047ab9 */ /* 0x000fe20000000800 */
[C---:B------:R-:W-:Y:S01]  /*fb20*/  PRMT R37, R35.reuse, 0x7773, RZ ;  /* 0x0000777323257816 */ /* 0x040fe200000000ff */
[----:B------:R-:W-:Y:S01]  /*fb30*/  IMAD.X R27, R36, 0x1, R21, P6 ;  /* 0x00000001241b7824 */ /* 0x000fe200030e0615 */
[----:B------:R-:W-:-:S02]  /*fb40*/  PRMT R25, R35, 0x7771, RZ ;  /* 0x0000777123197816 */ /* 0x000fc400000000ff */
[----:B-1----:R-:W-:Y:S02]  /*fb50*/  IADD3 R32, P6, R39, R23, RZ ;  /* 0x0000001727207210 */ /* 0x002fe40007fde0ff */
[----:B------:R1:W-:Y:S01]  /*fb60*/  @P5 STG.E.U8 desc[UR32][R26.64], R41 ;  /* 0x000000291a005986 */ /* 0x0003e2000c101120 */
[----:B------:R-:W-:Y:S01]  /*fb70*/  ISETP.LT.AND P5, PT, R0, UR6, !P3 ;  /* 0x0000000600007c0c */ /* 0x000fe2000dfa1270 */
[----:B------:R-:W-:Y:S01]  /*fb80*/  ULDC UR6, c[0x0][0x228] ;  /* 0x00008a0000067ab9 */ /* 0x000fe20000000800 */
[----:B------:R-:W-:Y:S01]  /*fb90*/  IMAD.X R33, R36, 0x1, R24, P6 ;  /* 0x0000000124217824 */ /* 0x000fe200030e0618 */
[----:B------:R-:W-:Y:S01]  /*fba0*/  PRMT R39, R35, 0x7772, RZ ;  /* 0x0000777223277816 */ /* 0x000fe200000000ff */
[C---:B------:R-:W-:Y:S01]  /*fbb0*/  VIADD R36, R34.reuse, UR4 ;  /* 0x0000000422247c36 */ /* 0x040fe20008000000 */
[----:B------:R-:W-:Y:S01]  /*fbc0*/  SHF.R.S32.HI R35, RZ, 0x1f, R34 ;  /* 0x0000001fff237819 */ /* 0x000fe20000011422 */
[----:B------:R-:W-:Y:S01]  /*fbd0*/  ULDC UR4, c[0x0][0x22c] ;  /* 0x00008b0000047ab9 */ /* 0x000fe20000000800 */
[----:B------:R-:W-:Y:S01]  /*fbe0*/  ISETP.LT.AND P3, PT, R3, UR6, !P3 ;  /* 0x0000000603007c0c */ /* 0x000fe2000df61270 */
[----:B------:R2:W-:Y:S01]  /*fbf0*/  @P2 STG.E.U8 desc[UR32][R32.64], R25 ;  /* 0x0000001920002986 */ /* 0x0005e2000c101120 */
[----:B------:R-:W-:Y:S01]  /*fc00*/  SHF.R.S32.HI R38, RZ, 0x1f, R36 ;  /* 0x0000001fff267819 */ /* 0x000fe20000011424 */
[----:B------:R-:W-:Y:S01]  /*fc10*/  ULDC UR6, c[0x0][0x228] ;  /* 0x00008a0000067ab9 */ /* 0x000fe20000000800 */
[----:B-1----:R-:W-:-:S02]  /*fc20*/  IADD3 R26, P6, R34, R22, RZ ;  /* 0x00000016221a7210 */ /* 0x002fc40007fde0ff */
[----:B------:R-:W-:Y:S02]  /*fc30*/  IADD3 R34, P2, R34, R23, RZ ;  /* 0x0000001722227210 */ /* 0x000fe40007f5e0ff */
[----:B------:R-:W-:Y:S01]  /*fc40*/  PRMT R41, R28, 0x7770, RZ ;  /* 0x000077701c297816 */ /* 0x000fe200000000ff */
[C---:B------:R-:W-:Y:S01]  /*fc50*/  IMAD.X R27, R35.reuse, 0x1, R21, P6 ;  /* 0x00000001231b7824 */ /* 0x040fe200030e0615 */
[----:B------:R-:W-:Y:S01]  /*fc60*/  ISETP.LT.AND P6, PT, R0, UR8, !P1 ;  /* 0x0000000800007c0c */ /* 0x000fe2000cfc1270 */
[----:B------:R-:W-:Y:S01]  /*fc70*/  IMAD.X R35, R35, 0x1, R24, P2 ;  /* 0x0000000123237824 */ /* 0x000fe200010e0618 */
[----:B------:R-:W-:Y:S01]  /*fc80*/  ULDC UR8, c[0x0][0x228] ;  /* 0x00008a0000087ab9 */ /* 0x000fe20000000800 */
[----:B--2---:R-:W-:Y:S01]  /*fc90*/  VIADD R25, R2, 0x12 ;  /* 0x0000001202197836 */ /* 0x004fe20000000000 */
[----:B------:R1:W-:Y:S01]  /*fca0*/  @P5 STG.E.U8 desc[UR32][R26.64], R39 ;  /* 0x000000271a005986 */ /* 0x0003e2000c101120 */
[----:B------:R-:W-:-:S03]  /*fcb0*/  IADD3 R32, P5, R36, R22, RZ ;  /* 0x0000001624207210 */ /* 0x000fc60007fbe0ff */
[----:B------:R-:W-:Y:S01]  /*fcc0*/  ISETP.GE.AND P2, PT, R25, UR4, PT ;  /* 0x0000000419007c0c */ /* 0x000fe2000bf46270 */
[----:B------:R-:W-:Y:S01]  /*fcd0*/  ULDC UR4, c[0x0][0x248] ;  /* 0x0000920000047ab9 */ /* 0x000fe20000000800 */
[----:B------:R-:W-:Y:S01]  /*fce0*/  IMAD.X R33, R38, 0x1, R21, P5 ;  /* 0x0000000126217824 */ /* 0x000fe200028e0615 */
[----:B------:R2:W-:Y:S01]  /*fcf0*/  @P3 STG.E.U8 desc[UR32][R34.64], R37 ;  /* 0x0000002522003986 */ /* 0x0005e2000c101120 */
[C---:B------:R-:W-:Y:S01]  /*fd00*/  ISETP.LT.AND P3, PT, R3.reuse, UR6, !P1 ;  /* 0x0000000603007c0c */ /* 0x040fe2000cf61270 */
[----:B------:R-:W-:Y:S01]  /*fd10*/  VIADD R25, R36, UR4 ;  /* 0x0000000424197c36 */ /* 0x000fe20008000000 */
[----:B------:R-:W-:Y:S01]  /*fd20*/  ISETP.LT.AND P5, PT, R0, UR8, !P4 ;  /* 0x0000000800007c0c */ /* 0x000fe2000e7a1270 */
[----:B------:R3:W-:Y:S01]  /*fd30*/  @P6 STG.E.U8 desc[UR32][R32.64], R41 ;  /* 0x0000002920006986 */ /* 0x0007e2000c101120 */
[----:B-1----:R-:W-:Y:S01]  /*fd40*/  IADD3 R26, P1, R36, R23, RZ ;  /* 0x00000017241a7210 */ /* 0x002fe20007f3e0ff */
[----:B------:R-:W-:Y:S01]  /*fd50*/  ULDC UR4, c[0x0][0x22c] ;  /* 0x00008b0000047ab9 */ /* 0x000fe20000000800 */
[----:B------:R-:W-:Y:S01]  /*fd60*/  SHF.R.S32.HI R40, RZ, 0x1f, R25 ;  /* 0x0000001fff287819 */ /* 0x000fe20000011419 */
[----:B------:R-:W-:Y:S01]  /*fd70*/  ULDC UR6, c[0x0][0x228] ;  /* 0x00008a0000067ab9 */ /* 0x000fe20000000800 */
[----:B------:R-:W-:Y:S01]  /*fd80*/  PRMT R39, R28, 0x7771, RZ ;  /* 0x000077711c277816 */ /* 0x000fe200000000ff */
[----:B------:R-:W-:Y:S01]  /*fd90*/  IMAD.X R27, R38, 0x1, R24, P1 ;  /* 0x00000001261b7824 */ /* 0x000fe200008e0618 */
[----:B------:R-:W-:Y:S01]  /*fda0*/  ISETP.LT.AND P4, PT, R3, UR6, !P4 ;  /* 0x0000000603007c0c */ /* 0x000fe2000e781270 */
[----:B------:R-:W-:Y:S01]  /*fdb0*/  ULDC UR8, c[0x0][0x228] ;  /* 0x00008a0000087ab9 */ /* 0x000fe20000000800 */
[----:B--2---:R-:W-:Y:S01]  /*fdc0*/  IADD3 R34, P6, R25, R22, RZ ;  /* 0x0000001619227210 */ /* 0x004fe20007fde0ff */
[----:B------:R-:W-:Y:S01]  /*fdd0*/  ULDC UR6, c[0x0][0x228] ;  /* 0x00008a0000067ab9 */ /* 0x000fe20000000800 */
[----:B------:R-:W-:Y:S01]  /*fde0*/  PRMT R37, R28, 0x7772, RZ ;  /* 0x000077721c257816 */ /* 0x000fe200000000ff */
[----:B---3--:R-:W-:Y:S01]  /*fdf0*/  VIADD R32, R2, 0x13 ;  /* 0x0000001302207836 */ /* 0x008fe20000000000 */
[----:B------:R1:W-:Y:S01]  /*fe00*/  @P3 STG.E.U8 desc[UR32][R26.64], R39 ;  /* 0x000000271a003986 */ /* 0x0003e2000c101120 */
[----:B------:R-:W-:-:S03]  /*fe10*/  IMAD.X R35, R40, 0x1, R21, P6 ;  /* 0x0000000128237824 */ /* 0x000fc600030e0615 */
[----:B------:R-:W-:Y:S01]  /*fe20*/  ISETP.GE.AND P1, PT, R32, UR4, PT ;  /* 0x0000000420007c0c */ /* 0x000fe2000bf26270 */
[----:B------:R-:W-:Y:S01]  /*fe30*/  ULDC UR4, c[0x0][0x248] ;  /* 0x0000920000047ab9 */ /* 0x000fe20000000800 */
[C---:B------:R-:W-:Y:S01]  /*fe40*/  IADD3 R32, P3, R25.reuse, R23, RZ ;  /* 0x0000001719207210 */ /* 0x040fe20007f7e0ff */
[----:B------:R-:W-:Y:S01]  /*fe50*/  VIADD R36, R25, UR4 ;  /* 0x0000000419247c36 */ /* 0x000fe20008000000 */
[----:B------:R2:W-:Y:S01]  /*fe60*/  @P5 STG.E.U8 desc[UR32][R34.64], R37 ;  /* 0x0000002522005986 */ /* 0x0005e2000c101120 */
[----:B------:R-:W-:Y:S01]  /*fe70*/  ISETP.LT.AND P5, PT, R0, UR8, !P2 ;  /* 0x0000000800007c0c */ /* 0x000fe2000d7a1270 */
[----:B------:R-:W-:Y:S01]  /*fe80*/  VIADD R25, R2, 0x14 ;  /* 0x0000001402197836 */ /* 0x000fe20000000000 */
[----:B------:R-:W-:Y:S01]  /*fe90*/  ULDC UR4, c[0x0][0x22c] ;  /* 0x00008b0000047ab9 */ /* 0x000fe20000000800 */
[----:B------:R-:W-:Y:S01]  /*fea0*/  SHF.R.S32.HI R38, RZ, 0x1f, R36 ;  /* 0x0000001fff267819 */ /* 0x000fe20000011424 */
[----:B------:R-:W-:Y:S01]  /*feb0*/  IMAD.X R33, R40, 0x1, R24, P3 ;  /* 0x0000000128217824 */ /* 0x000fe200018e0618 */
[----:B-1----:R-:W-:Y:S01]  /*fec0*/  IADD3 R26, P6, R36, R22, RZ ;  /* 0x00000016241a7210 */ /* 0x002fe20007fde0ff */
[----:B------:R-:W-:Y:S01]  /*fed0*/  ULDC UR8, c[0x0][0x228] ;  /* 0x00008a0000087ab9 */ /* 0x000fe20000000800 */
[----:B------:R-:W-:-:S02]  /*fee0*/  PRMT R39, R28, 0x7773, RZ ;  /* 0x000077731c277816 */ /* 0x000fc400000000ff */
[----:B------:R-:W-:Y:S01]  /*fef0*/  ISETP.GE.AND P3, PT, R25, UR4, PT ;  /* 0x0000000419007c0c */ /* 0x000fe2000bf66270 */
[----:B------:R-:W-:Y:S01]  /*ff00*/  IMAD.X R27, R38, 0x1, R21, P6 ;  /* 0x00000001261b7824 */ /* 0x000fe200030e0615 */
[----:B--2---:R-:W-:Y:S01]  /*ff10*/  PRMT R37, R29, 0x7770, RZ ;  /* 0x000077701d257816 */ /* 0x004fe200000000ff */
[----:B------:R1:W-:Y:S01]  /*ff20*/  @P4 STG.E.U8 desc[UR32][R32.64], R39 ;  /* 0x0000002720004986 */ /* 0x0003e2000c101120 */
[----:B------:R-:W-:Y:S01]  /*ff30*/  ISETP.LT.AND P4, PT, R3, UR6, !P2 ;  /* 0x0000000603007c0c */ /* 0x000fe2000d781270 */
[----:B------:R-:W-:Y:S01]  /*ff40*/  ULDC UR4, c[0x0][0x248] ;  /* 0x0000920000047ab9 */ /* 0x000fe20000000800 */
[C---:B------:R-:W-:Y:S01]  /*ff50*/  IADD3 R34, P2, R36.reuse, R23, RZ ;  /* 0x0000001724227210 */ /* 0x040fe20007f5e0ff */
[----:B------:R-:W-:Y:S01]  /*ff60*/  VIADD R25, R36, UR4 ;  /* 0x0000000424197c36 */ /* 0x000fe20008000000 */
[----:B------:R2:W-:Y:S01]  /*ff70*/  @P5 STG.E.U8 desc[UR32][R26.64], R37 ;  /* 0x000000251a005986 */ /* 0x0005e2000c101120 */
[----:B------:R-:W-:Y:S01]  /*ff80*/  ISETP.LT.AND P5, PT, R0, UR8, !P1 ;  /* 0x0000000800007c0c */ /* 0x000fe2000cfa1270 */
[----:B------:R-:W-:Y:S01]  /*ff90*/  ULDC UR4, c[0x0][0x22c] ;  /* 0x00008b0000047ab9 */ /* 0x000fe20000000800 */
[----:B------:R-:W-:Y:S01]  /*ffa0*/  IMAD.X R35, R38, 0x1, R24, P2 ;  /* 0x0000000126237824 */ /* 0x000fe200010e0618 */
[----:B------:R-:W-:Y:S01]  /*ffb0*/  SHF.R.S32.HI R40, RZ, 0x1f, R25 ;  /* 0x0000001fff287819 */ /* 0x000fe20000011419 */
[----:B------:R-:W-:Y:S01]  /*ffc0*/  ULDC UR6, c[0x0][0x228] ;  /* 0x00008a0000067ab9 */ /* 0x000fe20000000800 */
[----:B------:R-:W-:Y:S01]  /*ffd0*/  ULDC UR8, c[0x0][0x228] ;  /* 0x00008a0000087ab9 */ /* 0x000fe20000000800 */
[----:B-1----:R-:W-:-:S02]  /*ffe0*/  IADD3 R32, P6, R25, R22, RZ ;  /* 0x0000001619207210 */ /* 0x002fc40007fde0ff */
[C---:B------:R-:W-:Y:S01]  /*fff0*/  PRMT R39, R29.reuse, 0x7771, RZ ;  /* 0x000077711d277816 */ /* 0x040fe200000000ff */
[----:B--2---:R-:W-:Y:S01]  /*10000*/  VIADD R26, R2, 0x15 ;  /* 0x00000015021a7836 */ /* 0x004fe20000000000 */
[----:B------:R-:W-:Y:S01]  /*10010*/  PRMT R37, R29, 0x7772, RZ ;  /* 0x000077721d257816 */ /* 0x000fe200000000ff */
[----:B------:R-:W-:Y:S02]  /*10020*/  IMAD.X R33, R40, 0x1, R21, P6 ;  /* 0x0000000128217824 */ /* 0x000fe400030e0615 */
[----:B------:R1:W-:Y:S01]  /*10030*/  @P4 STG.E.U8 desc[UR32][R34.64], R39 ;  /* 0x0000002722004986 */ /* 0x0003e2000c101120 */
[----:B------:R-:W-:Y:S01]  /*10040*/  ISETP.LT.AND P4, PT, R3, UR6, !P1 ;  /* 0x0000000603007c0c */ /* 0x000fe2000cf81270 */
[----:B------:R-:W-:Y:S01]  /*10050*/  ULDC UR6, c[0x0][0x228] ;  /* 0x00008a0000067ab9 */ /* 0x000fe20000000800 */
        /* <DEDUP_REMOVED lines=10> */
[----:B------:R-:W-:Y:S01]  /*10100*/  IADD3 R28, P6, R36, R22, RZ ;  /* 0x00000016241c7210 */ /* 0x000fe20007fde0ff */
[----:B------:R-:W-:Y:S01]  /*10110*/  ULDC UR8, c[0x0][0x228] ;  /* 0x00008a0000087ab9 */ /* 0x000fe20000000800 */
[----:B-1----:R-:W-:-:S02]  /*10120*/  PRMT R35, R30, 0x7770, RZ ;  /* 0x000077701e237816 */ /* 0x002fc400000000ff */
[----:B------:R-:W-:Y:S01]  /*10130*/  ISETP.GE.AND P1, PT, R25, UR4, PT ;  /* 0x0000000419007c0c */ /* 0x000fe2000bf26270 */
[----:B------:R-:W-:Y:S01]  /*10140*/  ULDC UR4, c[0x0][0x248] ;  /* 0x0000920000047ab9 */ /* 0x000fe20000000800 */
[----:B--2---:R-:W-:Y:S01]  /*10150*/  PRMT R37, R29, 0x7773, RZ ;  /* 0x000077731d257816 */ /* 0x004fe200000000ff */
[----:B------:R-:W-:Y:S02]  /*10160*/  IMAD.X R29, R38, 0x1, R21, P6 ;  /* 0x00000001261d7824 */ /* 0x000fe400030e0615 */
[----:B------:R-:W-:Y:S01]  /*10170*/  VIADD R34, R36, UR4 ;  /* 0x0000000424227c36 */ /* 0x000fe20008000000 */
[----:B------:R-:W-:Y:S01]  /*10180*/  ULDC UR4, c[0x0][0x228] ;  /* 0x00008a0000047ab9 */ /* 0x000fe20000000800 */
[----:B------:R1:W-:Y:S01]  /*10190*/  @P4 STG.E.U8 desc[UR32][R26.64], R37 ;  /* 0x000000251a004986 */ /* 0x0003e2000c101120 */
        /* <DEDUP_REMOVED lines=11> */
[----:B-1----:R-:W-:Y:S01]  /*10250*/  IADD3 R26, P6, R34, R22, RZ ;  /* 0x00000016221a7210 */ /* 0x002fe20007fde0ff */
[----:B------:R-:W-:Y:S01]  /*10260*/  ULDC UR6, c[0x0][0x22c] ;  /* 0x00008b0000067ab9 */ /* 0x000fe20000000800 */
[----:B------:R-:W-:-:S02]  /*10270*/  PRMT R37, R30, 0x7771, RZ ;  /* 0x000077711e257816 */ /* 0x000fc400000000ff */
[----:B--2---:R-:W-:Y:S01]  /*10280*/  PRMT R35, R30, 0x7772, RZ ;  /* 0x000077721e237816 */ /* 0x004fe200000000ff */
[----:B------:R-:W-:Y:S02]  /*10290*/  IMAD.X R27, R36, 0x1, R21, P6 ;  /* 0x00000001241b7824 */ /* 0x000fe400030e0615 */
        /* <DEDUP_REMOVED lines=9> */
[----:B------:R-:W-:Y:S01]  /*10330*/  ISETP.GE.AND P2, PT, R25, UR6, PT ;  /* 0x0000000619007c0c */ /* 0x000fe2000bf46270 */
[----:B------:R-:W-:Y:S01]  /*10340*/  VIADD R25, R2, 0x19 ;  /* 0x0000001902197836 */ /* 0x000fe20000000000 */
[----:B------:R-:W-:Y:S01]  /*10350*/  ULDC UR6, c[0x0][0x228] ;  /* 0x00008a0000067ab9 */ /* 0x000fe20000000800 */
[----:B-1----:R-:W-:Y:S01]  /*10360*/  PRMT R33, R30, 0x7773, RZ ;  /* 0x000077731e217816 */ /* 0x002fe200000000ff */
[----:B------:R-:W-:Y:S01]  /*10370*/  ULDC UR8, c[0x0][0x228] ;  /* 0x00008a0000087ab9 */ /* 0x000fe20000000800 */
[----:B------:R-:W-:-:S02]  /*10380*/  SHF.R.S32.HI R32, RZ, 0x1f, R34 ;  /* 0x0000001fff207819 */ /* 0x000fc40000011422 */
[----:B------:R-:W-:Y:S01]  /*10390*/  PRMT R37, R31, 0x7770, RZ ;  /* 0x000077701f257816 */ /* 0x000fe200000000ff */
[----:B------:R1:W-:Y:S01]  /*103a0*/  @P4 STG.E.U8 desc[UR32][R28.64], R33 ;  /* 0x000000211c004986 */ /* 0x0003e2000c101120 */
[----:B--2---:R-:W-:Y:S02]  /*103b0*/  IADD3 R26, P6, R34, R22, RZ ;  /* 0x00000016221a7210 */ /* 0x004fe40007fde0ff */
[----:B------:R-:W-:Y:S01]  /*103c0*/  ISETP.GE.AND P4, PT, R25, UR4, PT ;  /* 0x0000000419007c0c */ /* 0x000fe2000bf86270 */
[----:B------:R-:W-:Y:S01]  /*103d0*/  ULDC UR4, c[0x0][0x248] ;  /* 0x0000920000047ab9 */ /* 0x000fe20000000800 */
[----:B------:R-:W-:Y:S01]  /*103e0*/  ISETP.LT.AND P1, PT, R3, UR6, !P1 ;  /* 0x0000000603007c0c */ /* 0x000fe2000cf21270 */
[----:B------:R-:W-:Y:S01]  /*103f0*/  IMAD.X R27, R32, 0x1, R21, P6 ;  /* 0x00000001201b7824 */ /* 0x000fe200030e0615 */
[----:B------:R-:W-:Y:S01]  /*10400*/  ULDC UR6, c[0x0][0x228] ;  /* 0x00008a0000067ab9 */ /* 0x000fe20000000800 */
[C---:B------:R-:W-:Y:S01]  /*10410*/  VIADD R30, R34.reuse, UR4 ;  /* 0x00000004221e7c36 */ /* 0x040fe20008000000 */
[----:B------:R-:W-:Y:S01]  /*10420*/  PRMT R25, R31, 0x7771, RZ ;  /* 0x000077711f197816 */ /* 0x000fe200000000ff */
[----:B------:R-:W-:Y:S01]  /*10430*/  ULDC UR4, c[0x0][0x248] ;  /* 0x0000920000047ab9 */ /* 0x000fe20000000800 */
[----:B------:R2:W-:Y:S01]  /*10440*/  @P5 STG.E.U8 desc[UR32][R26.64], R37 ;  /* 0x000000251a005986 */ /* 0x0005e2000c101120 */
[----:B-1----:R-:W-:-:S02]  /*10450*/  IADD3 R28, P6, R34, R23, RZ ;  /* 0x00000017221c7210 */ /* 0x002fc40007fde0ff */
[----:B------:R-:W-:Y:S01]  /*10460*/  ISETP.LT.AND P5, PT, R0, UR6, !P3 ;  /* 0x0000000600007c0c */ /* 0x000fe2000dfa1270 */
[----:B------:R-:W-:Y:S01]  /*10470*/  ULDC UR6, c[0x0][0x228] ;  /* 0x00008a0000067ab9 */ /* 0x000fe20000000800 */
[C---:B------:R-:W-:Y:S01]  /*10480*/  PRMT R33, R31.reuse, 0x7773, RZ ;  /* 0x000077731f217816 */ /* 0x040fe200000000ff */
[----:B------:R-:W-:Y:S01]  /*10490*/  IMAD.X R29, R32, 0x1, R24, P6 ;  /* 0x00000001201d7824 */ /* 0x000fe200030e0618 */
[----:B------:R-:W-:Y:S01]  /*104a0*/  PRMT R35, R31, 0x7772, RZ ;  /* 0x000077721f237816 */ /* 0x000fe200000000ff */
[C---:B------:R-:W-:Y:S01]  /*104b0*/  VIADD R32, R30.reuse, UR4 ;  /* 0x000000041e207c36 */ /* 0x040fe20008000000 */
[----:B------:R-:W-:Y:S01]  /*104c0*/  SHF.R.S32.HI R31, RZ, 0x1f, R30 ;  /* 0x0000001fff1f7819 */ /* 0x000fe2000001141e */
[----:B------:R-:W-:Y:S01]  /*104d0*/  ULDC UR4, c[0x0][0x22c] ;  /* 0x00008b0000047ab9 */ /* 0x000fe20000000800 */
[----:B------:R-:W-:Y:S01]  /*104e0*/  ISETP.LT.AND P3, PT, R3, UR6, !P3 ;  /* 0x0000000603007c0c */ /* 0x000fe2000df61270 */
[----:B------:R1:W-:Y:S01]  /*104f0*/  @P1 STG.E.U8 desc[UR32][R28.64], R25 ;  /* 0x000000191c001986 */ /* 0x0003e2000c101120 */
[C---:B--2---:R-:W-:Y:S01]  /*10500*/  IADD3 R26, P6, R30.reuse, R22, RZ ;  /* 0x000000161e1a7210 */ /* 0x044fe20007fde0ff */
[----:B------:R-:W-:Y:S01]  /*10510*/  ULDC UR6, c[0x0][0x228] ;  /* 0x00008a0000067ab9 */ /* 0x000fe20000000800 */
[----:B------:R-:W-:-:S02]  /*10520*/  IADD3 R30, P1, R30, R23, RZ ;  /* 0x000000171e1e7210 */ /* 0x000fc40007f3e0ff */
[----:B------:R-:W-:Y:S01]  /*10530*/  SHF.R.S32.HI R34, RZ, 0x1f, R32 ;  /* 0x0000001fff227819 */ /* 0x000fe20000011420 */
[C-C-:B------:R-:W-:Y:S01]  /*10540*/  IMAD.X R27, R31.reuse, 0x1, R21.reuse, P6 ;  /* 0x000000011f1b7824 */ /* 0x140fe200030e0615 */
[----:B------:R-:W-:Y:S01]  /*10550*/  ISETP.LT.AND P6, PT, R0, UR8, !P2 ;  /* 0x0000000800007c0c */ /* 0x000fe2000d7c1270 */
[--C-:B------:R-:W-:Y:S01]  /*10560*/  IMAD.X R31, R31, 0x1, R24.reuse, P1 ;  /* 0x000000011f1f7824 */ /* 0x100fe200008e0618 */
[----:B------:R-:W-:Y:S01]  /*10570*/  PRMT R37, R16, 0x7770, RZ ;  /* 0x0000777010257816 */ /* 0x000fe200000000ff */
[----:B------:R-:W-:Y:S01]  /*10580*/  ULDC UR8, c[0x0][0x228] ;  /* 0x00008a0000087ab9 */ /* 0x000fe20000000800 */
[----:B------:R2:W-:Y:S01]  /*10590*/  @P5 STG.E.U8 desc[UR32][R26.64], R35 ;  /* 0x000000231a005986 */ /* 0x0005e2000c101120 */
[----:B-1----:R-:W-:Y:S01]  /*105a0*/  VIADD R25, R2, 0x1a ;  /* 0x0000001a02197836 */ /* 0x002fe20000000000 */
[-C--:B------:R-:W-:Y:S02]  /*105b0*/  IADD3 R28, P5, R32, R22.reuse, RZ ;  /* 0x00000016201c7210 */ /* 0x080fe40007fbe0ff */
[----:B------:R1:W-:Y:S01]  /*105c0*/  @P3 STG.E.U8 desc[UR32][R30.64], R33 ;  /* 0x000000211e003986 */ /* 0x0003e2000c101120 */
[----:B------:R-:W-:Y:S01]  /*105d0*/  ISETP.LT.AND P3, PT, R3, UR6, !P2 ;  /* 0x0000000603007c0c */ /* 0x000fe2000d761270 */
[----:B------:R-:W-:Y:S01]  /*105e0*/  ULDC UR6, c[0x0][0x228] ;  /* 0x00008a0000067ab9 */ /* 0x000fe20000000800 */
[----:B------:R-:W-:Y:S01]  /*105f0*/  ISETP.GE.AND P1, PT, R25, UR4, PT ;  /* 0x0000000419007c0c */ /* 0x000fe2000bf26270 */
[----:B------:R-:W-:Y:S01]  /*10600*/  ULDC UR4, c[0x0][0x248] ;  /* 0x0000920000047ab9 */ /* 0x000fe20000000800 */
[----:B------:R-:W-:Y:S01]  /*10610*/  IMAD.X R29, R34, 0x1, R21, P5 ;  /* 0x00000001221d7824 */ /* 0x000fe200028e0615 */
[----:B------:R-:W-:Y:S01]  /*10620*/  ISETP.LT.AND P5, PT, R0, UR8, !P4 ;  /* 0x0000000800007c0c */ /* 0x000fe2000e7a1270 */
[C---:B------:R-:W-:Y:S01]  /*10630*/  VIADD R25, R32.reuse, UR4 ;  /* 0x0000000420197c36 */ /* 0x040fe20008000000 */
[----:B--2---:R-:W-:Y:S01]  /*10640*/  IADD3 R26, P2, R32, R23, RZ ;  /* 0x00000017201a7210 */ /* 0x004fe20007f5e0ff */
[----:B------:R-:W-:Y:S01]  /*10650*/  ULDC UR4, c[0x0][0x22c] ;  /* 0x00008b0000047ab9 */ /* 0x000fe20000000800 */
[----:B------:R2:W-:Y:S01]  /*10660*/  @P6 STG.E.U8 desc[UR32][R28.64], R37 ;  /* 0x000000251c006986 */ /* 0x0005e2000c101120 */
[----:B------:R-:W-:Y:S01]  /*10670*/  PRMT R35, R16, 0x7771, RZ ;  /* 0x0000777110237816 */ /* 0x000fe200000000ff */
[----:B------:R-:W-:Y:S01]  /*10680*/  ULDC UR8, c[0x0][0x228] ;  /* 0x00008a0000087ab9 */ /* 0x000fe20000000800 */
[----:B------:R-:W-:Y:S01]  /*10690*/  SHF.R.S32.HI R36, RZ, 0x1f, R25 ;  /* 0x0000001fff247819 */ /* 0x000fe20000011419 */
[----:B------:R-:W-:Y:S01]  /*106a0*/  IMAD.X R27, R34, 0x1, R24, P2 ;  /* 0x00000001221b7824 */ /* 0x000fe200010e0618 */
[----:B-1----:R-:W-:-:S02]  /*106b0*/  IADD3 R30, P6, R25, R22, RZ ;  /* 0x00000016191e7210 */ /* 0x002fc40007fde0ff */
[----:B------:R-:W-:Y:S02]  /*106c0*/  PRMT R33, R16, 0x7772, RZ ;  /* 0x0000777210217816 */ /* 0x000fe400000000ff */
[----:B------:R-:W-:Y:S01]  /*106d0*/  ISETP.LT.AND P4, PT, R3, UR6, !P4 ;  /* 0x0000000603007c0c */ /* 0x000fe2000e781270 */
[----:B------:R-:W-:Y:S01]  /*106e0*/  IMAD.X R31, R36, 0x1, R21, P6 ;  /* 0x00000001241f7824 */ /* 0x000fe200030e0615 */
[----:B------:R-:W-:Y:S01]  /*106f0*/  @P3 STG.E.U8 desc[UR32][R26.64], R35 ;  /* 0x000000231a003986 */ /* 0x000fe2000c101120 */
[----:B--2---:R-:W-:Y:S01]  /*10700*/  VIADD R28, R2, 0x1b ;  /* 0x0000001b021c7836 */ /* 0x004fe20000000000 */
[----:B------:R-:W-:Y:S02]  /*10710*/  ULDC UR6, c[0x0][0x228] ;  /* 0x00008a0000067ab9 */ /* 0x000fe40000000800 */
[----:B------:R1:W-:Y:S01]  /*10720*/  @P5 STG.E.U8 desc[UR32][R30.64], R33 ;  /* 0x000000211e005986 */ /* 0x0003e2000c101120 */
[----:B------:R-:W-:Y:S01]  /*10730*/  ISETP.LT.AND P5, PT, R0, UR8, !P1 ;  /* 0x0000000800007c0c */ /* 0x000fe2000cfa1270 */
[----:B------:R-:W-:Y:S01]  /*10740*/  ULDC UR8, c[0x0][0x228] ;  /* 0x00008a0000087ab9 */ /* 0x000fe20000000800 */
[----:B------:R-:W-:Y:S01]  /*10750*/  ISETP.GE.AND P2, PT, R28, UR4, PT ;  /* 0x000000041c007c0c */ /* 0x000fe2000bf46270 */
[----:B------:R-:W-:Y:S01]  /*10760*/  ULDC UR4, c[0x0][0x248] ;  /* 0x0000920000047ab9 */ /* 0x000fe20000000800 */
[C---:B------:R-:W-:Y:S01]  /*10770*/  IADD3 R28, P3, R25.reuse, R23, RZ ;  /* 0x00000017191c7210 */ /* 0x040fe20007f7e0ff */
[----:B------:R-:W-:Y:S01]  /*10780*/  VIADD R32, R25, UR4 ;  /* 0x0000000419207c36 */ /* 0x000fe20008000000 */
[----:B------:R-:W-:Y:S01]  /*10790*/  ULDC UR4, c[0x0][0x22c] ;  /* 0x00008b0000047ab9 */ /* 0x000fe20000000800 */
[----:B------:R-:W-:-:S02]  /*107a0*/  PRMT R25, R17, 0x7770, RZ ;  /* 0x0000777011197816 */ /* 0x000fc400000000ff */
[----:B------:R-:W-:Y:S01]  /*107b0*/  IMAD.X R29, R36, 0x1, R24, P3 ;  /* 0x00000001241d7824 */ /* 0x000fe200018e0618 */
[----:B------:R-:W-:Y:S01]  /*107c0*/  SHF.R.S32.HI R34, RZ, 0x1f, R32 ;  /* 0x0000001fff227819 */ /* 0x000fe20000011420 */
[----:B-1----:R-:W-:Y:S01]  /*107d0*/  VIADD R30, R2, 0x1c ;  /* 0x0000001c021e7836 */ /* 0x002fe20000000000 */
[-C--:B------:R-:W-:Y:S02]  /*107e0*/  IADD3 R26, P6, R32, R22.reuse, RZ ;  /* 0x00000016201a7210 */ /* 0x080fe40007fde0ff */
[----:B------:R-:W-:Y:S02]  /*107f0*/  PRMT R33, R16, 0x7773, RZ ;  /* 0x0000777310217816 */ /* 0x000fe400000000ff */
[----:B------:R-:W-:Y:S01]  /*10800*/  ISETP.GE.AND P3, PT, R30, UR4, PT ;  /* 0x000000041e007c0c */ /* 0x000fe2000bf66270 */
[----:B------:R-:W-:Y:S01]  /*10810*/  IMAD.X R27, R34, 0x1, R21, P6 ;  /* 0x00000001221b7824 */ /* 0x000fe200030e0615 */
[----:B------:R-:W-:Y:S01]  /*10820*/  ULDC UR4, c[0x0][0x248] ;  /* 0x0000920000047ab9 */ /* 0x000fe20000000800 */
[----:B------:R1:W-:Y:S01]  /*10830*/  @P4 STG.E.U8 desc[UR32][R28.64], R33 ;  /* 0x000000211c004986 */ /* 0x0003e2000c101120 */
[----:B------:R-:W-:Y:S01]  /*10840*/  ISETP.LT.AND P4, PT, R3, UR6, !P1 ;  /* 0x0000000603007c0c */ /* 0x000fe2000cf81270 */
[C---:B------:R-:W-:Y:S01]  /*10850*/  VIADD R16, R32.reuse, UR4 ;  /* 0x0000000420107c36 */ /* 0x040fe20008000000 */
[----:B------:R-:W-:Y:S01]  /*10860*/  IADD3 R30, P1, R32, R23, RZ ;  /* 0x00000017201e7210 */ /* 0x000fe20007f3e0ff */
[----:B------:R2:W-:Y:S01]  /*10870*/  @P5 STG.E.U8 desc[UR32][R26.64], R25 ;  /* 0x000000191a005986 */ /* 0x0005e2000c101120 */
[----:B------:R-:W-:Y:S01]  /*10880*/  ISETP.LT.AND P5, PT, R0, UR8, !P2 ;  /* 0x0000000800007c0c */ /* 0x000fe2000d7a1270 */
[----:B------:R-:W-:Y:S01]  /*10890*/  ULDC UR4, c[0x0][0x22c] ;  /* 0x00008b0000047ab9 */ /* 0x000fe20000000800 */
[----:B------:R-:W-:Y:S01]  /*108a0*/  SHF.R.S32.HI R32, RZ, 0x1f, R16 ;  /* 0x0000001fff207819 */ /* 0x000fe20000011410 */
[----:B------:R-:W-:Y:S01]  /*108b0*/  IMAD.X R31, R34, 0x1, R24, P1 ;  /* 0x00000001221f7824 */ /* 0x000fe200008e0618 */
[----:B------:R-:W-:Y:S01]  /*108c0*/  PRMT R35, R17, 0x7771, RZ ;  /* 0x0000777111237816 */ /* 0x000fe200000000ff */
[----:B------:R-:W-:Y:S01]  /*108d0*/  ULDC UR6, c[0x0][0x228] ;  /* 0x00008a0000067ab9 */ /* 0x000fe20000000800 */
[----:B------:R-:W-:Y:S01]  /*108e0*/  ULDC UR8, c[0x0][0x228] ;  /* 0x00008a0000087ab9 */ /* 0x000fe20000000800 */
[----:B-1----:R-:W-:-:S02]  /*108f0*/  IADD3 R28, P6, R16, R22, RZ ;  /* 0x00000016101c7210 */ /* 0x002fc40007fde0ff */
[----:B------:R-:W-:Y:S01]  /*10900*/  PRMT R33, R17, 0x7772, RZ ;  /* 0x0000777211217816 */ /* 0x000fe200000000ff */
[----:B------:R1:W-:Y:S01]  /*10910*/  @P4 STG.E.U8 desc[UR32][R30.64], R35 ;  /* 0x000000231e004986 */ /* 0x0003e2000c101120 */
[----:B--2---:R-:W-:Y:S01]  /*10920*/  VIADD R25, R2, 0x1d ;  /* 0x0000001d02197836 */ /* 0x004fe20000000000 */
[----:B------:R-:W-:Y:S01]  /*10930*/  ISETP.LT.AND P4, PT, R3, UR6, !P2 ;  /* 0x0000000603007c0c */ /* 0x000fe2000d781270 */
[----:B------:R-:W-:Y:S01]  /*10940*/  IMAD.X R29, R32, 0x1, R21, P6 ;  /* 0x00000001201d7824 */ /* 0x000fe200030e0615 */
[C---:B------:R-:W-:Y:S01]  /*10950*/  IADD3 R26, P2, R16.reuse, R23, RZ ;  /* 0x00000017101a7210 */ /* 0x040fe20007f5e0ff */
[----:B------:R-:W-:Y:S01]  /*10960*/  ULDC UR6, c[0x0][0x228] ;  /* 0x00008a0000067ab9 */ /* 0x000fe20000000800 */
[----:B------:R-:W-:Y:S01]  /*10970*/  ISETP.GE.AND P1, PT, R25, UR4, PT ;  /* 0x0000000419007c0c */ /* 0x000fe2000bf26270 */
[----:B------:R-:W-:Y:S01]  /*10980*/  ULDC UR4, c[0x0][0x248] ;  /* 0x0000920000047ab9 */ /* 0x000fe20000000800 */
[----:B------:R2:W-:Y:S01]  /*10990*/  @P5 STG.E.U8 desc[UR32][R28.64], R33 ;  /* 0x000000211c005986 */ /* 0x0005e2000c101120 */
[----:B------:R-:W-:Y:S01]  /*109a0*/  VIADD R25, R16, UR4 ;  /* 0x0000000410197c36 */ /* 0x000fe20008000000 */
[----:B------:R-:W-:Y:S01]  /*109b0*/  ISETP.LT.AND P5, PT, R0, UR8, !P3 ;  /* 0x0000000800007c0c */ /* 0x000fe2000dfa1270 */
[----:B------:R-:W-:Y:S01]  /*109c0*/  IMAD.X R27, R32, 0x1, R24, P2 ;  /* 0x00000001201b7824 */ /* 0x000fe200010e0618 */
[----:B------:R-:W-:Y:S01]  /*109d0*/  ULDC UR4, c[0x0][0x22c] ;  /* 0x00008b0000047ab9 */ /* 0x000fe20000000800 */
[----:B-1----:R-:W-:Y:S01]  /*109e0*/  PRMT R31, R18, 0x7770, RZ ;  /* 0x00007770121f7816 */ /* 0x002fe200000000ff */
[----:B------:R-:W-:Y:S01]  /*109f0*/  ULDC UR8, c[0x0][0x228] ;  /* 0x00008a0000087ab9 */ /* 0x000fe20000000800 */
[----:B------:R-:W-:-:S02]  /*10a00*/  SHF.R.S32.HI R34, RZ, 0x1f, R25 ;  /* 0x0000001fff227819 */ /* 0x000fc40000011419 */
[----:B------:R-:W-:Y:S02]  /*10a10*/  IADD3 R16, P6, R25, R22, RZ ;  /* 0x0000001619107210 */ /* 0x000fe40007fde0ff */
[----:B--2---:R-:W-:Y:S01]  /*10a20*/  PRMT R33, R17, 0x7773, RZ ;  /* 0x0000777311217816 */ /* 0x004fe200000000ff */
[----:B------:R-:W-:Y:S02]  /*10a30*/  VIADD R28, R2, 0x1e ;  /* 0x0000001e021c7836 */ /* 0x000fe40000000000 */
[----:B------:R-:W-:Y:S02]  /*10a40*/  IMAD.X R17, R34, 0x1, R21, P6 ;  /* 0x0000000122117824 */ /* 0x000fe400030e0615 */
[----:B------:R1:W-:Y:S01]  /*10a50*/  @P4 STG.E.U8 desc[UR32][R26.64], R33 ;  /* 0x000000211a004986 */ /* 0x0003e2000c101120 */
[----:B------:R-:W-:Y:S01]  /*10a60*/  ISETP.GE.AND P2, PT, R28, UR4, PT ;  /* 0x000000041c007c0c */ /* 0x000fe2000bf46270 */
[----:B------:R-:W-:Y:S01]  /*10a70*/  ULDC UR4, c[0x0][0x248] ;  /* 0x0000920000047ab9 */ /* 0x000fe20000000800 */
[----:B------:R-:W-:Y:S01]  /*10a80*/  ISETP.LT.AND P4, PT, R3, UR6, !P3 ;  /* 0x0000000603007c0c */ /* 0x000fe2000df81270 */
[C---:B------:R-:W-:Y:S01]  /*10a90*/  VIADD R30, R25.reuse, UR4 ;  /* 0x00000004191e7c36 */ /* 0x040fe20008000000 */
[----:B------:R-:W-:Y:S01]  /*10aa0*/  IADD3 R28, P3, R25, R23, RZ ;  /* 0x00000017191c7210 */ /* 0x000fe20007f7e0ff */
[----:B------:R2:W-:Y:S01]  /*10ab0*/  @P5 STG.E.U8 desc[UR32][R16.64], R31 ;  /* 0x0000001f10005986 */ /* 0x0005e2000c101120 */
[----:B------:R-:W-:Y:S01]  /*10ac0*/  ISETP.LT.AND P5, PT, R0, UR8, !P1 ;  /* 0x0000000800007c0c */ /* 0x000fe2000cfa1270 */
[----:B------:R-:W-:Y:S01]  /*10ad0*/  VIADD R25, R2, 0x1f ;  /* 0x0000001f02197836 */ /* 0x000fe20000000000 */
[----:B------:R-:W-:Y:S01]  /*10ae0*/  ULDC UR4, c[0x0][0x228] ;  /* 0x00008a0000047ab9 */ /* 0x000fe20000000800 */
[----:B------:R-:W-:Y:S01]  /*10af0*/  IMAD.X R29, R34, 0x1, R24, P3 ;  /* 0x00000001221d7824 */ /* 0x000fe200018e0618 */
[----:B------:R-:W-:Y:S01]  /*10b00*/  ULDC UR6, c[0x0][0x22c] ;  /* 0x00008b0000067ab9 */ /* 0x000fe20000000800 */
[----:B-1----:R-:W-:Y:S01]  /*10b10*/  SHF.R.S32.HI R27, RZ, 0x1f, R30 ;  /* 0x0000001fff1b7819 */ /* 0x002fe2000001141e */
[----:B------:R-:W-:Y:S01]  /*10b20*/  ULDC UR8, c[0x0][0x228] ;  /* 0x00008a0000087ab9 */ /* 0x000fe20000000800 */
[----:B------:R-:W-:-:S02]  /*10b30*/  PRMT R33, R18, 0x7771, RZ ;  /* 0x0000777112217816 */ /* 0x000fc400000000ff */
[----:B------:R-:W-:Y:S01]  /*10b40*/  ISETP.GE.AND P3, PT, R25, UR6, PT ;  /* 0x0000000619007c0c */ /* 0x000fe2000bf66270 */
[----:B------:R-:W-:Y:S01]  /*10b50*/  VIADD R25, R2, 0x20 ;  /* 0x0000002002197836 */ /* 0x000fe20000000000 */
[-C--:B--2---:R-:W-:Y:S01]  /*10b60*/  IADD3 R16, P6, R30, R22.reuse, RZ ;  /* 0x000000161e107210 */ /* 0x084fe20007fde0ff */
[----:B------:R1:W-:Y:S01]  /*10b70*/  @P4 STG.E.U8 desc[UR32][R28.64], R33 ;  /* 0x000000211c004986 */ /* 0x0003e2000c101120 */
[----:B------:R-:W-:Y:S01]  /*10b80*/  PRMT R31, R18, 0x7772, RZ ;  /* 0x00007772121f7816 */ /* 0x000fe200000000ff */
[----:B------:R-:W-:Y:S01]  /*10b90*/  ULDC UR6, c[0x0][0x22c] ;  /* 0x00008b0000067ab9 */ /* 0x000fe20000000800 */
[----:B------:R-:W-:Y:S01]  /*10ba0*/  ISETP.LT.AND P4, PT, R3, UR4, !P1 ;  /* 0x0000000403007c0c */ /* 0x000fe2000cf81270 */
[C-C-:B------:R-:W-:Y:S01]  /*10bb0*/  IMAD.X R17, R27.reuse, 0x1, R21.reuse, P6 ;  /* 0x000000011b117824 */ /* 0x140fe200030e0615 */
[----:B------:R-:W-:Y:S01]  /*10bc0*/  ULDC UR4, c[0x0][0x248] ;  /* 0x0000920000047ab9 */ /* 0x000fe20000000800 */
[C---:B------:R-:W-:Y:S01]  /*10bd0*/  IADD3 R26, P1, R30.reuse, R23, RZ ;  /* 0x000000171e1a7210 */ /* 0x040fe20007f3e0ff */
[----:B------:R-:W-:Y:S01]  /*10be0*/  VIADD R30, R30, UR4 ;  /* 0x000000041e1e7c36 */ /* 0x000fe20008000000 */
[----:B------:R-:W-:Y:S01]  /*10bf0*/  ULDC UR4, c[0x0][0x22c] ;  /* 0x00008b0000047ab9 */ /* 0x000fe20000000800 */
[----:B------:R2:W-:Y:S01]  /*10c00*/  @P5 STG.E.U8 desc[UR32][R16.64], R31 ;  /* 0x0000001f10005986 */ /* 0x0005e2000c101120 */
[----:B------:R-:W-:Y:S01]  /*10c10*/  ISETP.LT.AND P5, PT, R0, UR8, !P2 ;  /* 0x0000000800007c0c */ /* 0x000fe2000d7a1270 */
[----:B------:R-:W-:Y:S01]  /*10c20*/  IMAD.X R27, R27, 0x1, R24, P1 ;  /* 0x000000011b1b7824 */ /* 0x000fe200008e0618 */
[----:B------:R-:W-:Y:S01]  /*10c30*/  ISETP.GE.AND P1, PT, R25, UR6, PT ;  /* 0x0000000619007c0c */ /* 0x000fe2000bf26270 */
[----:B------:R-:W-:Y:S01]  /*10c40*/  ULDC UR6, c[0x0][0x228] ;  /* 0x00008a0000067ab9 */ /* 0x000fe20000000800 */
[----:B-1----:R-:W-:Y:S01]  /*10c50*/  PRMT R29, R18, 0x7773, RZ ;  /* 0x00007773121d7816 */ /* 0x002fe200000000ff */
[----:B------:R-:W-:Y:S01]  /*10c60*/  VIADD R18, R2, 0x21 ;  /* 0x0000002102127836 */ /* 0x000fe20000000000 */
[----:B------:R-:W-:Y:S01]  /*10c70*/  SHF.R.S32.HI R25, RZ, 0x1f, R30 ;  /* 0x0000001fff197819 */ /* 0x000fe2000001141e */
[----:B------:R-:W-:Y:S01]  /*10c80*/  ULDC UR8, c[0x0][0x228] ;  /* 0x00008a0000087ab9 */ /* 0x000fe20000000800 */
[----:B------:R-:W-:Y:S01]  /*10c90*/  PRMT R33, R19, 0x7770, RZ ;  /* 0x0000777013217816 */ /* 0x000fe200000000ff */
[----:B------:R1:W-:Y:S01]  /*10ca0*/  @P4 STG.E.U8 desc[UR32][R26.64], R29 ;  /* 0x0000001d1a004986 */ /* 0x0003e2000c101120 */
[----:B------:R-:W-:Y:S01]  /*10cb0*/  ISETP.GE.AND P4, PT, R18, UR4, PT ;  /* 0x0000000412007c0c */ /* 0x000fe2000bf86270 */
[----:B------:R-:W-:Y:S01]  /*10cc0*/  ULDC UR4, c[0x0][0x248] ;  /* 0x0000920000047ab9 */ /* 0x000fe20000000800 */
[C---:B--2---:R-:W-:Y:S01]  /*10cd0*/  IADD3 R16, P6, R30.reuse, R22, RZ ;  /* 0x000000161e107210 */ /* 0x044fe20007fde0ff */
[----:B------:R-:W-:Y:S01]  /*10ce0*/  VIADD R18, R30, UR4 ;  /* 0x000000041e127c36 */ /* 0x000fe20008000000 */
[----:B------:R-:W-:Y:S01]  /*10cf0*/  ISETP.LT.AND P2, PT, R3, UR6, !P2 ;  /* 0x0000000603007c0c */ /* 0x000fe2000d741270 */
[----:B------:R-:W-:Y:S01]  /*10d00*/  ULDC UR6, c[0x0][0x228] ;  /* 0x00008a0000067ab9 */ /* 0x000fe20000000800 */
[----:B------:R-:W-:Y:S01]  /*10d10*/  PRMT R31, R19, 0x7772, RZ ;  /* 0x00007772131f7816 */ /* 0x000fe200000000ff */
[----:B------:R-:W-:Y:S01]  /*10d20*/  IMAD.X R17, R25, 0x1, R21, P6 ;  /* 0x0000000119117824 */ /* 0x000fe200030e0615 */
[----:B------:R-:W-:-:S02]  /*10d30*/  ULDC UR4, c[0x0][0x248] ;  /* 0x0000920000047ab9 */ /* 0x000fc40000000800 */
[----:B------:R-:W-:Y:S01]  /*10d40*/  VIADD R28, R18, UR4 ;  /* 0x00000004121c7c36 */ /* 0x000fe20008000000 */
[----:B-1----:R-:W-:Y:S01]  /*10d50*/  IADD3 R26, P6, R30, R23, RZ ;  /* 0x000000171e1a7210 */ /* 0x002fe20007fde0ff */
[----:B------:R1:W-:Y:S01]  /*10d60*/  @P5 STG.E.U8 desc[UR32][R16.64], R33 ;  /* 0x0000002110005986 */ /* 0x0003e2000c101120 */
[----:B------:R-:W-:Y:S01]  /*10d70*/  ISETP.LT.AND P5, PT, R0, UR6, !P3 ;  /* 0x0000000600007c0c */ /* 0x000fe2000dfa1270 */
[----:B------:R-:W-:Y:S01]  /*10d80*/  ULDC UR6, c[0x0][0x228] ;  /* 0x00008a0000067ab9 */ /* 0x000fe20000000800 */
[----:B------:R-:W-:Y:S01]  /*10d90*/  PRMT R29, R19, 0x7773, RZ ;  /* 0x00007773131d7816 */ /* 0x000fe200000000ff */
[----:B------:R-:W-:Y:S01]  /*10da0*/  IMAD.X R27, R25, 0x1, R24, P6 ;  /* 0x00000001191b7824 */ /* 0x000fe200030e0618 */
[----:B------:R-:W-:Y:S01]  /*10db0*/  PRMT R25, R19, 0x7771, RZ ;  /* 0x0000777113197816 */ /* 0x000fe200000000ff */
[----:B------:R-:W-:Y:S01]  /*10dc0*/  ULDC UR4, c[0x0][0x22c] ;  /* 0x00008b0000047ab9 */ /* 0x000fe20000000800 */
[----:B------:R-:W-:Y:S02]  /*10dd0*/  SHF.R.S32.HI R19, RZ, 0x1f, R18 ;  /* 0x0000001fff137819 */ /* 0x000fe40000011412 */
        /* <DEDUP_REMOVED lines=46> */
[----:B-1----:R-:W-:-:S02]  /*110c0*/  IADD3 R16, P6, R28, R22, RZ ;  /* 0x000000161c107210 */ /* 0x002fc40007fde0ff */
[C---:B------:R-:W-:Y:S02]  /*110d0*/  PRMT R25, R13.reuse, 0x7770, RZ ;  /* 0x000077700d197816 */ /* 0x040fe400000000ff */
[----:B------:R-:W-:Y:S01]  /*110e0*/  PRMT R31, R13, 0x7771, RZ ;  /* 0x000077710d1f7816 */ /* 0x000fe200000000ff */
[----:B------:R-:W-:Y:S01]  /*110f0*/  IMAD.X R17, R30, 0x1, R21, P6 ;  /* 0x000000011e117824 */ /* 0x000fe200030e0615 */
[----:B--2---:R-:W-:Y:S01]  /*11100*/  PRMT R29, R12, 0x7773, RZ ;  /* 0x000077730c1d7816 */ /* 0x004fe200000000ff */
[----:B------:R-:W-:-:S04]  /*11110*/  VIADD R18, R2, 0x24 ;  /* 0x0000002402127836 */ /* 0x000fc80000000000 */
        /* <DEDUP_REMOVED lines=11> */
[----:B------:R-:W-:Y:S01]  /*111d0*/  ULDC UR6, c[0x0][0x228] ;  /* 0x00008a0000067ab9 */ /* 0x000fe20000000800 */
[----:B-1----:R-:W-:Y:S01]  /*111e0*/  IADD3 R26, P6, R12, R22, RZ ;  /* 0x000000160c1a7210 */ /* 0x002fe20007fde0ff */
[----:B------:R-:W-:Y:S01]  /*111f0*/  ULDC UR8, c[0x0][0x228] ;  /* 0x00008a0000087ab9 */ /* 0x000fe20000000800 */
[----:B------:R-:W-:-:S02]  /*11200*/  PRMT R29, R13, 0x7772, RZ ;  /* 0x000077720d1d7816 */ /* 0x000fc400000000ff */
[----:B------:R1:W-:Y:S01]  /*11210*/  @P4 STG.E.U8 desc[UR32][R18.64], R31 ;  /* 0x0000001f12004986 */ /* 0x0003e2000c101120 */
[----:B------:R-:W-:Y:S01]  /*11220*/  IMAD.X R27, R28, 0x1, R21, P6 ;  /* 0x000000011c1b7824 */ /* 0x000fe200030e0615 */
[----:B------:R-:W-:Y:S01]  /*11230*/  ISETP.LT.AND P4, PT, R3, UR6, !P1 ;  /* 0x0000000603007c0c */ /* 0x000fe2000cf81270 */
        /* <DEDUP_REMOVED lines=10> */
[----:B-1----:R-:W-:-:S02]  /*112e0*/  VIADD R18, R2, 0x26 ;  /* 0x0000002602127836 */ /* 0x002fc40000000000 */
[--C-:B------:R-:W-:Y:S01]  /*112f0*/  IMAD.X R17, R28, 0x1, R24.reuse, P1 ;  /* 0x000000011c117824 */ /* 0x100fe200008e0618 */
[----:B------:R-:W-:Y:S02]  /*11300*/  SHF.R.S32.HI R30, RZ, 0x1f, R25 ;  /* 0x0000001fff1e7819 */ /* 0x000fe40000011419 */
[----:B------:R-:W-:Y:S02]  /*11310*/  IADD3 R12, P6, R25, R22, RZ ;  /* 0x00000016190c7210 */ /* 0x000fe40007fde0ff */
[----:B--2---:R-:W-:Y:S02]  /*11320*/  PRMT R29, R13, 0x7773, RZ ;  /* 0x000077730d1d7816 */ /* 0x004fe400000000ff */
[----:B------:R-:W-:Y:S01]  /*11330*/  PRMT R27, R14, 0x7770, RZ ;  /* 0x000077700e1b7816 */ /* 0x000fe200000000ff */
[----:B------:R-:W-:Y:S01]  /*11340*/  IMAD.X R13, R30, 0x1, R21, P6 ;  /* 0x000000011e0d7824 */ /* 0x000fe200030e0615 */
[----:B------:R-:W-:Y:S01]  /*11350*/  ISETP.GE.AND P1, PT, R18, UR4, PT ;  /* 0x0000000412007c0c */ /* 0x000fe2000bf26270 */
        /* <DEDUP_REMOVED lines=9> */
[----:B------:R-:W-:Y:S01]  /*113f0*/  ULDC UR8, c[0x0][0x228] ;  /* 0x00008a0000087ab9 */ /* 0x000fe20000000800 */
[----:B------:R-:W-:Y:S01]  /*11400*/  VIADD R25, R2, 0x27 ;  /* 0x0000002702197836 */ /* 0x000fe20000000000 */
[----:B------:R-:W-:Y:S01]  /*11410*/  ULDC UR6, c[0x0][0x22c] ;  /* 0x00008b0000067ab9 */ /* 0x000fe20000000800 */
[----:B-1----:R-:W-:-:S02]  /*11420*/  SHF.R.S32.HI R17, RZ, 0x1f, R26 ;  /* 0x0000001fff117819 */ /* 0x002fc4000001141a */
[----:B------:R-:W-:Y:S02]  /*11430*/  PRMT R29, R14, 0x7772, RZ ;  /* 0x000077720e1d7816 */ /* 0x000fe400000000ff */
[----:B------:R-:W-:Y:S01]  /*11440*/  ISETP.GE.AND P3, PT, R25, UR6, PT ;  /* 0x0000000619007c0c */ /* 0x000fe2000bf66270 */
[----:B------:R-:W-:Y:S01]  /*11450*/  VIADD R25, R2, 0x28 ;  /* 0x0000002802197836 */ /* 0x000fe20000000000 */
[----:B--2---:R-:W-:Y:S01]  /*11460*/  IADD3 R12, P6, R26, R22, RZ ;  /* 0x000000161a0c7210 */ /* 0x004fe20007fde0ff */
[----:B------:R-:W-:Y:S01]  /*11470*/  ULDC UR6, c[0x0][0x22c] ;  /* 0x00008b0000067ab9 */ /* 0x000fe20000000800 */
[----:B------:R-:W-:-:S03]  /*11480*/  PRMT R27, R14, 0x7771, RZ ;  /* 0x000077710e1b7816 */ /* 0x000fc600000000ff */
        /* <DEDUP_REMOVED lines=11> */
[----:B------:R-:W-:Y:S01]  /*11540*/  ULDC UR6, c[0x0][0x228] ;  /* 0x00008a0000067ab9 */ /* 0x000fe20000000800 */
[----:B------:R-:W-:Y:S01]  /*11550*/  PRMT R25, R15, 0x7773, RZ ;  /* 0x000077730f197816 */ /* 0x000fe200000000ff */
[----:B------:R-:W-:Y:S01]  /*11560*/  ULDC UR8, c[0x0][0x228] ;  /* 0x00008a0000087ab9 */ /* 0x000fe20000000800 */
[----:B-1----:R-:W-:Y:S01]  /*11570*/  PRMT R27, R14, 0x7773, RZ ;  /* 0x000077730e1b7816 */ /* 0x002fe200000000ff */
[----:B------:R-:W-:Y:S01]  /*11580*/  VIADD R14, R2, 0x29 ;  /* 0x00000029020e7836 */ /* 0x000fe20000000000 */
[----:B------:R-:W-:-:S02]  /*11590*/  SHF.R.S32.HI R18, RZ, 0x1f, R26 ;  /* 0x0000001fff127819 */ /* 0x000fc4000001141a */
[----:B--2---:R-:W-:Y:S01]  /*115a0*/  IADD3 R12, P6, R26, R22, RZ ;  /* 0x000000161a0c7210 */ /* 0x004fe20007fde0ff */
[----:B------:R1:W-:Y:S01]  /*115b0*/  @P4 STG.E.U8 desc[UR32][R16.64], R27 ;  /* 0x0000001b10004986 */ /* 0x0003e2000c101120 */
[----:B------:R-:W-:Y:S02]  /*115c0*/  PRMT R19, R15, 0x7770, RZ ;  /* 0x000077700f137816 */ /* 0x000fe400000000ff */
[----:B------:R-:W-:Y:S01]  /*115d0*/  ISETP.GE.AND P4, PT, R14, UR4, PT ;  /* 0x000000040e007c0c */ /* 0x000fe2000bf86270 */
[----:B------:R-:W-:Y:S01]  /*115e0*/  IMAD.X R13, R18, 0x1, R21, P6 ;  /* 0x00000001120d7824 */ /* 0x000fe200030e0615 */
[----:B------:R-:W-:Y:S01]  /*115f0*/  ISETP.LT.AND P1, PT, R3, UR6, !P1 ;  /* 0x0000000603007c0c */ /* 0x000fe2000cf21270 */
[----:B------:R-:W-:Y:S01]  /*11600*/  ULDC UR4, c[0x0][0x248] ;  /* 0x0000920000047ab9 */ /* 0x000fe20000000800 */
[----:B------:R-:W-:Y:S01]  /*11610*/  ULDC UR6, c[0x0][0x228] ;  /* 0x00008a0000067ab9 */ /* 0x000fe20000000800 */
[----:B------:R-:W-:Y:S01]  /*11620*/  VIADD R14, R26, UR4 ;  /* 0x000000041a0e7c36 */ /* 0x000fe20008000000 */
[----:B------:R2:W-:Y:S01]  /*11630*/  @P5 STG.E.U8 desc[UR32][R12.64], R19 ;  /* 0x000000130c005986 */ /* 0x0005e2000c101120 */
[----:B------:R-:W-:Y:S01]  /*11640*/  ISETP.LT.AND P5, PT, R0, UR6, !P3 ;  /* 0x0000000600007c0c */ /* 0x000fe2000dfa1270 */
[----:B------:R-:W-:Y:S01]  /*11650*/  ULDC UR6, c[0x0][0x228] ;  /* 0x00008a0000067ab9 */ /* 0x000fe20000000800 */
[----:B-1----:R-:W-:Y:S01]  /*11660*/  IADD3 R16, P6, R26, R23, RZ ;  /* 0x000000171a107210 */ /* 0x002fe20007fde0ff */
[----:B------:R-:W-:Y:S01]  /*11670*/  ULDC UR4, c[0x0][0x248] ;  /* 0x0000920000047ab9 */ /* 0x000fe20000000800 */
[----:B------:R-:W-:-:S02]  /*11680*/  PRMT R29, R15, 0x7771, RZ ;  /* 0x000077710f1d7816 */ /* 0x000fc400000000ff */
[----:B------:R-:W-:Y:S01]  /*11690*/  PRMT R27, R15, 0x7772, RZ ;  /* 0x000077720f1b7816 */ /* 0x000fe200000000ff */
[----:B------:R-:W-:Y:S01]  /*116a0*/  IMAD.X R17, R18, 0x1, R24, P6 ;  /* 0x0000000112117824 */ /* 0x000fe200030e0618 */
[----:B------:R-:W-:Y:S01]  /*116b0*/  SHF.R.S32.HI R15, RZ, 0x1f, R14 ;  /* 0x0000001fff0f7819 */ /* 0x000fe2000001140e */
[----:B------:R-:W-:Y:S01]  /*116c0*/  VIADD R18, R2, 0x2a ;  /* 0x0000002a02127836 */ /* 0x000fe20000000000 */
[----:B------:R-:W-:Y:S01]  /*116d0*/  ISETP.LT.AND P3, PT, R3, UR6, !P3 ;  /* 0x0000000603007c0c */ /* 0x000fe2000df61270 */
[C---:B--2---:R-:W-:Y:S01]  /*116e0*/  VIADD R19, R14.reuse, UR4 ;  /* 0x000000040e137c36 */ /* 0x044fe20008000000 */
[CC--:B------:R-:W-:Y:S01]  /*116f0*/  IADD3 R12, P6, R14.reuse, R22.reuse, RZ ;  /* 0x000000160e0c7210 */ /* 0x0c0fe20007fde0ff */
[----:B------:R1:W-:Y:S01]  /*11700*/  @P1 STG.E.U8 desc[UR32][R16.64], R29 ;  /* 0x0000001d10001986 */ /* 0x0003e2000c101120 */
[-C--:B------:R-:W-:Y:S01]  /*11710*/  IADD3 R14, P1, R14, R23.reuse, RZ ;  /* 0x000000170e0e7210 */ /* 0x080fe20007f3e0ff */
[----:B------:R-:W-:Y:S01]  /*11720*/  ULDC UR4, c[0x0][0x22c] ;  /* 0x00008b0000047ab9 */ /* 0x000fe20000000800 */
[----:B------:R-:W-:Y:S01]  /*11730*/  SHF.R.S32.HI R26, RZ, 0x1f, R19 ;  /* 0x0000001fff1a7819 */ /* 0x000fe20000011413 */
[C-C-:B------:R-:W-:Y:S01]  /*11740*/  IMAD.X R13, R15.reuse, 0x1, R21.reuse, P6 ;  /* 0x000000010f0d7824 */ /* 0x140fe200030e0615 */
[----:B------:R-:W-:Y:S01]  /*11750*/  ISETP.LT.AND P6, PT, R0, UR8, !P2 ;  /* 0x0000000800007c0c */ /* 0x000fe2000d7c1270 */
[----:B------:R-:W-:Y:S01]  /*11760*/  IMAD.X R15, R15, 0x1, R24, P1 ;  /* 0x000000010f0f7824 */ /* 0x000fe200008e0618 */
[----:B------:R-:W-:Y:S01]  /*11770*/  ISETP.GE.AND P1, PT, R18, UR4, PT ;  /* 0x0000000412007c0c */ /* 0x000fe2000bf26270 */
[----:B------:R-:W-:Y:S01]  /*11780*/  ULDC UR4, c[0x0][0x248] ;  /* 0x0000920000047ab9 */ /* 0x000fe20000000800 */
[----:B------:R2:W-:Y:S01]  /*11790*/  @P5 STG.E.U8 desc[UR32][R12.64], R27 ;  /* 0x0000001b0c005986 */ /* 0x0005e2000c101120 */
[----:B------:R-:W-:Y:S01]  /*117a0*/  ULDC UR6, c[0x0][0x228] ;  /* 0x00008a0000067ab9 */ /* 0x000fe20000000800 */
[----:B------:R-:W-:Y:S01]  /*117b0*/  ULDC UR8, c[0x0][0x228] ;  /* 0x00008a0000087ab9 */ /* 0x000fe20000000800 */
[CC--:B-1----:R-:W-:Y:S01]  /*117c0*/  IADD3 R16, P5, R19.reuse, R22.reuse, RZ ;  /* 0x0000001613107210 */ /* 0x0c2fe20007fbe0ff */
[----:B------:R1:W-:Y:S01]  /*117d0*/  @P3 STG.E.U8 desc[UR32][R14.64], R25 ;  /* 0x000000190e003986 */ /* 0x0003e2000c101120 */
[----:B----4-:R-:W-:Y:S01]  /*117e0*/  PRMT R29, R8, 0x7770, RZ ;  /* 0x00007770081d7816 */ /* 0x010fe200000000ff */
[----:B------:R-:W-:Y:S01]  /*117f0*/  VIADD R18, R19, UR4 ;  /* 0x0000000413127c36 */ /* 0x000fe20008000000 */
[----:B------:R-:W-:Y:S01]  /*11800*/  ISETP.LT.AND P3, PT, R3, UR6, !P2 ;  /* 0x0000000603007c0c */ /* 0x000fe2000d761270 */
[----:B------:R-:W-:Y:S01]  /*11810*/  IMAD.X R17, R26, 0x1, R21, P5 ;  /* 0x000000011a117824 */ /* 0x000fe200028e0615 */
[----:B------:R-:W-:Y:S01]  /*11820*/  ISETP.LT.AND P5, PT, R0, UR8, !P4 ;  /* 0x0000000800007c0c */ /* 0x000fe2000e7a1270 */
[----:B------:R-:W-:Y:S01]  /*11830*/  ULDC UR4, c[0x0][0x22c] ;  /* 0x00008b0000047ab9 */ /* 0x000fe20000000800 */
[----:B------:R-:W-:Y:S01]  /*11840*/  SHF.R.S32.HI R28, RZ, 0x1f, R18 ;  /* 0x0000001fff1c7819 */ /* 0x000fe20000011412 */
[----:B------:R-:W-:Y:S01]  /*11850*/  ULDC UR6, c[0x0][0x228] ;  /* 0x00008a0000067ab9 */ /* 0x000fe20000000800 */
[----:B------:R3:W-:Y:S01]  /*11860*/  @P6 STG.E.U8 desc[UR32][R16.64], R29 ;  /* 0x0000001d10006986 */ /* 0x0007e2000c101120 */
[----:B--2---:R-:W-:Y:S01]  /*11870*/  IADD3 R12, P2, R19, R23, RZ ;  /* 0x00000017130c7210 */ /* 0x004fe20007f5e0ff */
[----:B------:R-:W-:Y:S01]  /*11880*/  ULDC UR8, c[0x0][0x228] ;  /* 0x00008a0000087ab9 */ /* 0x000fe20000000800 */
[----:B-1----:R-:W-:-:S02]  /*11890*/  IADD3 R14, P6, R18, R22, RZ ;  /* 0x00000016120e7210 */ /* 0x002fc40007fde0ff */
[----:B------:R-:W-:Y:S01]  /*118a0*/  PRMT R27, R8, 0x7771, RZ ;  /* 0x00007771081b7816 */ /* 0x000fe200000000ff */
[----:B------:R-:W-:Y:S01]  /*118b0*/  IMAD.X R13, R26, 0x1, R24, P2 ;  /* 0x000000011a0d7824 */ /* 0x000fe200010e0618 */
[----:B------:R-:W-:Y:S01]  /*118c0*/  PRMT R25, R8, 0x7772, RZ ;  /* 0x0000777208197816 */ /* 0x000fe200000000ff */
[----:B------:R-:W-:Y:S01]  /*118d0*/  IMAD.X R15, R28, 0x1, R21, P6 ;  /* 0x000000011c0f7824 */ /* 0x000fe200030e0615 */
[----:B------:R-:W-:Y:S01]  /*118e0*/  ISETP.LT.AND P4, PT, R3, UR6, !P4 ;  /* 0x0000000603007c0c */ /* 0x000fe2000e781270 */
[----:B------:R-:W-:Y:S01]  /*118f0*/  ULDC UR6, c[0x0][0x228] ;  /* 0x00008a0000067ab9 */ /* 0x000fe20000000800 */
[----:B------:R1:W-:Y:S01]  /*11900*/  @P3 STG.E.U8 desc[UR32][R12.64], R27 ;  /* 0x0000001b0c003986 */ /* 0x0003e2000c101120 */
[----:B---3--:R-:W-:-:S03]  /*11910*/  VIADD R16, R2, 0x2b ;  /* 0x0000002b02107836 */ /* 0x008fc60000000000 */
        /* <DEDUP_REMOVED lines=8> */
[----:B-1----:R-:W-:Y:S02]  /*119a0*/  PRMT R27, R8, 0x7773, RZ ;  /* 0x00007773081b7816 */ /* 0x002fe400000000ff */
[----:B------:R-:W-:Y:S01]  /*119b0*/  IMAD.X R17, R28, 0x1, R24, P3 ;  /* 0x000000011c117824 */ /* 0x000fe200018e0618 */
[----:B------:R-:W-:Y:S01]  /*119c0*/  SHF.R.S32.HI R18, RZ, 0x1f, R19 ;  /* 0x0000001fff127819 */ /* 0x000fe20000011413 */
[----:B--2---:R-:W-:Y:S01]  /*119d0*/  VIADD R14, R2, 0x2c ;  /* 0x0000002c020e7836 */ /* 0x004fe20000000000 */
[----:B------:R-:W-:-:S02]  /*119e0*/  IADD3 R12, P6, R19, R22, RZ ;  /* 0x00000016130c7210 */ /* 0x000fc40007fde0ff */
[----:B------:R-:W-:Y:S01]  /*119f0*/  PRMT R25, R9, 0x7770, RZ ;  /* 0x0000777009197816 */ /* 0x000fe200000000ff */
[----:B------:R1:W-:Y:S01]  /*11a00*/  @P4 STG.E.U8 desc[UR32][R16.64], R27 ;  /* 0x0000001b10004986 */ /* 0x0003e2000c101120 */
[----:B------:R-:W-:Y:S01]  /*11a10*/  ISETP.GE.AND P3, PT, R14, UR4, PT ;  /* 0x000000040e007c0c */ /* 0x000fe2000bf66270 */
[----:B------:R-:W-:Y:S01]  /*11a20*/  IMAD.X R13, R18, 0x1, R21, P6 ;  /* 0x00000001120d7824 */ /* 0x000fe200030e0615 */
        /* <DEDUP_REMOVED lines=9> */
[----:B-1----:R-:W-:Y:S01]  /*11ac0*/  IADD3 R16, P6, R8, R22, RZ ;  /* 0x0000001608107210 */ /* 0x002fe20007fde0ff */
[----:B------:R-:W-:Y:S01]  /*11ad0*/  ULDC UR6, c[0x0][0x228] ;  /* 0x00008a0000067ab9 */ /* 0x000fe20000000800 */
[----:B------:R-:W-:Y:S01]  /*11ae0*/  PRMT R19, R9, 0x7772, RZ ;  /* 0x0000777209137816 */ /* 0x000fe200000000ff */
[----:B------:R-:W-:-:S02]  /*11af0*/  ULDC UR8, c[0x0][0x228] ;  /* 0x00008a0000087ab9 */ /* 0x000fc40000000800 */
[----:B------:R-:W-:Y:S02]  /*11b00*/  IMAD.X R17, R26, 0x1, R21, P6 ;  /* 0x000000011a117824 */ /* 0x000fe400030e0615 */
[----:B--2---:R-:W-:Y:S01]  /*11b10*/  VIADD R12, R2, 0x2d ;  /* 0x0000002d020c7836 */ /* 0x004fe20000000000 */
[----:B------:R-:W-:-:S04]  /*11b20*/  PRMT R25, R9, 0x7771, RZ ;  /* 0x0000777109197816 */ /* 0x000fc800000000ff */
[----:B------:R-:W-:Y:S01]  /*11b30*/  ISETP.GE.AND P1, PT, R12, UR4, PT ;  /* 0x000000040c007c0c */ /* 0x000fe2000bf26270 */
[----:B------:R-:W-:Y:S01]  /*11b40*/  ULDC UR4, c[0x0][0x248] ;  /* 0x0000920000047ab9 */ /* 0x000fe20000000800 */
[----:B------:R1:W-:Y:S01]  /*11b50*/  @P4 STG.E.U8 desc[UR32][R14.64], R25 ;  /* 0x000000190e004986 */ /* 0x0003e2000c101120 */
[----:B------:R-:W-:Y:S01]  /*11b60*/  VIADD R18, R8, UR4 ;  /* 0x0000000408127c36 */ /* 0x000fe20008000000 */
[----:B------:R-:W-:Y:S01]  /*11b70*/  ISETP.LT.AND P4, PT, R3, UR6, !P2 ;  /* 0x0000000603007c0c */ /* 0x000fe2000d781270 */
[----:B------:R-:W-:Y:S01]  /*11b80*/  ULDC UR4, c[0x0][0x22c] ;  /* 0x00008b0000047ab9 */ /* 0x000fe20000000800 */
[----:B------:R2:W-:Y:S01]  /*11b90*/  @P5 STG.E.U8 desc[UR32][R16.64], R19 ;  /* 0x0000001310005986 */ /* 0x0005e2000c101120 */
[----:B------:R-:W-:Y:S01]  /*11ba0*/  ISETP.LT.AND P5, PT, R0, UR8, !P3 ;  /* 0x0000000800007c0c */ /* 0x000fe2000dfa1270 */
[----:B------:R-:W-:Y:S01]  /*11bb0*/  ULDC UR6, c[0x0][0x228] ;  /* 0x00008a0000067ab9 */ /* 0x000fe20000000800 */
[----:B------:R-:W-:Y:S01]  /*11bc0*/  IADD3 R12, P2, R8, R23, RZ ;  /* 0x00000017080c7210 */ /* 0x000fe20007f5e0ff */
[----:B------:R-:W-:Y:S01]  /*11bd0*/  ULDC UR8, c[0x0][0x228] ;  /* 0x00008a0000087ab9 */ /* 0x000fe20000000800 */
[----:B------:R-:W-:-:S02]  /*11be0*/  SHF.R.S32.HI R27, RZ, 0x1f, R18 ;  /* 0x0000001fff1b7819 */ /* 0x000fc40000011412 */
[-C--:B------:R-:W-:Y:S01]  /*11bf0*/  IADD3 R8, P6, R18, R22.reuse, RZ ;  /* 0x0000001612087210 */ /* 0x080fe20007fde0ff */
[----:B-1----:R-:W-:Y:S01]  /*11c00*/  VIADD R14, R2, 0x2e ;  /* 0x0000002e020e7836 */ /* 0x002fe20000000000 */
[----:B------:R-:W-:Y:S01]  /*11c10*/  ISETP.LT.AND P3, PT, R3, UR6, !P3 ;  /* 0x0000000603007c0c */ /* 0x000fe2000df61270 */
[----:B------:R-:W-:Y:S01]  /*11c20*/  IMAD.X R13, R26, 0x1, R24, P2 ;  /* 0x000000011a0d7824 */ /* 0x000fe200010e0618 */
[C---:B------:R-:W-:Y:S01]  /*11c30*/  PRMT R25, R10.reuse, 0x7771, RZ ;  /* 0x000077710a197816 */ /* 0x040fe200000000ff */
[----:B------:R-:W-:Y:S01]  /*11c40*/  ULDC UR6, c[0x0][0x228] ;  /* 0x00008a0000067ab9 */ /* 0x000fe20000000800 */
[----:B--2---:R-:W-:Y:S01]  /*11c50*/  PRMT R19, R9, 0x7773, RZ ;  /* 0x0000777309137816 */ /* 0x004fe200000000ff */
[C---:B------:R-:W-:Y:S01]  /*11c60*/  IMAD.X R9, R27.reuse, 0x1, R21, P6 ;  /* 0x000000011b097824 */ /* 0x040fe200030e0615 */
[----:B------:R-:W-:Y:S02]  /*11c70*/  PRMT R17, R10, 0x7770, RZ ;  /* 0x000077700a117816 */ /* 0x000fe400000000ff */
[----:B------:R-:W-:Y:S01]  /*11c80*/  ISETP.GE.AND P2, PT, R14, UR4, PT ;  /* 0x000000040e007c0c */ /* 0x000fe2000bf46270 */
[----:B------:R-:W-:Y:S01]  /*11c90*/  ULDC UR4, c[0x0][0x248] ;  /* 0x0000920000047ab9 */ /* 0x000fe20000000800 */
[----:B------:R1:W-:Y:S01]  /*11ca0*/  @P4 STG.E.U8 desc[UR32][R12.64], R19 ;  /* 0x000000130c004986 */ /* 0x0003e2000c101120 */
[C---:B------:R-:W-:Y:S01]  /*11cb0*/  VIADD R16, R18.reuse, UR4 ;  /* 0x0000000412107c36 */ /* 0x040fe20008000000 */
[----:B------:R-:W-:Y:S01]  /*11cc0*/  IADD3 R14, P4, R18, R23, RZ ;  /* 0x00000017120e7210 */ /* 0x000fe20007f9e0ff */
[----:B------:R-:W-:Y:S01]  /*11cd0*/  ULDC UR4, c[0x0][0x22c] ;  /* 0x00008b0000047ab9 */ /* 0x000fe20000000800 */
[----:B------:R2:W-:Y:S01]  /*11ce0*/  @P5 STG.E.U8 desc[UR32][R8.64], R17 ;  /* 0x0000001108005986 */ /* 0x0005e2000c101120 */
[----:B------:R-:W-:Y:S01]  /*11cf0*/  ISETP.LT.AND P5, PT, R0, UR8, !P1 ;  /* 0x0000000800007c0c */ /* 0x000fe2000cfa1270 */
[----:B------:R-:W-:Y:S01]  /*11d00*/  ULDC UR8, c[0x0][0x228] ;  /* 0x00008a0000087ab9 */ /* 0x000fe20000000800 */
[----:B------:R-:W-:Y:S01]  /*11d10*/  SHF.R.S32.HI R18, RZ, 0x1f, R16 ;  /* 0x0000001fff127819 */ /* 0x000fe20000011410 */
[----:B------:R-:W-:Y:S01]  /*11d20*/  IMAD.X R15, R27, 0x1, R24, P4 ;  /* 0x000000011b0f7824 */ /* 0x000fe200020e0618 */
[----:B------:R-:W-:Y:S01]  /*11d30*/  ISETP.LT.AND P1, PT, R3, UR6, !P1 ;  /* 0x0000000603007c0c */ /* 0x000fe2000cf21270 */
[----:B------:R-:W-:Y:S01]  /*11d40*/  ULDC UR6, c[0x0][0x228] ;  /* 0x00008a0000067ab9 */ /* 0x000fe20000000800 */
[----:B-1----:R-:W-:-:S02]  /*11d50*/  IADD3 R12, P6, R16, R22, RZ ;  /* 0x00000016100c7210 */ /* 0x002fc40007fde0ff */
[----:B------:R1:W-:Y:S01]  /*11d60*/  @P3 STG.E.U8 desc[UR32][R14.64], R25 ;  /* 0x000000190e003986 */ /* 0x0003e2000c101120 */
[----:B------:R-:W-:Y:S01]  /*11d70*/  PRMT R19, R10, 0x7772, RZ ;  /* 0x000077720a137816 */ /* 0x000fe200000000ff */
[----:B--2---:R-:W-:Y:S01]  /*11d80*/  VIADD R8, R2, 0x2f ;  /* 0x0000002f02087836 */ /* 0x004fe20000000000 */
[----:B------:R-:W-:Y:S01]  /*11d90*/  ISETP.LT.AND P3, PT, R0, UR8, !P2 ;  /* 0x0000000800007c0c */ /* 0x000fe2000d761270 */
[----:B------:R-:W-:Y:S01]  /*11da0*/  IMAD.X R13, R18, 0x1, R21, P6 ;  /* 0x00000001120d7824 */ /* 0x000fe200030e0615 */
[----:B------:R-:W-:Y:S01]  /*11db0*/  ULDC UR8, c[0x0][0x228] ;  /* 0x00008a0000087ab9 */ /* 0x000fe20000000800 */
[----:B------:R-:W-:Y:S01]  /*11dc0*/  ISETP.LT.AND P2, PT, R3, UR6, !P2 ;  /* 0x0000000603007c0c */ /* 0x000fe2000d741270 */
[----:B------:R-:W-:Y:S01]  /*11dd0*/  ULDC UR6, c[0x0][0x22c] ;  /* 0x00008b0000067ab9 */ /* 0x000fe20000000800 */
[----:B------:R-:W-:Y:S01]  /*11de0*/  ISETP.GE.AND P4, PT, R8, UR4, PT ;  /* 0x0000000408007c0c */ /* 0x000fe2000bf86270 */
[----:B------:R-:W-:Y:S01]  /*11df0*/  ULDC UR4, c[0x0][0x248] ;  /* 0x0000920000047ab9 */ /* 0x000fe20000000800 */
[----:B------:R2:W-:Y:S01]  /*11e00*/  @P5 STG.E.U8 desc[UR32][R12.64], R19 ;  /* 0x000000130c005986 */ /* 0x0005e2000c101120 */
[C---:B------:R-:W-:Y:S01]  /*11e10*/  VIADD R17, R16.reuse, UR4 ;  /* 0x0000000410117c36 */ /* 0x040fe20008000000 */
[----:B------:R-:W-:Y:S01]  /*11e20*/  IADD3 R8, P5, R16, R23, RZ ;  /* 0x0000001710087210 */ /* 0x000fe20007fbe0ff */
[----:B------:R-:W-:Y:S01]  /*11e30*/  ULDC UR4, c[0x0][0x22c] ;  /* 0x00008b0000047ab9 */ /* 0x000fe20000000800 */
[----:B-1----:R-:W-:Y:S01]  /*11e40*/  PRMT R25, R10, 0x7773, RZ ;  /* 0x000077730a197816 */ /* 0x002fe200000000ff */
[----:B------:R-:W-:Y:S01]  /*11e50*/  VIADD R10, R2, 0x31 ;  /* 0x00000031020a7836 */ /* 0x000fe20000000000 */
[----:B------:R-:W-:Y:S01]  /*11e60*/  SHF.R.S32.HI R26, RZ, 0x1f, R17 ;  /* 0x0000001fff1a7819 */ /* 0x000fe20000011411 */
[----:B------:R-:W-:Y:S01]  /*11e70*/  IMAD.X R9, R18, 0x1, R24, P5 ;  /* 0x0000000112097824 */ /* 0x000fe200028e0618 */
[----:B------:R-:W-:Y:S01]  /*11e80*/  IADD3 R14, P6, R17, R22, RZ ;  /* 0x00000016110e7210 */ /* 0x000fe20007fde0ff */
[----:B--2---:R-:W-:Y:S01]  /*11e90*/  VIADD R12, R2, 0x30 ;  /* 0x00000030020c7836 */ /* 0x004fe20000000000 */
[----:B------:R-:W-:-:S03]  /*11ea0*/  PRMT R19, R11, 0x7770, RZ ;  /* 0x000077700b137816 */ /* 0x000fc600000000ff */
[----:B------:R-:W-:Y:S01]  /*11eb0*/  IMAD.X R15, R26, 0x1, R21, P6 ;  /* 0x000000011a0f7824 */ /* 0x000fe200030e0615 */
[----:B------:R1:W-:Y:S01]  /*11ec0*/  @P1 STG.E.U8 desc[UR32][R8.64], R25 ;  /* 0x0000001908001986 */ /* 0x0003e2000c101120 */
        /* <DEDUP_REMOVED lines=8> */
[----:B------:R-:W-:Y:S01]  /*11f50*/  ISETP.LT.AND P4, PT, R3, UR8, !P4 ;  /* 0x0000000803007c0c */ /* 0x000fe2000e781270 */
[----:B------:R-:W-:Y:S01]  /*11f60*/  ULDC UR8, c[0x0][0x228] ;  /* 0x00008a0000087ab9 */ /* 0x000fe20000000800 */
[----:B------:R-:W-:Y:S01]  /*11f70*/  SHF.R.S32.HI R18, RZ, 0x1f, R16 ;  /* 0x0000001fff127819 */ /* 0x000fe20000011410 */
[----:B------:R-:W-:Y:S01]  /*11f80*/  IMAD.X R13, R26, 0x1, R24, P3 ;  /* 0x000000011a0d7824 */ /* 0x000fe200018e0618 */
[----:B-1----:R-:W-:-:S02]  /*11f90*/  IADD3 R8, P6, R16, R22, RZ ;  /* 0x0000001610087210 */ /* 0x002fc40007fde0ff */
[C---:B------:R-:W-:Y:S02]  /*11fa0*/  PRMT R25, R11.reuse, 0x7771, RZ ;  /* 0x000077710b197816 */ /* 0x040fe400000000ff */
[----:B--2---:R-:W-:Y:S01]  /*11fb0*/  PRMT R19, R11, 0x7772, RZ ;  /* 0x000077720b137816 */ /* 0x004fe200000000ff */
[----:B------:R-:W-:Y:S01]  /*11fc0*/  IMAD.X R9, R18, 0x1, R21, P6 ;  /* 0x0000000112097824 */ /* 0x000fe200030e0615 */
[----:B------:R-:W-:Y:S01]  /*11fd0*/  ISETP.GE.AND P3, PT, R10, UR4, PT ;  /* 0x000000040a007c0c */ /* 0x000fe2000bf66270 */
[----:B------:R1:W-:Y:S01]  /*11fe0*/  @P2 STG.E.U8 desc[UR32][R12.64], R25 ;  /* 0x000000190c002986 */ /* 0x0003e2000c101120 */
[----:B------:R-:W-:Y:S01]  /*11ff0*/  ULDC UR4, c[0x0][0x248] ;  /* 0x0000920000047ab9 */ /* 0x000fe20000000800 */
[----:B------:R-:W-:Y:S01]  /*12000*/  ISETP.LT.AND P6, PT, R0, UR10, !P5 ;  /* 0x0000000a00007c0c */ /* 0x000fe2000efc1270 */
[C---:B------:R-:W-:Y:S01]  /*12010*/  VIADD R17, R16.reuse, UR4 ;  /* 0x0000000410117c36 */ /* 0x040fe20008000000 */
[----:B------:R2:W-:Y:S01]  /*12020*/  @P1 STG.E.U8 desc[UR32][R8.64], R19 ;  /* 0x0000001308001986 */ /* 0x0005e2000c101120 */
[----:B------:R-:W-:Y:S01]  /*12030*/  IADD3 R14, P1, R16, R23, RZ ;  /* 0x00000017100e7210 */ /* 0x000fe20007f3e0ff */
[----:B------:R-:W-:Y:S01]  /*12040*/  VIADD R10, R2, 0x32 ;  /* 0x00000032020a7836 */ /* 0x000fe20000000000 */
[----:B------:R-:W-:Y:S01]  /*12050*/  ULDC UR4, c[0x0][0x22c] ;  /* 0x00008b0000047ab9 */ /* 0x000fe20000000800 */
[----:B------:R-:W-:-:S02]  /*12060*/  ULDC UR10, c[0x0][0x228] ;  /* 0x00008a00000a7ab9 */ /* 0x000fc40000000800 */
[----:B------:R-:W-:Y:S01]  /*12070*/  IMAD.X R15, R18, 0x1, R24, P1 ;  /* 0x00000001120f7824 */ /* 0x000fe200008e0618 */
[----:B------:R-:W-:Y:S01]  /*12080*/  ISETP.GE.AND P2, PT, R10, UR6, PT ;  /* 0x000000060a007c0c */ /* 0x000fe2000bf46270 */
[C---:B------:R-:W-:Y:S01]  /*12090*/  VIADD R10, R2.reuse, 0x33 ;  /* 0x00000033020a7836 */ /* 0x040fe20000000000 */
[----:B-1----:R-:W-:Y:S01]  /*120a0*/  SHF.R.S32.HI R25, RZ, 0x1f, R17 ;  /* 0x0000001fff197819 */ /* 0x002fe20000011411 */
[----:B------:R-:W-:Y:S01]  /*120b0*/  ULDC UR6, c[0x0][0x228] ;  /* 0x00008a0000067ab9 */ /* 0x000fe20000000800 */
[----:B------:R-:W-:Y:S01]  /*120c0*/  PRMT R13, R11, 0x7773, RZ ;  /* 0x000077730b0d7816 */ /* 0x000fe200000000ff */
[----:B------:R-:W-:Y:S01]  /*120d0*/  VIADD R12, R2, 0x34 ;  /* 0x00000034020c7836 */ /* 0x000fe20000000000 */
[----:B--2---:R-:W-:Y:S02]  /*120e0*/  IADD3 R8, P1, R17, R22, RZ ;  /* 0x0000001611087210 */ /* 0x004fe40007f3e0ff */
[----:B0-----:R-:W-:Y:S01]  /*120f0*/  PRMT R19, R4, 0x7770, RZ ;  /* 0x0000777004137816 */ /* 0x001fe200000000ff */
[----:B------:R0:W-:Y:S01]  /*12100*/  @P4 STG.E.U8 desc[UR32][R14.64], R13 ;  /* 0x0000000d0e004986 */ /* 0x0001e2000c101120 */
[----:B------:R-:W-:Y:S01]  /*12110*/  ISETP.LT.AND P4, PT, R3, UR6, !P5 ;  /* 0x0000000603007c0c */ /* 0x000fe2000ef81270 */
[----:B------:R-:W-:Y:S01]  /*12120*/  IMAD.X R9, R25, 0x1, R21, P1 ;  /* 0x0000000119097824 */ /* 0x000fe200008e0615 */
[----:B------:R-:W-:Y:S01]  /*12130*/  ISETP.GE.AND P1, PT, R10, UR4, PT ;  /* 0x000000040a007c0c */ /* 0x000fe2000bf26270 */
[----:B------:R-:W-:Y:S01]  /*12140*/  ULDC UR4, c[0x0][0x248] ;  /* 0x0000920000047ab9 */ /* 0x000fe20000000800 */
[----:B------:R-:W-:Y:S01]  /*12150*/  ISETP.LT.AND P5, PT, R0, UR8, !P3 ;  /* 0x0000000800007c0c */ /* 0x000fe2000dfa1270 */
[C---:B------:R-:W-:Y:S01]  /*12160*/  VIADD R16, R17.reuse, UR4 ;  /* 0x0000000411107c36 */ /* 0x040fe20008000000 */
[----:B------:R1:W-:Y:S01]  /*12170*/  @P6 STG.E.U8 desc[UR32][R8.64], R19 ;  /* 0x0000001308006986 */ /* 0x0003e2000c101120 */
[----:B------:R-:W-:Y:S01]  /*12180*/  IADD3 R10, P6, R17, R23, RZ ;  /* 0x00000017110a7210 */ /* 0x000fe20007fde0ff */
[----:B------:R-:W-:Y:S01]  /*12190*/  ULDC UR6, c[0x0][0x22c] ;  /* 0x00008b0000067ab9 */ /* 0x000fe20000000800 */
[----:B------:R-:W-:Y:S01]  /*121a0*/  ISETP.LT.AND P3, PT, R3, UR10, !P3 ;  /* 0x0000000a03007c0c */ /* 0x000fe2000df61270 */
[----:B------:R-:W-:Y:S01]  /*121b0*/  ULDC UR4, c[0x0][0x248] ;  /* 0x0000920000047ab9 */ /* 0x000fe20000000800 */
[----:B0-----:R-:W-:Y:S01]  /*121c0*/  SHF.R.S32.HI R13, RZ, 0x1f, R16 ;  /* 0x0000001fff0d7819 */ /* 0x001fe20000011410 */
[----:B------:R-:W-:Y:S01]  /*121d0*/  IMAD.X R11, R25, 0x1, R24, P6 ;  /* 0x00000001190b7824 */ /* 0x000fe200030e0618 */
[C---:B------:R-:W-:Y:S01]  /*121e0*/  PRMT R15, R4.reuse, 0x7772, RZ ;  /* 0x00007772040f7816 */ /* 0x040fe200000000ff */
[----:B------:R-:W-:Y:S01]  /*121f0*/  ULDC UR8, c[0x0][0x228] ;  /* 0x00008a0000087ab9 */ /* 0x000fe20000000800 */
[----:B------:R-:W-:-:S02]  /*12200*/  PRMT R17, R4, 0x7773, RZ ;  /* 0x0000777304117816 */ /* 0x000fc400000000ff */
[----:B------:R-:W-:Y:S02]  /*12210*/  PRMT R25, R7, 0x7771, RZ ;  /* 0x0000777107197816 */ /* 0x000fe400000000ff */
[----:B-1----:R-:W-:Y:S01]  /*12220*/  PRMT R19, R4, 0x7771, RZ ;  /* 0x0000777104137816 */ /* 0x002fe200000000ff */
[----:B------:R-:W-:Y:S01]  /*12230*/  VIADD R4, R2, 0x35 ;  /* 0x0000003502047836 */ /* 0x000fe20000000000 */
[----:B------:R-:W-:-:S03]  /*12240*/  IADD3 R8, P6, R16, R22, RZ ;  /* 0x0000001610087210 */ /* 0x000fc60007fde0ff */
[----:B------:R0:W-:Y:S01]  /*12250*/  @P4 STG.E.U8 desc[UR32][R10.64], R19 ;  /* 0x000000130a004986 */ /* 0x0001e2000c101120 */
[----:B------:R-:W-:Y:S01]  /*12260*/  ISETP.GE.AND P4, PT, R12, UR6, PT ;  /* 0x000000060c007c0c */ /* 0x000fe2000bf86270 */
[C-C-:B------:R-:W-:Y:S01]  /*12270*/  IMAD.X R9, R13.reuse, 0x1, R21.reuse, P6 ;  /* 0x000000010d097824 */ /* 0x140fe200030e0615 */
[CC--:B------:R-:W-:Y:S01]  /*12280*/  IADD3 R12, P6, R16.reuse, R23.reuse, RZ ;  /* 0x00000017100c7210 */ /* 0x0c0fe20007fde0ff */
[----:B------:R-:W-:Y:S01]  /*12290*/  ULDC UR6, c[0x0][0x228] ;  /* 0x00008a0000067ab9 */ /* 0x000fe20000000800 */
[----:B------:R-:W-:Y:S01]  /*122a0*/  VIADD R16, R16, UR4 ;  /* 0x0000000410107c36 */ /* 0x000fe20008000000 */
[----:B------:R-:W-:Y:S01]  /*122b0*/  ULDC UR4, c[0x0][0x248] ;  /* 0x0000920000047ab9 */ /* 0x000fe20000000800 */
[----:B------:R1:W-:Y:S01]  /*122c0*/  @P5 STG.E.U8 desc[UR32][R8.64], R15 ;  /* 0x0000000f08005986 */ /* 0x0003e2000c101120 */
[----:B------:R-:W-:Y:S01]  /*122d0*/  IMAD.X R13, R13, 0x1, R24, P6 ;  /* 0x000000010d0d7824 */ /* 0x000fe200030e0618 */
[----:B------:R-:W-:Y:S01]  /*122e0*/  ISETP.LT.AND P5, PT, R0, UR6, !P2 ;  /* 0x0000000600007c0c */ /* 0x000fe2000d7a1270 */
[----:B------:R-:W-:Y:S01]  /*122f0*/  ULDC UR6, c[0x0][0x228] ;  /* 0x00008a0000067ab9 */ /* 0x000fe20000000800 */
[----:B------:R-:W-:Y:S01]  /*12300*/  SHF.R.S32.HI R18, RZ, 0x1f, R16 ;  /* 0x0000001fff127819 */ /* 0x000fe20000011410 */
[C---:B------:R-:W-:Y:S01]  /*12310*/  VIADD R14, R16.reuse, UR4 ;  /* 0x00000004100e7c36 */ /* 0x040fe20008000000 */
[----:B------:R2:W-:Y:S01]  /*12320*/  @P3 STG.E.U8 desc[UR32][R12.64], R17 ;  /* 0x000000110c003986 */ /* 0x0005e2000c101120 */
[----:B0-----:R-:W-:Y:S01]  /*12330*/  IADD3 R10, P3, R16, R22, RZ ;  /* 0x00000016100a7210 */ /* 0x001fe20007f7e0ff */
[----:B------:R-:W-:Y:S01]  /*12340*/  ULDC UR4, c[0x0][0x248] ;  /* 0x0000920000047ab9 */ /* 0x000fe20000000800 */
[----:B------:R-:W-:Y:S01]  /*12350*/  ISETP.LT.AND P2, PT, R3, UR6, !P2 ;  /* 0x0000000603007c0c */ /* 0x000fe2000d741270 */
[----:B------:R-:W-:Y:S01]  /*12360*/  ULDC UR6, c[0x0][0x228] ;  /* 0x00008a0000067ab9 */ /* 0x000fe20000000800 */
[----:B------:R-:W-:Y:S01]  /*12370*/  ISETP.LT.AND P6, PT, R0, UR8, !P1 ;  /* 0x0000000800007c0c */ /* 0x000fe2000cfc1270 */
[----:B------:R-:W-:Y:S01]  /*12380*/  IMAD.X R11, R18, 0x1, R21, P3 ;  /* 0x00000001120b7824 */ /* 0x000fe200018e0615 */
[----:B-1----:R-:W-:Y:S01]  /*12390*/  PRMT R15, R5, 0x7770, RZ ;  /* 0x00007770050f7816 */ /* 0x002fe200000000ff */
[----:B------:R-:W-:Y:S01]  /*123a0*/  ULDC UR8, c[0x0][0x228] ;  /* 0x00008a0000087ab9 */ /* 0x000fe20000000800 */
[----:B------:R-:W-:-:S02]  /*123b0*/  IADD3 R8, P3, R16, R23, RZ ;  /* 0x0000001710087210 */ /* 0x000fc40007f7e0ff */
[----:B------:R-:W-:Y:S01]  /*123c0*/  SHF.R.S32.HI R16, RZ, 0x1f, R14 ;  /* 0x0000001fff107819 */ /* 0x000fe2000001140e */
[----:B------:R0:W-:Y:S01]  /*123d0*/  @P5 STG.E.U8 desc[UR32][R10.64], R15 ;  /* 0x0000000f0a005986 */ /* 0x0001e2000c101120 */
[-C--:B--2---:R-:W-:Y:S01]  /*123e0*/  IADD3 R12, P5, R14, R22.reuse, RZ ;  /* 0x000000160e0c7210 */ /* 0x084fe20007fbe0ff */
[--C-:B------:R-:W-:Y:S01]  /*123f0*/  IMAD.X R9, R18, 0x1, R24.reuse, P3 ;  /* 0x0000000112097824 */ /* 0x100fe200018e0618 */
[----:B------:R-:W-:Y:S02]  /*12400*/  PRMT R19, R5, 0x7771, RZ ;  /* 0x0000777105137816 */ /* 0x000fe400000000ff */
[----:B------:R-:W-:Y:S01]  /*12410*/  ISETP.LT.AND P1, PT, R3, UR6, !P1 ;  /* 0x0000000603007c0c */ /* 0x000fe2000cf21270 */
[----:B------:R-:W-:Y:S01]  /*12420*/  IMAD.X R13, R16, 0x1, R21, P5 ;  /* 0x00000001100d7824 */ /* 0x000fe200028e0615 */
[----:B------:R-:W-:Y:S01]  /*12430*/  PRMT R17, R5, 0x7772, RZ ;  /* 0x0000777205117816 */ /* 0x000fe200000000ff */
[----:B------:R1:W-:Y:S01]  /*12440*/  @P2 STG.E.U8 desc[UR32][R8.64], R19 ;  /* 0x0000001308002986 */ /* 0x0003e2000c101120 */
[----:B------:R-:W-:Y:S01]  /*12450*/  ISETP.LT.AND P5, PT, R0, UR8, !P4 ;  /* 0x0000000800007c0c */ /* 0x000fe2000e7a1270 */
[----:B------:R-:W-:Y:S01]  /*12460*/  ULDC UR6, c[0x0][0x228] ;  /* 0x00008a0000067ab9 */ /* 0x000fe20000000800 */
[----:B------:R-:W-:Y:S01]  /*12470*/  ISETP.GE.AND P3, PT, R4, UR23, PT ;  /* 0x0000001704007c0c */ /* 0x000fe2000bf66270 */
[C---:B0-----:R-:W-:Y:S01]  /*12480*/  VIADD R15, R14.reuse, UR4 ;  /* 0x000000040e0f7c36 */ /* 0x041fe20008000000 */
[----:B------:R-:W-:Y:S01]  /*12490*/  IADD3 R10, P2, R14, R23, RZ ;  /* 0x000000170e0a7210 */ /* 0x000fe20007f5e0ff */
[----:B------:R0:W-:Y:S01]  /*124a0*/  @P6 STG.E.U8 desc[UR32][R12.64], R17 ;  /* 0x000000110c006986 */ /* 0x0001e2000c101120 */
[----:B------:R-:W-:Y:S01]  /*124b0*/  VIADD R14, R2, 0x36 ;  /* 0x00000036020e7836 */ /* 0x000fe20000000000 */
[----:B------:R-:W-:Y:S01]  /*124c0*/  ISETP.LT.AND P4, PT, R3, UR6, !P4 ;  /* 0x0000000603007c0c */ /* 0x000fe2000e781270 */
[----:B------:R-:W-:Y:S01]  /*124d0*/  ULDC UR4, c[0x0][0x248] ;  /* 0x0000920000047ab9 */ /* 0x000fe20000000800 */
[----:B------:R-:W-:Y:S01]  /*124e0*/  IMAD.X R11, R16, 0x1, R24, P2 ;  /* 0x00000001100b7824 */ /* 0x000fe200010e0618 */
[----:B------:R-:W-:Y:S01]  /*124f0*/  SHF.R.S32.HI R18, RZ, 0x1f, R15 ;  /* 0x0000001fff127819 */ /* 0x000fe2000001140f */
[----:B-1----:R-:W-:Y:S01]  /*12500*/  VIADD R8, R2, 0x37 ;  /* 0x0000003702087836 */ /* 0x002fe20000000000 */
[C---:B------:R-:W-:Y:S01]  /*12510*/  IADD3 R4, P6, R15.reuse, R22, RZ ;  /* 0x000000160f047210 */ /* 0x040fe20007fde0ff */
[----:B------:R-:W-:Y:S01]  /*12520*/  ULDC UR8, c[0x0][0x228] ;  /* 0x00008a0000087ab9 */ /* 0x000fe20000000800 */
[----:B------:R-:W-:Y:S01]  /*12530*/  ISETP.GE.AND P2, PT, R14, UR21, PT ;  /* 0x000000150e007c0c */ /* 0x000fe2000bf46270 */
[----:B------:R-:W-:Y:S01]  /*12540*/  VIADD R14, R15, UR4 ;  /* 0x000000040f0e7c36 */ /* 0x000fe20008000000 */
[----:B------:R-:W-:Y:S01]  /*12550*/  ULDC UR6, c[0x0][0x228] ;  /* 0x00008a0000067ab9 */ /* 0x000fe20000000800 */
[----:B0-----:R-:W-:Y:S01]  /*12560*/  PRMT R17, R5, 0x7773, RZ ;  /* 0x0000777305117816 */ /* 0x001fe200000000ff */
[----:B------:R-:W-:Y:S01]  /*12570*/  IMAD.X R5, R18, 0x1, R21, P6 ;  /* 0x0000000112057824 */ /* 0x000fe200030e0615 */
[C---:B------:R-:W-:Y:S01]  /*12580*/  PRMT R13, R6.reuse, 0x7770, RZ ;  /* 0x00007770060d7816 */ /* 0x040fe200000000ff */
[----:B------:R-:W-:Y:S01]  /*12590*/  ULDC UR4, c[0x0][0x248] ;  /* 0x0000920000047ab9 */ /* 0x000fe20000000800 */
[----:B------:R-:W-:Y:S01]  /*125a0*/  PRMT R19, R6, 0x7773, RZ ;  /* 0x0000777306137816 */ /* 0x000fe200000000ff */
[----:B------:R0:W-:Y:S01]  /*125b0*/  @P1 STG.E.U8 desc[UR32][R10.64], R17 ;  /* 0x000000110a001986 */ /* 0x0001e2000c101120 */
[----:B------:R-:W-:-:S02]  /*125c0*/  ISETP.GE.AND P1, PT, R8, UR19, PT ;  /* 0x0000001308007c0c */ /* 0x000fc4000bf26270 */
[-C--:B------:R-:W-:Y:S01]  /*125d0*/  IADD3 R8, P6, R15, R23.reuse, RZ ;  /* 0x000000170f087210 */ /* 0x080fe20007fde0ff */
[----:B------:R1:W-:Y:S01]  /*125e0*/  @P5 STG.E.U8 desc[UR32][R4.64], R13 ;  /* 0x0000000d04005986 */ /* 0x0003e2000c101120 */
[----:B------:R-:W-:Y:S02]  /*125f0*/  SHF.R.S32.HI R15, RZ, 0x1f, R14 ;  /* 0x0000001fff0f7819 */ /* 0x000fe4000001140e */
[----:B------:R-:W-:Y:S01]  /*12600*/  ISETP.LT.AND P5, PT, R0, UR8, !P3 ;  /* 0x0000000800007c0c */ /* 0x000fe2000dfa1270 */
[----:B------:R-:W-:Y:S01]  /*12610*/  IMAD.X R9, R18, 0x1, R24, P6 ;  /* 0x0000000112097824 */ /* 0x000fe200030e0618 */
[----:B------:R-:W-:Y:S01]  /*12620*/  ISETP.LT.AND P3, PT, R3, UR6, !P3 ;  /* 0x0000000603007c0c */ /* 0x000fe2000df61270 */
[----:B------:R-:W-:Y:S01]  /*12630*/  ULDC UR6, c[0x0][0x228] ;  /* 0x00008a0000067ab9 */ /* 0x000fe20000000800 */
[----:B------:R-:W-:Y:S01]  /*12640*/  ULDC UR8, c[0x0][0x228] ;  /* 0x00008a0000087ab9 */ /* 0x000fe20000000800 */
[----:B0-----:R-:W-:Y:S01]  /*12650*/  PRMT R11, R6, 0x7771, RZ ;  /* 0x00007771060b7816 */ /* 0x001fe200000000ff */
[----:B------:R-:W-:Y:S01]  /*12660*/  VIADD R10, R2, 0x38 ;  /* 0x00000038020a7836 */ /* 0x000fe20000000000 */
[----:B------:R-:W-:Y:S01]  /*12670*/  PRMT R17, R6, 0x7772, RZ ;  /* 0x0000777206117816 */ /* 0x000fe200000000ff */
[C---:B------:R-:W-:Y:S01]  /*12680*/  VIADD R6, R14.reuse, UR4 ;  /* 0x000000040e067c36 */ /* 0x040fe20008000000 */
[----:B-1----:R-:W-:Y:S01]  /*12690*/  IADD3 R4, P6, R14, R22, RZ ;  /* 0x000000160e047210 */ /* 0x002fe20007fde0ff */
[----:B------:R-:W-:Y:S01]  /*126a0*/  @P4 STG.E.U8 desc[UR32][R8.64], R11 ;  /* 0x0000000b08004986 */ /* 0x000fe2000c101120 */
[----:B------:R-:W-:Y:S01]  /*126b0*/  ISETP.GE.AND P4, PT, R10, UR17, PT ;  /* 0x000000110a007c0c */ /* 0x000fe2000bf86270 */
[----:B------:R-:W-:Y:S01]  /*126c0*/  ULDC UR4, c[0x0][0x248] ;  /* 0x0000920000047ab9 */ /* 0x000fe20000000800 */
[----:B------:R-:W-:Y:S01]  /*126d0*/  SHF.R.S32.HI R18, RZ, 0x1f, R6 ;  /* 0x0000001fff127819 */ /* 0x000fe20000011406 */
[----:B------:R-:W-:Y:S01]  /*126e0*/  IMAD.X R5, R15, 0x1, R21, P6 ;  /* 0x000000010f057824 */ /* 0x000fe200030e0615 */
[----:B------:R-:W-:Y:S01]  /*126f0*/  IADD3 R12, P6, R14, R23, RZ ;  /* 0x000000170e0c7210 */ /* 0x000fe20007fde0ff */
[----:B------:R0:W1:Y:S01]  /*12700*/  LDS.128 R8, [R20] ;  /* 0x0000000014087984 */ /* 0x0000620000000c00 */
[----:B------:R-:W-:Y:S01]  /*12710*/  VIADD R16, R6, UR4 ;  /* 0x0000000406107c36 */ /* 0x000fe20008000000 */
[----:B------:R-:W-:-:S02]  /*12720*/  ULDC UR4, c[0x0][0x248] ;  /* 0x0000920000047ab9 */ /* 0x000fc40000000800 */
[----:B------:R-:W-:Y:S01]  /*12730*/  IMAD.X R13, R15, 0x1, R24, P6 ;  /* 0x000000010f0d7824 */ /* 0x000fe200030e0618 */
[----:B------:R2:W-:Y:S01]  /*12740*/  @P5 STG.E.U8 desc[UR32][R4.64], R17 ;  /* 0x0000001104005986 */ /* 0x0005e2000c101120 */
[C---:B------:R-:W-:Y:S01]  /*12750*/  ISETP.LT.AND P5, PT, R0.reuse, UR6, !P2 ;  /* 0x0000000600007c0c */ /* 0x040fe2000d7a1270 */
[----:B------:R-:W-:Y:S01]  /*12760*/  ULDC UR6, c[0x0][0x228] ;  /* 0x00008a0000067ab9 */ /* 0x000fe20000000800 */
[----:B------:R-:W-:Y:S01]  /*12770*/  ISETP.LT.AND P6, PT, R0, UR8, !P1 ;  /* 0x0000000800007c0c */ /* 0x000fe2000cfc1270 */
[----:B------:R3:W-:Y:S01]  /*12780*/  @P3 STG.E.U8 desc[UR32][R12.64], R19 ;  /* 0x000000130c003986 */ /* 0x0007e2000c101120 */
[----:B------:R-:W-:Y:S01]  /*12790*/  IADD3 R14, P3, R6, R22, RZ ;  /* 0x00000016060e7210 */ /* 0x000fe20007f7e0ff */
[----:B------:R-:W-:Y:S01]  /*127a0*/  ULDC UR8, c[0x0][0x228] ;  /* 0x00008a0000087ab9 */ /* 0x000fe20000000800 */
[C---:B------:R-:W-:Y:S01]  /*127b0*/  ISETP.LT.AND P2, PT, R3.reuse, UR6, !P2 ;  /* 0x0000000603007c0c */ /* 0x040fe2000d741270 */
[----:B------:R-:W-:Y:S01]  /*127c0*/  ULDC UR6, c[0x0][0x228] ;  /* 0x00008a0000067ab9 */ /* 0x000fe20000000800 */
[----:B0-----:R-:W-:Y:S01]  /*127d0*/  SHF.R.S32.HI R20, RZ, 0x1f, R16 ;  /* 0x0000001fff147819 */ /* 0x001fe20000011410 */
[----:B------:R-:W-:Y:S01]  /*127e0*/  IMAD.X R15, R18, 0x1, R21, P3 ;  /* 0x00000001120f7824 */ /* 0x000fe200018e0615 */
[----:B------:R-:W-:Y:S01]  /*127f0*/  ISETP.LT.AND P1, PT, R3, UR6, !P1 ;  /* 0x0000000603007c0c */ /* 0x000fe2000cf21270 */
[----:B------:R-:W-:Y:S01]  /*12800*/  ULDC UR6, c[0x0][0x228] ;  /* 0x00008a0000067ab9 */ /* 0x000fe20000000800 */
[----:B--2---:R-:W-:-:S02]  /*12810*/  PRMT R17, R7, 0x7770, RZ ;  /* 0x0000777007117816 */ /* 0x004fc400000000ff */
[-C--:B------:R-:W-:Y:S01]  /*12820*/  IADD3 R4, P3, R6, R23.reuse, RZ ;  /* 0x0000001706047210 */ /* 0x080fe20007f7e0ff */
[----:B------:R-:W-:Y:S01]  /*12830*/  VIADD R6, R2, 0x39 ;  /* 0x0000003902067836 */ /* 0x000fe20000000000 */
[----:B---3--:R-:W-:Y:S01]  /*12840*/  PRMT R19, R7, 0x7772, RZ ;  /* 0x0000777207137816 */ /* 0x008fe200000000ff */
[----:B------:R0:W-:Y:S01]  /*12850*/  @P5 STG.E.U8 desc[UR32][R14.64], R17 ;  /* 0x000000110e005986 */ /* 0x0001e2000c101120 */
[----:B------:R-:W-:Y:S01]  /*12860*/  IADD3 R12, P5, R16, R22, RZ ;  /* 0x00000016100c7210 */ /* 0x000fe20007fbe0ff */
[----:B------:R-:W-:Y:S01]  /*12870*/  IMAD.X R5, R18, 0x1, R24, P3 ;  /* 0x0000000112057824 */ /* 0x000fe200018e0618 */
[----:B------:R-:W-:Y:S01]  /*12880*/  ISETP.GE.AND P3, PT, R6, UR15, PT ;  /* 0x0000000f06007c0c */ /* 0x000fe2000bf66270 */
[----:B------:R-:W-:Y:S02]  /*12890*/  VIADD R6, R2, 0x3a ;  /* 0x0000003a02067836 */ /* 0x000fe40000000000 */
[----:B------:R-:W-:Y:S01]  /*128a0*/  IMAD.X R13, R20, 0x1, R21, P5 ;  /* 0x00000001140d7824 */ /* 0x000fe200028e0615 */
[----:B------:R2:W-:Y:S01]  /*128b0*/  @P2 STG.E.U8 desc[UR32][R4.64], R25 ;  /* 0x0000001904002986 */ /* 0x0005e2000c101120 */
[----:B------:R-:W-:Y:S01]  /*128c0*/  ISETP.LT.AND P5, PT, R0, UR8, !P4 ;  /* 0x0000000800007c0c */ /* 0x000fe2000e7a1270 */
[----:B------:R-:W-:Y:S01]  /*128d0*/  ULDC UR8, c[0x0][0x228] ;  /* 0x00008a0000087ab9 */ /* 0x000fe20000000800 */
[----:B------:R-:W-:Y:S01]  /*128e0*/  ISETP.LT.AND P4, PT, R3, UR6, !P4 ;  /* 0x0000000603007c0c */ /* 0x000fe2000e781270 */
[----:B------:R3:W-:Y:S01]  /*128f0*/  @P6 STG.E.U8 desc[UR32][R12.64], R19 ;  /* 0x000000130c006986 */ /* 0x0007e2000c101120 */
[C---:B0-----:R-:W-:Y:S01]  /*12900*/  IADD3 R14, P2, R16.reuse, R23, RZ ;  /* 0x00000017100e7210 */ /* 0x041fe20007f5e0ff */
[----:B------:R-:W-:Y:S01]  /*12910*/  VIADD R17, R16, UR4 ;  /* 0x0000000410117c36 */ /* 0x000fe20008000000 */
[----:B------:R-:W-:Y:S01]  /*12920*/  ULDC UR4, c[0x0][0x248] ;  /* 0x0000920000047ab9 */ /* 0x000fe20000000800 */
[----:B------:R-:W-:-:S02]  /*12930*/  ULDC UR6, c[0x0][0x228] ;  /* 0x00008a0000067ab9 */ /* 0x000fc40000000800 */
[----:B------:R-:W-:Y:S01]  /*12940*/  IMAD.X R15, R20, 0x1, R24, P2 ;  /* 0x00000001140f7824 */ /* 0x000fe200010e0618 */
[----:B------:R-:W-:Y:S01]  /*12950*/  ISETP.GE.AND P2, PT, R6, UR13, PT ;  /* 0x0000000d06007c0c */ /* 0x000fe2000bf46270 */
[C---:B------:R-:W-:Y:S01]  /*12960*/  VIADD R6, R2.reuse, 0x3b ;  /* 0x0000003b02067836 */ /* 0x040fe20000000000 */
[----:B------:R-:W-:Y:S01]  /*12970*/  SHF.R.S32.HI R18, RZ, 0x1f, R17 ;  /* 0x0000001fff127819 */ /* 0x000fe20000011411 */
[C---:B------:R-:W-:Y:S01]  /*12980*/  VIADD R16, R17.reuse, UR4 ;  /* 0x0000000411107c36 */ /* 0x040fe20008000000 */
[----:B--2---:R-:W-:Y:S01]  /*12990*/  IADD3 R4, P6, R17, R22, RZ ;  /* 0x0000001611047210 */ /* 0x004fe20007fde0ff */
[----:B---3--:R-:W-:Y:S01]  /*129a0*/  VIADD R12, R2, 0x3c ;  /* 0x0000003c020c7836 */ /* 0x008fe20000000000 */
[----:B------:R-:W-:Y:S01]  /*129b0*/  PRMT R13, R7, 0x7773, RZ ;  /* 0x00007773070d7816 */ /* 0x000fe200000000ff */
[----:B------:R-:W-:Y:S01]  /*129c0*/  ULDC UR4, c[0x0][0x248] ;  /* 0x0000920000047ab9 */ /* 0x000fe20000000800 */
[----:B-1----:R-:W-:Y:S01]  /*129d0*/  PRMT R19, R8, 0x7770, RZ ;  /* 0x0000777008137816 */ /* 0x002fe200000000ff */
[----:B------:R-:W-:Y:S01]  /*129e0*/  IMAD.X R5, R18, 0x1, R21, P6 ;  /* 0x0000000112057824 */ /* 0x000fe200030e0615 */
[----:B------:R-:W-:Y:S01]  /*129f0*/  PRMT R25, R10, 0x7772, RZ ;  /* 0x000077720a197816 */ /* 0x000fe200000000ff */
[----:B------:R0:W-:Y:S01]  /*12a00*/  @P1 STG.E.U8 desc[UR32][R14.64], R13 ;  /* 0x0000000d0e001986 */ /* 0x0001e2000c101120 */
[----:B------:R-:W-:-:S02]  /*12a10*/  ISETP.GE.AND P1, PT, R6, UR11, PT ;  /* 0x0000000b06007c0c */ /* 0x000fc4000bf26270 */
[----:B------:R-:W-:Y:S01]  /*12a20*/  IADD3 R6, P6, R17, R23, RZ ;  /* 0x0000001711067210 */ /* 0x000fe20007fde0ff */
[----:B------:R1:W-:Y:S01]  /*12a30*/  @P5 STG.E.U8 desc[UR32][R4.64], R19 ;  /* 0x0000001304005986 */ /* 0x0003e2000c101120 */
[----:B------:R-:W-:Y:S01]  /*12a40*/  ISETP.LT.AND P5, PT, R0, UR8, !P3 ;  /* 0x0000000800007c0c */ /* 0x000fe2000dfa1270 */
[----:B------:R-:W-:Y:S01]  /*12a50*/  ULDC UR8, c[0x0][0x228] ;  /* 0x00008a0000087ab9 */ /* 0x000fe20000000800 */
[----:B------:R-:W-:Y:S01]  /*12a60*/  ISETP.LT.AND P3, PT, R3, UR6, !P3 ;  /* 0x0000000603007c0c */ /* 0x000fe2000df61270 */
[----:B------:R-:W-:Y:S01]  /*12a70*/  IMAD.X R7, R18, 0x1, R24, P6 ;  /* 0x0000000112077824 */ /* 0x000fe200030e0618 */
[C---:B------:R-:W-:Y:S01]  /*12a80*/  PRMT R17, R8.reuse, 0x7773, RZ ;  /* 0x0000777308117816 */ /* 0x040fe200000000ff */
[----:B------:R-:W-:Y:S01]  /*12a90*/  ULDC UR6, c[0x0][0x228] ;  /* 0x00008a0000067ab9 */ /* 0x000fe20000000800 */
[----:B0-----:R-:W-:Y:S02]  /*12aa0*/  SHF.R.S32.HI R13, RZ, 0x1f, R16 ;  /* 0x0000001fff0d7819 */ /* 0x001fe40000011410 */
[----:B------:R-:W-:-:S02]  /*12ab0*/  PRMT R15, R8, 0x7772, RZ ;  /* 0x00007772080f7816 */ /* 0x000fc400000000ff */
[----:B-1----:R-:W-:Y:S01]  /*12ac0*/  PRMT R19, R8, 0x7771, RZ ;  /* 0x0000777108137816 */ /* 0x002fe200000000ff */
[----:B------:R-:W-:Y:S01]  /*12ad0*/  VIADD R8, R2, 0x3d ;  /* 0x0000003d02087836 */ /* 0x000fe20000000000 */
[----:B------:R-:W-:Y:S01]  /*12ae0*/  IADD3 R4, P6, R16, R22, RZ ;  /* 0x0000001610047210 */ /* 0x000fe20007fde0ff */
[----:B------:R-:W-:Y:S02]  /*12af0*/  VIADD R2, R2, 0x3e ;  /* 0x0000003e02027836 */ /* 0x000fe40000000000 */
[----:B------:R0:W-:Y:S01]  /*12b00*/  @P4 STG.E.U8 desc[UR32][R6.64], R19 ;  /* 0x0000001306004986 */ /* 0x0001e2000c101120 */
[----:B------:R-:W-:Y:S01]  /*12b10*/  ISETP.GE.AND P4, PT, R12, UR9, PT ;  /* 0x000000090c007c0c */ /* 0x000fe2000bf86270 */
[----:B------:R-:W-:Y:S01]  /*12b20*/  IMAD.X R5, R13, 0x1, R21, P6 ;  /* 0x000000010d057824 */ /* 0x000fe200030e0615 */
[C---:B------:R-:W-:Y:S01]  /*12b30*/  IADD3 R12, P6, R16.reuse, R23, RZ ;  /* 0x00000017100c7210 */ /* 0x040fe20007fde0ff */
[----:B------:R-:W-:Y:S01]  /*12b40*/  VIADD R16, R16, UR4 ;  /* 0x0000000410107c36 */ /* 0x000fe20008000000 */
[----:B------:R-:W-:-:S02]  /*12b50*/  ULDC UR4, c[0x0][0x248] ;  /* 0x0000920000047ab9 */ /* 0x000fc40000000800 */
        /* <DEDUP_REMOVED lines=11> */
[C---:B------:R-:W-:Y:S01]  /*12c10*/  PRMT R19, R9.reuse, 0x7771, RZ ;  /* 0x0000777109137816 */ /* 0x040fe200000000ff */
[----:B------:R-:W-:Y:S01]  /*12c20*/  IMAD.X R7, R18, 0x1, R21, P3 ;  /* 0x0000000112077824 */ /* 0x000fe200018e0615 */
[----:B-1----:R-:W-:-:S02]  /*12c30*/  PRMT R15, R9, 0x7770, RZ ;  /* 0x00007770090f7816 */ /* 0x002fc400000000ff */
[----:B------:R-:W-:Y:S01]  /*12c40*/  ISETP.LT.AND P3, PT, R3, UR6, !P2 ;  /* 0x0000000603007c0c */ /* 0x000fe2000d761270 */
[----:B------:R-:W-:Y:S01]  /*12c50*/  ULDC UR6, c[0x0][0x228] ;  /* 0x00008a0000067ab9 */ /* 0x000fe20000000800 */
[-C--:B------:R-:W-:Y:S01]  /*12c60*/  IADD3 R4, P2, R16, R23.reuse, RZ ;  /* 0x0000001710047210 */ /* 0x080fe20007f5e0ff */
[----:B------:R0:W-:Y:S01]  /*12c70*/  @P5 STG.E.U8 desc[UR32][R6.64], R15 ;  /* 0x0000000f06005986 */ /* 0x0001e2000c101120 */
[----:B------:R-:W-:Y:S02]  /*12c80*/  SHF.R.S32.HI R16, RZ, 0x1f, R14 ;  /* 0x0000001fff107819 */ /* 0x000fe4000001140e */
[-C--:B--2---:R-:W-:Y:S01]  /*12c90*/  IADD3 R12, P5, R14, R22.reuse, RZ ;  /* 0x000000160e0c7210 */ /* 0x084fe20007fbe0ff */
[--C-:B------:R-:W-:Y:S01]  /*12ca0*/  IMAD.X R5, R18, 0x1, R24.reuse, P2 ;  /* 0x0000000112057824 */ /* 0x100fe200010e0618 */
[----:B------:R-:W-:Y:S02]  /*12cb0*/  PRMT R17, R9, 0x7772, RZ ;  /* 0x0000777209117816 */ /* 0x000fe400000000ff */
[----:B------:R-:W-:Y:S01]  /*12cc0*/  ISETP.GE.AND P2, PT, R8, UR7, PT ;  /* 0x0000000708007c0c */ /* 0x000fe2000bf46270 */
[----:B------:R-:W-:Y:S01]  /*12cd0*/  IMAD.X R13, R16, 0x1, R21, P5 ;  /* 0x00000001100d7824 */ /* 0x000fe200028e0615 */
[----:B------:R-:W-:Y:S01]  /*12ce0*/  ULDC UR7, c[0x0][0x228] ;  /* 0x00008a0000077ab9 */ /* 0x000fe20000000800 */
[----:B------:R1:W-:Y:S01]  /*12cf0*/  @P3 STG.E.U8 desc[UR32][R4.64], R19 ;  /* 0x0000001304003986 */ /* 0x0003e2000c101120 */
[C---:B------:R-:W-:Y:S01]  /*12d00*/  ISETP.LT.AND P1, PT, R3.reuse, UR6, !P1 ;  /* 0x0000000603007c0c */ /* 0x040fe2000cf21270 */
[----:B0-----:R-:W-:Y:S01]  /*12d10*/  VIADD R15, R14, UR4 ;  /* 0x000000040e0f7c36 */ /* 0x001fe20008000000 */
[----:B------:R-:W-:Y:S01]  /*12d20*/  ISETP.LT.AND P5, PT, R0, UR7, !P4 ;  /* 0x0000000700007c0c */ /* 0x000fe2000e7a1270 */
[----:B------:R0:W-:Y:S01]  /*12d30*/  @P6 STG.E.U8 desc[UR32][R12.64], R17 ;  /* 0x000000110c006986 */ /* 0x0001e2000c101120 */
[-C--:B------:R-:W-:Y:S01]  /*12d40*/  IADD3 R6, P6, R14, R23.reuse, RZ ;  /* 0x000000170e067210 */ /* 0x080fe20007fde0ff */
[----:B------:R-:W-:Y:S01]  /*12d50*/  ULDC UR4, c[0x0][0x248] ;  /* 0x0000920000047ab9 */ /* 0x000fe20000000800 */
[----:B------:R-:W-:Y:S01]  /*12d60*/  SHF.R.S32.HI R14, RZ, 0x1f, R15 ;  /* 0x0000001fff0e7819 */ /* 0x000fe2000001140f */
[----:B------:R-:W-:Y:S01]  /*12d70*/  ULDC UR6, c[0x0][0x228] ;  /* 0x00008a0000067ab9 */ /* 0x000fe20000000800 */
[----:B------:R-:W-:Y:S01]  /*12d80*/  ISETP.LT.AND P4, PT, R3, UR8, !P4 ;  /* 0x0000000803007c0c */ /* 0x000fe2000e781270 */
[--C-:B------:R-:W-:Y:S01]  /*12d90*/  IMAD.X R7, R16, 0x1, R24.reuse, P6 ;  /* 0x0000000110077824 */ /* 0x100fe200030e0618 */
[----:B------:R-:W-:Y:S01]  /*12da0*/  ISETP.GE.AND P6, PT, R2, UR5, PT ;  /* 0x0000000502007c0c */ /* 0x000fe2000bfc6270 */
[----:B------:R-:W-:Y:S01]  /*12db0*/  ULDC UR5, c[0x0][0x248] ;  /* 0x0000920000057ab9 */ /* 0x000fe20000000800 */
[----:B-1----:R-:W-:Y:S01]  /*12dc0*/  IADD3 R4, P3, R15, R22, RZ ;  /* 0x000000160f047210 */ /* 0x002fe20007f7e0ff */
[----:B------:R-:W-:Y:S01]  /*12dd0*/  ULDC UR7, c[0x0][0x228] ;  /* 0x00008a0000077ab9 */ /* 0x000fe20000000800 */
[----:B------:R-:W-:Y:S01]  /*12de0*/  PRMT R19, R9, 0x7773, RZ ;  /* 0x0000777309137816 */ /* 0x000fe200000000ff */
[----:B------:R-:W-:Y:S01]  /*12df0*/  ULDC UR8, c[0x0][0x228] ;  /* 0x00008a0000087ab9 */ /* 0x000fe20000000800 */
[----:B0-----:R-:W-:Y:S01]  /*12e00*/  PRMT R17, R10, 0x7770, RZ ;  /* 0x000077700a117816 */ /* 0x001fe200000000ff */
[----:B------:R-:W-:Y:S01]  /*12e10*/  IMAD.X R5, R14, 0x1, R21, P3 ;  /* 0x000000010e057824 */ /* 0x000fe200018e0615 */
[C---:B------:R-:W-:Y:S01]  /*12e20*/  IADD3 R8, P3, R15.reuse, R23, RZ ;  /* 0x000000170f087210 */ /* 0x040fe20007f7e0ff */
[----:B------:R-:W-:Y:S01]  /*12e30*/  VIADD R15, R15, UR4 ;  /* 0x000000040f0f7c36 */ /* 0x000fe20008000000 */
[----:B------:R-:W-:Y:S01]  /*12e40*/  PRMT R13, R10, 0x7771, RZ ;  /* 0x000077710a0d7816 */ /* 0x000fe200000000ff */
[----:B------:R0:W-:Y:S01]  /*12e50*/  @P1 STG.E.U8 desc[UR32][R6.64], R19 ;  /* 0x0000001306001986 */ /* 0x0001e2000c101120 */
[----:B------:R-:W-:Y:S01]  /*12e60*/  ULDC UR4, c[0x0][0x248] ;  /* 0x0000920000047ab9 */ /* 0x000fe20000000800 */
[----:B------:R-:W-:Y:S01]  /*12e70*/  IMAD.X R9, R14, 0x1, R24, P3 ;  /* 0x000000010e097824 */ /* 0x000fe200018e0618 */
[----:B------:R-:W-:Y:S01]  /*12e80*/  ISETP.LT.AND P1, PT, R0, UR8, !P0 ;  /* 0x0000000800007c0c */ /* 0x000fe2000c721270 */
[----:B------:R1:W-:Y:S01]  /*12e90*/  @P5 STG.E.U8 desc[UR32][R4.64], R17 ;  /* 0x0000001104005986 */ /* 0x0003e2000c101120 */
[----:B------:R-:W-:Y:S01]  /*12ea0*/  VIADD R12, R15, UR5 ;  /* 0x000000050f0c7c36 */ /* 0x000fe20008000000 */
[----:B------:R-:W-:-:S02]  /*12eb0*/  ULDC UR5, c[0x0][0x228] ;  /* 0x00008a0000057ab9 */ /* 0x000fc40000000800 */
[----:B------:R2:W-:Y:S01]  /*12ec0*/  @P4 STG.E.U8 desc[UR32][R8.64], R13 ;  /* 0x0000000d08004986 */ /* 0x0005e2000c101120 */
[----:B------:R-:W-:Y:S01]  /*12ed0*/  VIADD R2, R12, UR4 ;  /* 0x000000040c027c36 */ /* 0x000fe20008000000 */
[----:B------:R-:W-:Y:S01]  /*12ee0*/  ULDC UR4, c[0x0][0x228] ;  /* 0x00008a0000047ab9 */ /* 0x000fe20000000800 */
[----:B------:R-:W-:Y:S02]  /*12ef0*/  ISETP.LT.AND P0, PT, R3, UR5, !P0 ;  /* 0x0000000503007c0c */ /* 0x000fe4000c701270 */
[----:B0-----:R-:W-:Y:S02]  /*12f00*/  SHF.R.S32.HI R7, RZ, 0x1f, R15 ;  /* 0x0000001fff077819 */ /* 0x001fe4000001140f */
[C---:B------:R-:W-:Y:S02]  /*12f10*/  IADD3 R6, P4, R15.reuse, R23, RZ ;  /* 0x000000170f067210 */ /* 0x040fe40007f9e0ff */
[----:B-1----:R-:W-:Y:S02]  /*12f20*/  IADD3 R4, P3, R15, R22, RZ ;  /* 0x000000160f047210 */ /* 0x002fe40007f7e0ff */
[----:B------:R-:W-:-:S02]  /*12f30*/  SHF.R.S32.HI R16, RZ, 0x1f, R2 ;  /* 0x0000001fff107819 */ /* 0x000fc40000011402 */
[----:B--2---:R-:W-:Y:S01]  /*12f40*/  SHF.R.S32.HI R13, RZ, 0x1f, R12 ;  /* 0x0000001fff0d7819 */ /* 0x004fe2000001140c */
[C-C-:B------:R-:W-:Y:S01]  /*12f50*/  IMAD.X R5, R7.reuse, 0x1, R21.reuse, P3 ;  /* 0x0000000107057824 */ /* 0x140fe200018e0615 */
[CC--:B------:R-:W-:Y:S01]  /*12f60*/  IADD3 R8, P5, R12.reuse, R22.reuse, RZ ;  /* 0x000000160c087210 */ /* 0x0c0fe20007fbe0ff */
[--C-:B------:R-:W-:Y:S01]  /*12f70*/  IMAD.X R7, R7, 0x1, R24.reuse, P4 ;  /* 0x0000000107077824 */ /* 0x100fe200020e0618 */
[----:B------:R-:W-:Y:S02]  /*12f80*/  IADD3 R12, P4, R12, R23, RZ ;  /* 0x000000170c0c7210 */ /* 0x000fe40007f9e0ff */
[----:B------:R-:W-:Y:S01]  /*12f90*/  IADD3 R14, P3, R2, R22, RZ ;  /* 0x00000016020e7210 */ /* 0x000fe20007f7e0ff */
[C-C-:B------:R-:W-:Y:S01]  /*12fa0*/  IMAD.X R9, R13.reuse, 0x1, R21.reuse, P5 ;  /* 0x000000010d097824 */ /* 0x140fe200028e0615 */
[C---:B------:R-:W-:Y:S01]  /*12fb0*/  ISETP.LT.AND P5, PT, R0.reuse, UR6, !P2 ;  /* 0x0000000600007c0c */ /* 0x040fe2000d7a1270 */
[----:B------:R-:W-:Y:S01]  /*12fc0*/  IMAD.X R13, R13, 0x1, R24, P4 ;  /* 0x000000010d0d7824 */ /* 0x000fe200020e0618 */
[C---:B------:R-:W-:Y:S01]  /*12fd0*/  ISETP.LT.AND P2, PT, R3.reuse, UR4, !P2 ;  /* 0x0000000403007c0c */ /* 0x040fe2000d741270 */
[----:B------:R-:W-:Y:S01]  /*12fe0*/  ULDC UR4, c[0x0][0x228] ;  /* 0x00008a0000047ab9 */ /* 0x000fe20000000800 */
[----:B------:R-:W-:Y:S01]  /*12ff0*/  ISETP.LT.AND P4, PT, R0, UR7, !P6 ;  /* 0x0000000700007c0c */ /* 0x000fe2000f781270 */
[----:B------:R-:W-:Y:S01]  /*13000*/  IMAD.X R15, R16, 0x1, R21, P3 ;  /* 0x00000001100f7824 */ /* 0x000fe200018e0615 */
[----:B------:R-:W-:-:S02]  /*13010*/  ISETP.LT.AND P6, PT, R3, UR4, !P6 ;  /* 0x0000000403007c0c */ /* 0x000fc4000f7c1270 */
[----:B------:R-:W-:Y:S02]  /*13020*/  IADD3 R2, P3, R2, R23, RZ ;  /* 0x0000001702027210 */ /* 0x000fe40007f7e0ff */
[----:B------:R-:W-:Y:S02]  /*13030*/  PRMT R23, R10, 0x7773, RZ ;  /* 0x000077730a177816 */ /* 0x000fe400000000ff */
[C---:B------:R-:W-:Y:S01]  /*13040*/  PRMT R17, R11.reuse, 0x7773, RZ ;  /* 0x000077730b117816 */ /* 0x040fe200000000ff */
[----:B------:R0:W-:Y:S01]  /*13050*/  @P5 STG.E.U8 desc[UR32][R4.64], R25 ;  /* 0x0000001904005986 */ /* 0x0001e2000c101120 */
[C---:B------:R-:W-:Y:S01]  /*13060*/  PRMT R19, R11.reuse, 0x7772, RZ ;  /* 0x000077720b137816 */ /* 0x040fe200000000ff */
[----:B------:R-:W-:Y:S01]  /*13070*/  IMAD.X R3, R16, 0x1, R24, P3 ;  /* 0x0000000110037824 */ /* 0x000fe200018e0618 */
[C---:B------:R-:W-:Y:S01]  /*13080*/  PRMT R21, R11.reuse, 0x7771, RZ ;  /* 0x000077710b157816 */ /* 0x040fe200000000ff */
[----:B------:R0:W-:Y:S01]  /*13090*/  @P2 STG.E.U8 desc[UR32][R6.64], R23 ;  /* 0x0000001706002986 */ /* 0x0001e2000c101120 */
[----:B------:R-:W-:-:S05]  /*130a0*/  PRMT R11, R11, 0x7770, RZ ;  /* 0x000077700b0b7816 */ /* 0x000fca00000000ff */
[----:B------:R0:W-:Y:S04]  /*130b0*/  @P4 STG.E.U8 desc[UR32][R8.64], R11 ;  /* 0x0000000b08004986 */ /* 0x0001e8000c101120 */
[----:B------:R0:W-:Y:S04]  /*130c0*/  @P6 STG.E.U8 desc[UR32][R12.64], R21 ;  /* 0x000000150c006986 */ /* 0x0001e8000c101120 */
[----:B------:R0:W-:Y:S01]  /*130d0*/  @P1 STG.E.U8 desc[UR32][R14.64], R19 ;  /* 0x000000130e001986 */ /* 0x0001e2000c101120 */
[----:B------:R-:W-:Y:S05]  /*130e0*/  @!P0 EXIT ;  /* 0x000000000000894d */ /* 0x000fea0003800000 */
[----:B------:R-:W-:Y:S01]  /*130f0*/  STG.E.U8 desc[UR32][R2.64], R17 ;  /* 0x0000001102007986 */ /* 0x000fe2000c101120 */
[----:B------:R-:W-:Y:S05]  /*13100*/  EXIT ;  /* 0x000000000000794d */ /* 0x000fea0003800000 */
.L_x_3:
[----:B------:R-:W-:-:S00]  /*13110*/  BRA `(.L_x_3) ;  /* 0xfffffffc00fc7947 */ /* 0x000fc0000383ffff */
[----:B------:R-:W-:-:S00]  /*13120*/  NOP ;  /* 0x0000000000007918 */ /* 0x000fc00000000000 */
        /* <DEDUP_REMOVED lines=13> */
.L_x_4:


//--------------------- .nv.shared.matmul_kernel  --------------------------
	.section	.nv.shared.matmul_kernel,"aw",@nobits
	.sectionflags	@""
	.align	16
	.zero		1024


//--------------------- .nv.shared.reserved.0     --------------------------
	.section	.nv.shared.reserved.0,"aw",@nobits
	.weak		__nv_reservedSMEM_offset_0_alias
	.size		__nv_reservedSMEM_offset_0_alias, 0, 0
	.other		__nv_reservedSMEM_offset_0_alias,@"STO_CUDA_RESERVED_SHARED STV_DEFAULT"
__nv_reservedSMEM_offset_0_alias:
	.zero		0


//--------------------- .nv.constant0.matmul_kernel --------------------------
	.section	.nv.constant0.matmul_kernel,"a",@progbits
	.sectionflags	@""
	.align	4
.nv.constant0.matmul_kernel:
	.zero		608


//--------------------- SYMBOLS --------------------------

	.type		.nv.reservedSmem.offset0,@object
	.size		.nv.reservedSmem.offset0,0x4
